def matmul_kernel(
    a_ptr,
    b_ptr,
    c_ptr,
    M,
    N,
    K,
    stride_am,
    stride_ak,
    stride_bk,
    stride_bn,
    stride_cm,
    stride_cn,
    BLOCK_M: tl.constexpr,
    BLOCK_N: tl.constexpr,
    BLOCK_K: tl.constexpr,
    GROUP_M: tl.constexpr,
):
    pid = tl.program_id(axis=0)
    num_pid_m = tl.cdiv(M, BLOCK_M)
    num_pid_n = tl.cdiv(N, BLOCK_N)
    num_pid_in_group = GROUP_M * num_pid_n
    group_id = pid // num_pid_in_group
    first_pid_m = group_id * GROUP_M
    group_size_m = min(num_pid_m - first_pid_m, GROUP_M)
    pid_m = first_pid_m + ((pid % num_pid_in_group) % group_size_m)
    pid_n = (pid % num_pid_in_group) // group_size_m

    offs_am = (pid_m * BLOCK_M + tl.arange(0, BLOCK_M)) % M
    offs_bn = (pid_n * BLOCK_N + tl.arange(0, BLOCK_N)) % N
    offs_k = tl.arange(0, BLOCK_K)
    a_ptrs = a_ptr + offs_am[:, None] * stride_am + offs_k[None, :] * stride_ak
    b_ptrs = b_ptr + offs_k[:, None] * stride_bk + offs_bn[None, :] * stride_bn

    acc = tl.zeros((BLOCK_M, BLOCK_N), dtype=tl.float32)
    for kk in range(0, tl.cdiv(K, BLOCK_K)):
        a = tl.load(a_ptrs, mask=offs_k[None, :] < K - kk * BLOCK_K, other=0.0)
        b = tl.load(b_ptrs, mask=offs_k[:, None] < K - kk * BLOCK_K, other=0.0)
        acc = tl.dot(a, b, acc)
        a_ptrs += BLOCK_K * stride_ak
        b_ptrs += BLOCK_K * stride_bk

    c = acc.to(c_ptr.dtype.element_ty)
    offs_cm = pid_m * BLOCK_M + tl.arange(0, BLOCK_M)
    offs_cn = pid_n * BLOCK_N + tl.arange(0, BLOCK_N)
    c_ptrs = c_ptr + offs_cm[:, None] * stride_cm + offs_cn[None, :] * stride_cn
    mask = (offs_cm[:, None] < M) & (offs_cn[None, :] < N)
    tl.store(c_ptrs, c, mask=mask)

# config = {"BLOCK_K": 64, "BLOCK_M": 128, "BLOCK_N": 512, "GROUP_M": 8, "arch": "sm_80", "dtype": "bf16", "num_ctas": 1, "num_stages": 3, "num_warps": 4}
# arch = sm_80


// ===== COMPILED SASS (sm_80) =====

	.target	sm_80

	.elftype	@"ET_EXEC"


//--------------------- .note.nv.tkinfo           --------------------------
	.section	.note.nv.tkinfo,"",@"SHT_NOTE"
	.sectionflags	@"SHF_NOTE_NV_TKINFO"
	.tkinfo
        /*0018*/ 	.word	0x00000002
        /*0030*/ 	.string	""
        /*0030*/ 	.string	"ptxas"
        /*0030*/ 	.string	"Cuda compilation tools, release 13.0, V13.0.88"
        /*0030*/ 	.string	"Build cuda_13.0.r13.0/compiler.36424714_0"
        /*0030*/ 	.string	"-v  -suppress-debug-info  -lineinfo  -arch sm_80 "



//--------------------- .note.nv.cuinfo           --------------------------
	.section	.note.nv.cuinfo,"",@"SHT_NOTE"
	.sectionflags	@"SHF_NOTE_NV_CUINFO"
        /*0018*/ 	.short	0x0002
        /*001a*/ 	.short	0x0050
        /*001c*/ 	.short	0x0082
	.zero		2


//--------------------- .nv.info                  --------------------------
	.section	.nv.info,"",@"SHT_CUDA_INFO"
	.align	4


	//----- nvinfo : EIATTR_REGCOUNT
	.align		4
        /*0000*/ 	.byte	0x04, 0x2f
        /*0002*/ 	.short	(.L_1 - .L_0)
	.align		4
.L_0:
        /*0004*/ 	.word	index@(matmul_kernel)
        /*0008*/ 	.word	0x00000020


	//----- nvinfo : EIATTR_FRAME_SIZE
	.align		4
.L_1:
        /*000c*/ 	.byte	0x04, 0x11
        /*000e*/ 	.short	(.L_3 - .L_2)
	.align		4
.L_2:
        /*0010*/ 	.word	index@(matmul_kernel)
        /*0014*/ 	.word	0x000041f8


	//----- nvinfo : EIATTR_MIN_STACK_SIZE
	.align		4
.L_3:
        /*0018*/ 	.byte	0x04, 0x12
        /*001a*/ 	.short	(.L_5 - .L_4)
	.align		4
.L_4:
        /*001c*/ 	.word	index@(matmul_kernel)
        /*0020*/ 	.word	0x000041f8
.L_5:


//--------------------- .nv.info.matmul_kernel    --------------------------
	.section	.nv.info.matmul_kernel,"",@"SHT_CUDA_INFO"
	.sectionflags	@""
	.align	4


	//----- nvinfo : EIATTR_CUDA_API_VERSION
	.align		4
        /*0000*/ 	.byte	0x04, 0x37
        /*0002*/ 	.short	(.L_7 - .L_6)
.L_6:
        /*0004*/ 	.word	0x00000082


	//----- nvinfo : EIATTR_SW2861232_WAR
	.align		4
.L_7:
        /*0008*/ 	.byte	0x01, 0x35
	.zero		2


	//----- nvinfo : EIATTR_PARAM_CBANK
	.align		4
        /*000c*/ 	.byte	0x04, 0x0a
        /*000e*/ 	.short	(.L_9 - .L_8)
	.align		4
.L_8:
        /*0010*/ 	.word	index@(.nv.constant0.matmul_kernel)
        /*0014*/ 	.short	0x0160
        /*0016*/ 	.short	0x0050


	//----- nvinfo : EIATTR_CBANK_PARAM_SIZE
	.align		4
.L_9:
        /*0018*/ 	.byte	0x03, 0x19
        /*001a*/ 	.short	0x0050


	//----- nvinfo : EIATTR_KPARAM_INFO
	.align		4
        /*001c*/ 	.byte	0x04, 0x17
        /*001e*/ 	.short	(.L_11 - .L_10)
.L_10:
        /*0020*/ 	.word	0x00000000
        /*0024*/ 	.short	0x000d
        /*0026*/ 	.short	0x0048
        /*0028*/ 	.byte	0x00, 0xf4, 0x21, 0x00


	//----- nvinfo : EIATTR_KPARAM_INFO
	.align		4
.L_11:
        /*002c*/ 	.byte	0x04, 0x17
        /*002e*/ 	.short	(.L_13 - .L_12)
.L_12:
        /*0030*/ 	.word	0x00000000
        /*0034*/ 	.short	0x000c
        /*0036*/ 	.short	0x0040
        /*0038*/ 	.byte	0x00, 0xf4, 0x21, 0x00


	//----- nvinfo : EIATTR_KPARAM_INFO
	.align		4
.L_13:
        /*003c*/ 	.byte	0x04, 0x17
        /*003e*/ 	.short	(.L_15 - .L_14)
.L_14:
        /*0040*/ 	.word	0x00000000
        /*0044*/ 	.short	0x000b
        /*0046*/ 	.short	0x0038
        /*0048*/ 	.byte	0x00, 0xf0, 0x11, 0x00


	//----- nvinfo : EIATTR_KPARAM_INFO
	.align		4
.L_15:
        /*004c*/ 	.byte	0x04, 0x17
        /*004e*/ 	.short	(.L_17 - .L_16)
.L_16:
        /*0050*/ 	.word	0x00000000
        /*0054*/ 	.short	0x000a
        /*0056*/ 	.short	0x0034
        /*0058*/ 	.byte	0x00, 0xf0, 0x11, 0x00


	//----- nvinfo : EIATTR_KPARAM_INFO
	.align		4
.L_17:
        /*005c*/ 	.byte	0x04, 0x17
        /*005e*/ 	.short	(.L_19 - .L_18)
.L_18:
        /*0060*/ 	.word	0x00000000
        /*0064*/ 	.short	0x0009
        /*0066*/ 	.short	0x0030
        /*0068*/ 	.byte	0x00, 0xf0, 0x11, 0x00


	//----- nvinfo : EIATTR_KPARAM_INFO
	.align		4
.L_19:
        /*006c*/ 	.byte	0x04, 0x17
        /*006e*/ 	.short	(.L_21 - .L_20)
.L_20:
        /*0070*/ 	.word	0x00000000
        /*0074*/ 	.short	0x0008
        /*0076*/ 	.short	0x002c
        /*0078*/ 	.byte	0x00, 0xf0, 0x11, 0x00


	//----- nvinfo : EIATTR_KPARAM_INFO
	.align		4
.L_21:
        /*007c*/ 	.byte	0x04, 0x17
        /*007e*/ 	.short	(.L_23 - .L_22)
.L_22:
        /*0080*/ 	.word	0x00000000
        /*0084*/ 	.short	0x0007
        /*0086*/ 	.short	0x0028
        /*0088*/ 	.byte	0x00, 0xf0, 0x11, 0x00


	//----- nvinfo : EIATTR_KPARAM_INFO
	.align		4
.L_23:
        /*008c*/ 	.byte	0x04, 0x17
        /*008e*/ 	.short	(.L_25 - .L_24)
.L_24:
        /*0090*/ 	.word	0x00000000
        /*0094*/ 	.short	0x0006
        /*0096*/ 	.short	0x0024
        /*0098*/ 	.byte	0x00, 0xf0, 0x11, 0x00


	//----- nvinfo : EIATTR_KPARAM_INFO
	.align		4
.L_25:
        /*009c*/ 	.byte	0x04, 0x17
        /*009e*/ 	.short	(.L_27 - .L_26)
.L_26:
        /*00a0*/ 	.word	0x00000000
        /*00a4*/ 	.short	0x0005
        /*00a6*/ 	.short	0x0020
        /*00a8*/ 	.byte	0x00, 0xf0, 0x11, 0x00


	//----- nvinfo : EIATTR_KPARAM_INFO
	.align		4
.L_27:
        /*00ac*/ 	.byte	0x04, 0x17
        /*00ae*/ 	.short	(.L_29 - .L_28)
.L_28:
        /*00b0*/ 	.word	0x00000000
        /*00b4*/ 	.short	0x0004
        /*00b6*/ 	.short	0x001c
        /*00b8*/ 	.byte	0x00, 0xf0, 0x11, 0x00


	//----- nvinfo : EIATTR_KPARAM_INFO
	.align		4
.L_29:
        /*00bc*/ 	.byte	0x04, 0x17
        /*00be*/ 	.short	(.L_31 - .L_30)
.L_30:
        /*00c0*/ 	.word	0x00000000
        /*00c4*/ 	.short	0x0003
        /*00c6*/ 	.short	0x0018
        /*00c8*/ 	.byte	0x00, 0xf0, 0x11, 0x00


	//----- nvinfo : EIATTR_KPARAM_INFO
	.align		4
.L_31:
        /*00cc*/ 	.byte	0x04, 0x17
        /*00ce*/ 	.short	(.L_33 - .L_32)
.L_32:
        /*00d0*/ 	.word	0x00000000
        /*00d4*/ 	.short	0x0002
        /*00d6*/ 	.short	0x0010
        /*00d8*/ 	.byte	0x00, 0xf4, 0x21, 0x00


	//----- nvinfo : EIATTR_KPARAM_INFO
	.align		4
.L_33:
        /*00dc*/ 	.byte	0x04, 0x17
        /*00de*/ 	.short	(.L_35 - .L_34)
.L_34:
        /*00e0*/ 	.word	0x00000000
        /*00e4*/ 	.short	0x0001
        /*00e6*/ 	.short	0x0008
        /*00e8*/ 	.byte	0x00, 0xf4, 0x21, 0x00


	//----- nvinfo : EIATTR_KPARAM_INFO
	.align		4
.L_35:
        /*00ec*/ 	.byte	0x04, 0x17
        /*00ee*/ 	.short	(.L_37 - .L_36)
.L_36:
        /*00f0*/ 	.word	0x00000000
        /*00f4*/ 	.short	0x0000
        /*00f6*/ 	.short	0x0000
        /*00f8*/ 	.byte	0x00, 0xf4, 0x21, 0x00


	//----- nvinfo : EIATTR_MAXREG_COUNT
	.align		4
.L_37:
        /*00fc*/ 	.byte	0x03, 0x1b
        /*00fe*/ 	.short	0x00ff


	//----- nvinfo : EIATTR_NUM_BARRIERS
	.align		4
        /*0100*/ 	.byte	0x02, 0x4c
        /*0102*/ 	.byte	0x01
	.zero		1


	//----- nvinfo : EIATTR_ANNOTATIONS
	.align		4
        /*0104*/ 	.byte	0x04, 0x55
        /*0106*/ 	.short	(.L_39 - .L_38)


	//   ....[0]....
.L_38:
        /*0108*/ 	.word	0x00000001
        /*010c*/ 	.byte	0x00, 0x05, 0x00, 0x00, 0x01, 0x00, 0x00, 0x00, 0x70, 0x05, 0x00, 0x00, 0x01, 0x00, 0x00, 0x00
        /* <DEDUP_REMOVED lines=2721> */
        /*ab2c*/ 	.byte	0x10, 0xfa, 0x02, 0x00, 0x01, 0x00, 0x00, 0x00, 0x30, 0xfa, 0x02, 0x00


	//----- nvinfo : EIATTR_MERCURY_ISA_VERSION
	.align		4
.L_39:
        /*ab38*/ 	.byte	0x03, 0x5f
        /*ab3a*/ 	.short	0x0000


	//----- nvinfo : EIATTR_EXIT_INSTR_OFFSETS
	.align		4
        /*ab3c*/ 	.byte	0x04, 0x1c
        /*ab3e*/ 	.short	(.L_41 - .L_40)


	//   ....[0]....
.L_40:
        /*ab40*/ 	.word	0x000679c0


	//   ....[1]....
        /*ab44*/ 	.word	0x000679f0


	//----- nvinfo : EIATTR_REQNTID
	.align		4
.L_41:
        /*ab48*/ 	.byte	0x04, 0x10
        /*ab4a*/ 	.short	(.L_43 - .L_42)
.L_42:
        /*ab4c*/ 	.word	0x00000080
        /*ab50*/ 	.word	0x00000001
        /*ab54*/ 	.word	0x00000001
.L_43:


//--------------------- .nv.callgraph             --------------------------
	.section	.nv.callgraph,"",@"SHT_CUDA_CALLGRAPH"
	.align	4
	.sectionentsize	8
	.align		4
        /*0000*/ 	.word	0x00000000
	.align		4
        /*0004*/ 	.word	0xffffffff
	.align		4
        /*0008*/ 	.word	0x00000000
	.align		4
        /*000c*/ 	.word	0xfffffffe
	.align		4
        /*0010*/ 	.word	0x00000000
	.align		4
        /*0014*/ 	.word	0xfffffffd
	.align		4
        /*0018*/ 	.word	0x00000000
	.align		4
        /*001c*/ 	.word	0xfffffffc


//--------------------- .nv.rel.action            --------------------------
	.section	.nv.rel.action,"",@"SHT_CUDA_RELOCINFO"
	.align	8
	.sectionentsize	8
        /*0000*/ 	.byte	0x73, 0x00, 0x00, 0x00, 0x00, 0x00, 0x00, 0x00, 0x00, 0x00, 0x00, 0x11, 0x25, 0x00, 0x05, 0x36


//--------------------- .nv.constant0.matmul_kernel --------------------------
	.section	.nv.constant0.matmul_kernel,"a",@progbits
	.sectionflags	@""
	.align	4
.nv.constant0.matmul_kernel:
	.zero		432


//--------------------- .text.matmul_kernel       --------------------------
	.section	.text.matmul_kernel,"ax",@progbits
	.sectioninfo	@"SHI_REGISTERS=32"
	.align	128
        .global         matmul_kernel
        .type           matmul_kernel,@function
        .size           matmul_kernel,(.L_x_5 - matmul_kernel)
        .other          matmul_kernel,@"STO_CUDA_ENTRY STV_DEFAULT"
matmul_kernel:
.text.matmul_kernel:
[----:B------:R-:W-:-:S03]  /*0000*/  IMAD.MOV.U32 R1, RZ, RZ, c[0x0][0x28] ;  /* 0x00000a00ff017624 */ /* 0x000fc600078e00ff */
[----:B------:R-:W-:Y:S01]  /*0010*/  IMAD.MOV.U32 R0, RZ, RZ, c[0x0][0x17c] ;  /* 0x00005f00ff007624 */ /* 0x000fe200078e00ff */
[----:B------:R-:W0:Y:S01]  /*0020*/  S2R R29, SR_TID.X ;  /* 0x00000000001d7919 */ /* 0x000e220000002100 */
[----:B------:R-:W-:Y:S01]  /*0030*/  IADD3 R1, R1, -0x41f8, RZ ;  /* 0xffffbe0801017810 */ /* 0x000fe20007ffe0ff */
[----:B------:R-:W-:Y:S02]  /*0040*/  ULDC.64 UR6, c[0x0][0x118] ;  /* 0x0000460000067ab9 */ /* 0x000fe40000000a00 */
[----:B------:R-:W-:-:S04]  /*0050*/  IADD3 R0, R0, 0x1ff, RZ ;  /* 0x000001ff00007810 */ /* 0x000fc80007ffe0ff */
[----:B------:R-:W-:-:S04]  /*0060*/  SHF.R.S32.HI R3, RZ, 0x1f, R0 ;  /* 0x0000001fff037819 */ /* 0x000fc80000011400 */
[----:B------:R-:W-:-:S04]  /*0070*/  LEA.HI R3, R3, R0, RZ, 0x9 ;  /* 0x0000000003037211 */ /* 0x000fc800078f48ff */
[----:B------:R-:W-:Y:S02]  /*0080*/  SHF.R.S32.HI R0, RZ, 0x9, R3 ;  /* 0x00000009ff007819 */ /* 0x000fe40000011403 */
[----:B------:R-:W1:Y:S03]  /*0090*/  S2R R3, SR_CTAID.X ;  /* 0x0000000000037919 */ /* 0x000e660000002500 */
[----:B------:R-:W-:Y:S01]  /*00a0*/  IMAD.SHL.U32 R0, R0, 0x8, RZ ;  /* 0x0000000800007824 */ /* 0x000fe200078e00ff */
[----:B0-----:R-:W-:-:S04]  /*00b0*/  LOP3.LUT R12, R29, 0x7f, RZ, 0xc0, !PT ;  /* 0x0000007f1d0c7812 */ /* 0x001fc800078ec0ff */
[-C--:B------:R-:W-:Y:S02]  /*00c0*/  IABS R7, R0.reuse ;  /* 0x0000000000077213 */ /* 0x080fe40000000000 */
[----:B------:R-:W-:Y:S02]  /*00d0*/  IABS R10, R0 ;  /* 0x00000000000a7213 */ /* 0x000fe40000000000 */
[----:B------:R-:W0:Y:S01]  /*00e0*/  I2F.RP R2, R7 ;  /* 0x0000000700027306 */ /* 0x000e220000209400 */
[----:B-1----:R-:W-:-:S07]  /*00f0*/  IABS R8, R3 ;  /* 0x0000000300087213 */ /* 0x002fce0000000000 */
[----:B0-----:R-:W0:Y:S02]  /*0100*/  MUFU.RCP R2, R2 ;  /* 0x0000000200027308 */ /* 0x001e240000001000 */
[----:B0-----:R-:W-:Y:S01]  /*0110*/  IADD3 R4, R2, 0xffffffe, RZ ;  /* 0x0ffffffe02047810 */ /* 0x001fe20007ffe0ff */
[----:B------:R-:W-:-:S05]  /*0120*/  IMAD.MOV R2, RZ, RZ, -R10 ;  /* 0x000000ffff027224 */ /* 0x000fca00078e0a0a */
[----:B------:R0:W1:Y:S02]  /*0130*/  F2I.FTZ.U32.TRUNC.NTZ R5, R4 ;  /* 0x0000000400057305 */ /* 0x000064000021f000 */
[----:B0-----:R-:W-:Y:S02]  /*0140*/  IMAD.MOV.U32 R4, RZ, RZ, RZ ;  /* 0x000000ffff047224 */ /* 0x001fe400078e00ff */
[----:B-1----:R-:W-:-:S04]  /*0150*/  IMAD.MOV R6, RZ, RZ, -R5 ;  /* 0x000000ffff067224 */ /* 0x002fc800078e0a05 */
[----:B------:R-:W-:Y:S02]  /*0160*/  IMAD R9, R6, R7, RZ ;  /* 0x0000000706097224 */ /* 0x000fe400078e02ff */
[----:B------:R-:W-:Y:S02]  /*0170*/  IMAD.MOV.U32 R6, RZ, RZ, R8 ;  /* 0x000000ffff067224 */ /* 0x000fe400078e0008 */
[----:B------:R-:W-:-:S06]  /*0180*/  IMAD.HI.U32 R5, R5, R9, R4 ;  /* 0x0000000905057227 */ /* 0x000fcc00078e0004 */
[----:B------:R-:W-:-:S04]  /*0190*/  IMAD.HI.U32 R5, R5, R6, RZ ;  /* 0x0000000605057227 */ /* 0x000fc800078e00ff */
[----:B------:R-:W-:-:S05]  /*01a0*/  IMAD R2, R5, R2, R6 ;  /* 0x0000000205027224 */ /* 0x000fca00078e0206 */
[----:B------:R-:W-:-:S13]  /*01b0*/  ISETP.GT.U32.AND P1, PT, R7, R2, PT ;  /* 0x000000020700720c */ /* 0x000fda0003f24070 */
[----:B------:R-:W-:Y:S01]  /*01c0*/  @!P1 IMAD.IADD R2, R2, 0x1, -R7 ;  /* 0x0000000102029824 */ /* 0x000fe200078e0a07 */
[----:B------:R-:W-:Y:S02]  /*01d0*/  @!P1 IADD3 R5, R5, 0x1, RZ ;  /* 0x0000000105059810 */ /* 0x000fe40007ffe0ff */
[----:B------:R-:W-:Y:S02]  /*01e0*/  ISETP.NE.AND P1, PT, R0, RZ, PT ;  /* 0x000000ff0000720c */ /* 0x000fe40003f25270 */
[----:B------:R-:W-:Y:S02]  /*01f0*/  ISETP.GE.U32.AND P0, PT, R2, R7, PT ;  /* 0x000000070200720c */ /* 0x000fe40003f06070 */
[----:B------:R-:W-:-:S04]  /*0200*/  LOP3.LUT R2, R3, R0, RZ, 0x3c, !PT ;  /* 0x0000000003027212 */ /* 0x000fc800078e3cff */
[----:B------:R-:W-:Y:S01]  /*0210*/  ISETP.GE.AND P2, PT, R2, RZ, PT ;  /* 0x000000ff0200720c */ /* 0x000fe20003f46270 */
[----:B------:R-:W-:-:S05]  /*0220*/  IMAD.MOV.U32 R2, RZ, RZ, c[0x0][0x178] ;  /* 0x00005e00ff027624 */ /* 0x000fca00078e00ff */
[----:B------:R-:W-:Y:S02]  /*0230*/  IADD3 R2, R2, 0x7f, RZ ;  /* 0x0000007f02027810 */ /* 0x000fe40007ffe0ff */
[----:B------:R-:W-:-:S05]  /*0240*/  @P0 IADD3 R5, R5, 0x1, RZ ;  /* 0x0000000105050810 */ /* 0x000fca0007ffe0ff */
[----:B------:R-:W-:Y:S01]  /*0250*/  IMAD.MOV.U32 R4, RZ, RZ, R5 ;  /* 0x000000ffff047224 */ /* 0x000fe200078e0005 */
[----:B------:R-:W-:-:S03]  /*0260*/  SHF.R.S32.HI R5, RZ, 0x1f, R2 ;  /* 0x0000001fff057819 */ /* 0x000fc60000011402 */
[----:B------:R-:W-:Y:S01]  /*0270*/  @!P2 IMAD.MOV R4, RZ, RZ, -R4 ;  /* 0x000000ffff04a224 */ /* 0x000fe200078e0a04 */
[----:B------:R-:W-:Y:S02]  /*0280*/  @!P1 LOP3.LUT R4, RZ, R0, RZ, 0x33, !PT ;  /* 0x00000000ff049212 */ /* 0x000fe400078e33ff */
[----:B------:R-:W-:-:S03]  /*0290*/  LEA.HI R5, R5, R2, RZ, 0x7 ;  /* 0x0000000205057211 */ /* 0x000fc600078f38ff */
[----:B------:R-:W-:Y:S02]  /*02a0*/  IMAD.SHL.U32 R2, R4, 0x8, RZ ;  /* 0x0000000804027824 */ /* 0x000fe400078e00ff */
[----:B------:R-:W-:-:S03]  /*02b0*/  IMAD.MOV R4, RZ, RZ, -R4 ;  /* 0x000000ffff047224 */ /* 0x000fc600078e0a04 */
[----:B------:R-:W-:Y:S01]  /*02c0*/  LEA.HI.SX32 R5, R5, -R2, 0x19 ;  /* 0x8000000205057211 */ /* 0x000fe200078fcaff */
[----:B------:R-:W-:Y:S02]  /*02d0*/  IMAD R13, R0, R4, R3 ;  /* 0x00000004000d7224 */ /* 0x000fe400078e0203 */
[----:B------:R-:W-:Y:S01]  /*02e0*/  IMAD.MOV.U32 R4, RZ, RZ, RZ ;  /* 0x000000ffff047224 */ /* 0x000fe200078e00ff */
[----:B------:R-:W-:Y:S02]  /*02f0*/  IMNMX R6, R5, 0x8, PT ;  /* 0x0000000805067817 */ /* 0x000fe40003800200 */
[----:B------:R-:W-:Y:S02]  /*0300*/  IABS R11, R13 ;  /* 0x0000000d000b7213 */ /* 0x000fe40000000000 */
[----:B------:R-:W-:-:S04]  /*0310*/  IABS R9, R6 ;  /* 0x0000000600097213 */ /* 0x000fc80000000000 */
[----:B------:R-:W0:Y:S08]  /*0320*/  I2F.RP R7, R9 ;  /* 0x0000000900077306 */ /* 0x000e300000209400 */
[----:B0-----:R-:W0:Y:S02]  /*0330*/  MUFU.RCP R7, R7 ;  /* 0x0000000700077308 */ /* 0x001e240000001000 */
[----:B0-----:R-:W-:-:S06]  /*0340*/  IADD3 R5, R7, 0xffffffe, RZ ;  /* 0x0ffffffe07057810 */ /* 0x001fcc0007ffe0ff */
[----:B------:R-:W0:Y:S02]  /*0350*/  F2I.FTZ.U32.TRUNC.NTZ R5, R5 ;  /* 0x0000000500057305 */ /* 0x000e24000021f000 */
[----:B0-----:R-:W-:-:S04]  /*0360*/  IMAD.MOV R8, RZ, RZ, -R5 ;  /* 0x000000ffff087224 */ /* 0x001fc800078e0a05 */
[----:B------:R-:W-:Y:S02]  /*0370*/  IMAD.MOV.U32 R0, RZ, RZ, R8 ;  /* 0x000000ffff007224 */ /* 0x000fe400078e0008 */
[----:B------:R-:W-:Y:S02]  /*0380*/  IMAD.MOV.U32 R8, RZ, RZ, 0x3f ;  /* 0x0000003fff087424 */ /* 0x000fe400078e00ff */
[----:B------:R-:W-:Y:S01]  /*0390*/  IMAD R3, R0, R9, RZ ;  /* 0x0000000900037224 */ /* 0x000fe200078e02ff */
[----:B------:R-:W-:Y:S02]  /*03a0*/  IABS R0, R6 ;  /* 0x0000000600007213 */ /* 0x000fe40000000000 */
[----:B------:R-:W-:Y:S01]  /*03b0*/  IADD3 R8, R8, c[0x0][0x180], RZ ;  /* 0x0000600008087a10 */ /* 0x000fe20007ffe0ff */
[----:B------:R-:W-:-:S04]  /*03c0*/  IMAD.HI.U32 R4, R5, R3, R4 ;  /* 0x0000000305047227 */ /* 0x000fc800078e0004 */
[----:B------:R-:W-:Y:S02]  /*03d0*/  IMAD.MOV R0, RZ, RZ, -R0 ;  /* 0x000000ffff007224 */ /* 0x000fe400078e0a00 */
        /* <DEDUP_REMOVED lines=8> */
[----:B------:R-:W-:-:S07]  /*0460*/  ISETP.GE.AND P2, PT, R0, RZ, PT ;  /* 0x000000ff0000720c */ /* 0x000fce0003f46270 */
[----:B------:R-:W-:Y:S02]  /*0470*/  @P0 IADD3 R4, R4, 0x1, RZ ;  /* 0x0000000104040810 */ /* 0x000fe40007ffe0ff */
[----:B------:R-:W-:-:S04]  /*0480*/  ISETP.GT.AND P0, PT, R8, 0x3f, PT ;  /* 0x0000003f0800780c */ /* 0x000fc80003f04270 */
[----:B------:R-:W-:Y:S01]  /*0490*/  @!P2 IMAD.MOV R4, RZ, RZ, -R4 ;  /* 0x000000ffff04a224 */ /* 0x000fe200078e0a04 */
[----:B------:R-:W-:-:S05]  /*04a0*/  @!P1 LOP3.LUT R4, RZ, R6, RZ, 0x33, !PT ;  /* 0x00000006ff049212 */ /* 0x000fca00078e33ff */
[----:B------:R-:W-:Y:S02]  /*04b0*/  IMAD.MOV R3, RZ, RZ, -R4 ;  /* 0x000000ffff037224 */ /* 0x000fe400078e0a04 */
[----:B------:R-:W-:Y:S02]  /*04c0*/  IMAD.SHL.U32 R28, R4, 0x200, RZ ;  /* 0x00000200041c7824 */ /* 0x000fe400078e00ff */
[----:B------:R-:W-:-:S04]  /*04d0*/  IMAD R3, R6, R3, R13 ;  /* 0x0000000306037224 */ /* 0x000fc800078e020d */
[----:B------:R-:W-:-:S04]  /*04e0*/  IMAD.IADD R3, R2, 0x1, R3 ;  /* 0x0000000102037824 */ /* 0x000fc800078e0203 */
[----:B------:R-:W-:-:S05]  /*04f0*/  IMAD R0, R3, 0x80, R12 ;  /* 0x0000008003007824 */ /* 0x000fca00078e020c */
[----:B------:R0:W-:Y:S01]  /*0500*/  STL [R1+0x179c], R0 ;  /* 0x00179c0001007387 */ /* 0x0001e20000100800 */
[----:B------:R-:W-:Y:S05]  /*0510*/  @P0 BRA `(.L_x_0) ;  /* 0x00000f7000000947 */ /* 0x000fea0003800000 */
[----:B0-----:R-:W-:Y:S01]  /*0520*/  IMAD.SHL.U32 R0, R29, 0x20, RZ ;  /* 0x000000201d007824 */ /* 0x001fe200078e00ff */
[----:B------:R-:W-:Y:S01]  /*0530*/  CS2R R24, SRZ ;  /* 0x0000000000187805 */ /* 0x000fe2000001ff00 */
[----:B------:R-:W-:Y:S01]  /*0540*/  CS2R R26, SRZ ;  /* 0x00000000001a7805 */ /* 0x000fe2000001ff00 */
[----:B------:R-:W-:Y:S01]  /*0550*/  CS2R R20, SRZ ;  /* 0x0000000000147805 */ /* 0x000fe2000001ff00 */
[----:B------:R-:W-:Y:S01]  /*0560*/  CS2R R22, SRZ ;  /* 0x0000000000167805 */ /* 0x000fe2000001ff00 */
[----:B------:R0:W-:Y:S01]  /*0570*/  STL [R1+0x17a0], R0 ;  /* 0x0017a00001007387 */ /* 0x0001e20000100800 */
[----:B------:R-:W-:Y:S01]  /*0580*/  CS2R R16, SRZ ;  /* 0x0000000000107805 */ /* 0x000fe2000001ff00 */
[----:B------:R-:W-:Y:S01]  /*0590*/  CS2R R18, SRZ ;  /* 0x0000000000127805 */ /* 0x000fe2000001ff00 */
[----:B------:R-:W-:Y:S01]  /*05a0*/  CS2R R12, SRZ ;  /* 0x00000000000c7805 */ /* 0x000fe2000001ff00 */
[----:B------:R0:W-:Y:S01]  /*05b0*/  STL [R1], RZ ;  /* 0x000000ff01007387 */ /* 0x0001e20000100800 */
[----:B------:R-:W-:Y:S01]  /*05c0*/  CS2R R14, SRZ ;  /* 0x00000000000e7805 */ /* 0x000fe2000001ff00 */
[----:B------:R-:W-:Y:S01]  /*05d0*/  CS2R R8, SRZ ;  /* 0x0000000000087805 */ /* 0x000fe2000001ff00 */
[----:B------:R-:W-:Y:S01]  /*05e0*/  CS2R R10, SRZ ;  /* 0x00000000000a7805 */ /* 0x000fe2000001ff00 */
[----:B------:R0:W-:Y:S01]  /*05f0*/  STL [R1+0x4], RZ ;  /* 0x000004ff01007387 */ /* 0x0001e20000100800 */
[----:B------:R-:W-:Y:S01]  /*0600*/  CS2R R4, SRZ ;  /* 0x0000000000047805 */ /* 0x000fe2000001ff00 */
[----:B------:R-:W-:-:S02]  /*0610*/  CS2R R6, SRZ ;  /* 0x0000000000067805 */ /* 0x000fc4000001ff00 */
[----:B------:R0:W-:Y:S04]  /*0620*/  STL [R1+0x8], RZ ;  /* 0x000008ff01007387 */ /* 0x0001e80000100800 */
        /* <DEDUP_REMOVED lines=228> */
[----:B------:R0:W-:Y:S01]  /*1470*/  STL [R1+0x98c], RZ ;  /* 0x00098cff01007387 */ /* 0x0001e20000100800 */
[----:B------:R-:W-:Y:S05]  /*1480*/  BRA `(.L_x_1) ;  /* 0x00055cc000007947 */ /* 0x000fea0003800000 */
.L_x_0:
[----:B------:R-:W-:Y:S01]  /*1490*/  IABS R3, c[0x0][0x178] ;  /* 0x00005e0000037a13 */ /* 0x000fe20000000000 */
[----:B------:R-:W-:Y:S01]  /*14a0*/  IMAD.MOV.U32 R10, RZ, RZ, R0 ;  /* 0x000000ffff0a7224 */ /* 0x000fe200078e0000 */
[----:B------:R-:W-:-:S02]  /*14b0*/  IABS R21, c[0x0][0x17c] ;  /* 0x00005f0000157a13 */ /* 0x000fc40000000000 */
[----:B------:R-:W1:Y:S01]  /*14c0*/  I2F.RP R2, R3 ;  /* 0x0000000300027306 */ /* 0x000e620000209400 */
[----:B------:R-:W-:Y:S02]  /*14d0*/  SHF.R.S32.HI R11, RZ, 0x1f, R8 ;  /* 0x0000001fff0b7819 */ /* 0x000fe40000011408 */
[----:B0-----:R-:W-:Y:S02]  /*14e0*/  LOP3.LUT R0, R29, 0x7, RZ, 0xc0, !PT ;  /* 0x000000071d007812 */ /* 0x001fe400078ec0ff */
[----:B------:R-:W-:-:S03]  /*14f0*/  SHF.R.U32.HI R19, RZ, 0x6, R29 ;  /* 0x00000006ff137819 */ /* 0x000fc6000001161d */
[----:B------:R-:W0:Y:S01]  /*1500*/  I2F.RP R9, R21 ;  /* 0x0000001500097306 */ /* 0x000e220000209400 */
[----:B------:R-:W-:-:S04]  /*1510*/  SGXT.U32 R19, R19, 0x1 ;  /* 0x000000011313781a */ /* 0x000fc80000000000 */
[----:B------:R-:W-:-:S03]  /*1520*/  LOP3.LUT R19, R28, R19, RZ, 0xfc, !PT ;  /* 0x000000131c137212 */ /* 0x000fc600078efcff */
[----:B-1----:R-:W1:Y:S01]  /*1530*/  MUFU.RCP R2, R2 ;  /* 0x0000000200027308 */ /* 0x002e620000001000 */
[C---:B------:R-:W-:Y:S02]  /*1540*/  LOP3.LUT R13, R19.reuse, 0x1fe, RZ, 0xfc, !PT ;  /* 0x000001fe130d7812 */ /* 0x040fe400078efcff */
[----:B------:R-:W-:Y:S02]  /*1550*/  LOP3.LUT R16, R19, 0x1f4, RZ, 0xfc, !PT ;  /* 0x000001f413107812 */ /* 0x000fe400078efcff */
[----:B------:R-:W-:Y:S02]  /*1560*/  IABS R12, R13 ;  /* 0x0000000d000c7213 */ /* 0x000fe40000000000 */
[----:B------:R-:W-:Y:S01]  /*1570*/  ISETP.GE.AND P2, PT, R13, RZ, PT ;  /* 0x000000ff0d00720c */ /* 0x000fe20003f46270 */
[----:B0-----:R-:W0:Y:S01]  /*1580*/  MUFU.RCP R9, R9 ;  /* 0x0000000900097308 */ /* 0x001e220000001000 */
[----:B------:R-:W-:Y:S02]  /*1590*/  IABS R13, R16 ;  /* 0x00000010000d7213 */ /* 0x000fe40000000000 */
[----:B-1----:R-:W-:-:S02]  /*15a0*/  IADD3 R6, R2, 0xffffffe, RZ ;  /* 0x0ffffffe02067810 */ /* 0x002fc40007ffe0ff */
[----:B------:R-:W-:Y:S01]  /*15b0*/  LEA.HI R2, R11, R8, RZ, 0x6 ;  /* 0x000000080b027211 */ /* 0x000fe200078f30ff */
[----:B------:R-:W-:Y:S02]  /*15c0*/  IMAD.SHL.U32 R11, R29, 0x2, RZ ;  /* 0x000000021d0b7824 */ /* 0x000fe400078e00ff */
[----:B------:R-:W1:Y:S01]  /*15d0*/  F2I.FTZ.U32.TRUNC.NTZ R7, R6 ;  /* 0x0000000600077305 */ /* 0x000e62000021f000 */
[----:B------:R-:W-:Y:S01]  /*15e0*/  IMAD R8, R0, 0x110, RZ ;  /* 0x0000011000087824 */ /* 0x000fe200078e02ff */
[----:B------:R2:W-:Y:S01]  /*15f0*/  STL [R1+0x594], R2 ;  /* 0x0005940201007387 */ /* 0x0005e20000100800 */
[----:B0-----:R-:W-:-:S03]  /*1600*/  IADD3 R4, R9, 0xffffffe, RZ ;  /* 0x0ffffffe09047810 */ /* 0x001fc60007ffe0ff */
[----:B------:R-:W-:Y:S02]  /*1610*/  LOP3.LUT R8, R8, 0x10, R11, 0x78, !PT ;  /* 0x0000001008087812 */ /* 0x000fe400078e780b */
[----:B------:R-:W0:Y:S03]  /*1620*/  F2I.FTZ.U32.TRUNC.NTZ R5, R4 ;  /* 0x0000000400057305 */ /* 0x000e26000021f000 */
[----:B------:R3:W-:Y:S01]  /*1630*/  STL [R1+0x3cc], R8 ;  /* 0x0003cc0801007387 */ /* 0x0007e20000100800 */
[----:B--2---:R-:W-:-:S03]  /*1640*/  IMAD.SHL.U32 R2, R0, 0x10, RZ ;  /* 0x0000001000027824 */ /* 0x004fc600078e00ff */
[----:B------:R-:W-:Y:S01]  /*1650*/  STL [R1+0x17a4], R28 ;  /* 0x0017a41c01007387 */ /* 0x000fe20000100800 */
[----:B-1----:R-:W-:Y:S01]  /*1660*/  IMAD.MOV R6, RZ, RZ, -R7 ;  /* 0x000000ffff067224 */ /* 0x002fe200078e0a07 */
[----:B------:R-:W-:-:S03]  /*1670*/  LOP3.LUT R2, R2, 0x30, R11, 0x78, !PT ;  /* 0x0000003002027812 */ /* 0x000fc600078e780b */
[----:B------:R-:W-:Y:S01]  /*1680*/  IMAD R9, R6, R3, RZ ;  /* 0x0000000306097224 */ /* 0x000fe200078e02ff */
[----:B---3--:R-:W-:Y:S01]  /*1690*/  LOP3.LUT R8, R29, 0x3f, RZ, 0xc0, !PT ;  /* 0x0000003f1d087812 */ /* 0x008fe200078ec0ff */
[----:B------:R-:W-:Y:S01]  /*16a0*/  IMAD.MOV.U32 R6, RZ, RZ, RZ ;  /* 0x000000ffff067224 */ /* 0x000fe200078e00ff */
[----:B------:R-:W-:Y:S01]  /*16b0*/  LOP3.LUT R11, R19, 0x1fc, RZ, 0xfc, !PT ;  /* 0x000001fc130b7812 */ /* 0x000fe200078efcff */
[----:B0-----:R-:W-:Y:S02]  /*16c0*/  IMAD.MOV R4, RZ, RZ, -R5 ;  /* 0x000000ffff047224 */ /* 0x001fe400078e0a05 */
[----:B------:R-:W-:Y:S01]  /*16d0*/  IMAD.HI.U32 R7, R7, R9, R6 ;  /* 0x0000000907077227 */ /* 0x000fe200078e0006 */
[----:B------:R-:W-:Y:S02]  /*16e0*/  IABS R6, R10 ;  /* 0x0000000a00067213 */ /* 0x000fe40000000000 */
[----:B------:R-:W-:Y:S01]  /*16f0*/  ISETP.GE.AND P0, PT, R11, RZ, PT ;  /* 0x000000ff0b00720c */ /* 0x000fe20003f06270 */
[----:B------:R-:W-:-:S02]  /*1700*/  IMAD R23, R4, R21, RZ ;  /* 0x0000001504177224 */ /* 0x000fc400078e02ff */
[----:B------:R-:W-:Y:S02]  /*1710*/  IMAD.MOV.U32 R4, RZ, RZ, RZ ;  /* 0x000000ffff047224 */ /* 0x000fe400078e00ff */
[----:B------:R-:W-:Y:S02]  /*1720*/  IMAD.SHL.U32 R9, R29, 0x20, RZ ;  /* 0x000000201d097824 */ /* 0x000fe400078e00ff */
[----:B------:R-:W-:Y:S01]  /*1730*/  IMAD.HI.U32 R23, R5, R23, R4 ;  /* 0x0000001705177227 */ /* 0x000fe200078e0004 */
[----:B------:R-:W-:Y:S02]  /*1740*/  SHF.R.S32.HI R5, RZ, 0x6, R29 ;  /* 0x00000006ff057819 */ /* 0x000fe4000001141d */
[----:B------:R0:W-:Y:S01]  /*1750*/  STL [R1+0x17a0], R9 ;  /* 0x0017a00901007387 */ /* 0x0001e20000100800 */
[----:B------:R-:W-:Y:S01]  /*1760*/  IMAD.SHL.U32 R10, R8, 0x2, RZ ;  /* 0x00000002080a7824 */ /* 0x000fe200078e00ff */
[----:B------:R-:W-:Y:S01]  /*1770*/  SGXT R5, R5, 0x1 ;  /* 0x000000010505781a */ /* 0x000fe20000000200 */
[----:B------:R-:W-:Y:S01]  /*1780*/  IMAD.HI.U32 R7, R7, R6, RZ ;  /* 0x0000000607077227 */ /* 0x000fe200078e00ff */
[----:B------:R-:W-:-:S02]  /*1790*/  IABS R4, R11 ;  /* 0x0000000b00047213 */ /* 0x000fc40000000000 */
[----:B------:R-:W-:Y:S01]  /*17a0*/  LOP3.LUT R11, R19, 0x1f6, RZ, 0xfc, !PT ;  /* 0x000001f6130b7812 */ /* 0x000fe200078efcff */
[----:B------:R-:W-:Y:S01]  /*17b0*/  IMAD.HI.U32 R8, R23, R12, RZ ;  /* 0x0000000c17087227 */ /* 0x000fe200078e00ff */
[----:B0-----:R-:W-:-:S03]  /*17c0*/  LOP3.LUT R9, R9, 0xc00, RZ, 0xc0, !PT ;  /* 0x00000c0009097812 */ /* 0x001fc600078ec0ff */
[----:B------:R-:W-:Y:S02]  /*17d0*/  IMAD.MOV R7, RZ, RZ, -R7 ;  /* 0x000000ffff077224 */ /* 0x000fe400078e0a07 */
[----:B------:R-:W-:Y:S02]  /*17e0*/  IMAD.MOV R8, RZ, RZ, -R8 ;  /* 0x000000ffff087224 */ /* 0x000fe400078e0a08 */
[----:B------:R-:W-:Y:S01]  /*17f0*/  IMAD R9, R0, 0x80, R9 ;  /* 0x0000008000097824 */ /* 0x000fe200078e0209 */
[----:B------:R-:W-:Y:S01]  /*1800*/  LOP3.LUT R0, R10, 0x90, R5, 0x78, !PT ;  /* 0x000000900a007812 */ /* 0x000fe200078e7805 */
[----:B------:R-:W-:Y:S01]  /*1810*/  IMAD R12, R21, R8, R12 ;  /* 0x00000008150c7224 */ /* 0x000fe200078e020c */
[----:B------:R-:W-:Y:S01]  /*1820*/  IABS R8, R11 ;  /* 0x0000000b00087213 */ /* 0x000fe20000000000 */
[----:B------:R-:W-:Y:S02]  /*1830*/  IMAD.IADD R2, R9, 0x1, R2 ;  /* 0x0000000109027824 */ /* 0x000fe400078e0202 */
[----:B------:R0:W-:Y:S01]  /*1840*/  STL [R1+0x17a8], R0 ;  /* 0x0017a80001007387 */ /* 0x0001e20000100800 */
[----:B------:R-:W-:Y:S01]  /*1850*/  ISETP.GT.U32.AND P5, PT, R21, R12, PT ;  /* 0x0000000c1500720c */ /* 0x000fe20003fa4070 */
[----:B------:R-:W-:-:S02]  /*1860*/  IMAD.HI.U32 R5, R23, R4, RZ ;  /* 0x0000000417057227 */ /* 0x000fc400078e00ff */
[----:B------:R1:W-:Y:S02]  /*1870*/  STL [R1+0xd54], R2 ;  /* 0x000d540201007387 */ /* 0x0003e40000100800 */
[----:B0-----:R-:W-:Y:S02]  /*1880*/  IMAD R0, R3, R7, R6 ;  /* 0x0000000703007224 */ /* 0x001fe400078e0206 */
[----:B------:R-:W-:-:S03]  /*1890*/  IMAD.HI.U32 R7, R23, R8, RZ ;  /* 0x0000000817077227 */ /* 0x000fc600078e00ff */
[----:B------:R-:W-:Y:S01]  /*18a0*/  ISETP.GT.U32.AND P4, PT, R3, R0, PT ;  /* 0x000000000300720c */ /* 0x000fe20003f84070 */
[----:B-1----:R-:W-:Y:S01]  /*18b0*/  IMAD.MOV R2, RZ, RZ, -R5 ;  /* 0x000000ffff027224 */ /* 0x002fe200078e0a05 */
[----:B------:R-:W-:Y:S01]  /*18c0*/  LOP3.LUT R5, R19, 0x1fa, RZ, 0xfc, !PT ;  /* 0x000001fa13057812 */ /* 0x000fe200078efcff */
[----:B------:R-:W-:Y:S02]  /*18d0*/  @!P5 IMAD.IADD R12, R12, 0x1, -R21 ;  /* 0x000000010c0cd824 */ /* 0x000fe400078e0a15 */
[----:B------:R-:W-:Y:S01]  /*18e0*/  IMAD R2, R21, R2, R4 ;  /* 0x0000000215027224 */ /* 0x000fe200078e0204 */
[----:B------:R-:W-:Y:S01]  /*18f0*/  LOP3.LUT R4, R19, 0x1f8, RZ, 0xfc, !PT ;  /* 0x000001f813047812 */ /* 0x000fe200078efcff */
[----:B------:R-:W-:Y:S01]  /*1900*/  IMAD.MOV R7, RZ, RZ, -R7 ;  /* 0x000000ffff077224 */ /* 0x000fe200078e0a07 */
[----:B------:R-:W-:Y:S02]  /*1910*/  IABS R10, R5 ;  /* 0x00000005000a7213 */ /* 0x000fe40000000000 */
[----:B------:R-:W-:Y:S01]  /*1920*/  ISETP.GE.AND P1, PT, R4, RZ, PT ;  /* 0x000000ff0400720c */ /* 0x000fe20003f26270 */
[----:B------:R-:W-:Y:S01]  /*1930*/  IMAD R8, R21, R7, R8 ;  /* 0x0000000715087224 */ /* 0x000fe200078e0208 */
[----:B------:R-:W-:Y:S01]  /*1940*/  IABS R6, R4 ;  /* 0x0000000400067213 */ /* 0x000fe20000000000 */
[----:B------:R-:W-:Y:S01]  /*1950*/  @!P4 IMAD.IADD R0, R0, 0x1, -R3 ;  /* 0x000000010000c824 */ /* 0x000fe200078e0a03 */
[----:B------:R-:W-:Y:S01]  /*1960*/  ISETP.GE.AND P3, PT, R5, RZ, PT ;  /* 0x000000ff0500720c */ /* 0x000fe20003f66270 */
[----:B------:R-:W-:Y:S01]  /*1970*/  IMAD.HI.U32 R4, R23, R10, RZ ;  /* 0x0000000a17047227 */ /* 0x000fe200078e00ff */
[----:B------:R-:W-:-:S02]  /*1980*/  ISETP.GT.U32.AND P6, PT, R21, R12, PT ;  /* 0x0000000c1500720c */ /* 0x000fc40003fc4070 */
[----:B------:R-:W-:Y:S01]  /*1990*/  ISETP.GT.U32.AND P4, PT, R3, R0, PT ;  /* 0x000000000300720c */ /* 0x000fe20003f84070 */
[----:B------:R-:W-:Y:S01]  /*19a0*/  IMAD.HI.U32 R5, R23, R6, RZ ;  /* 0x0000000617057227 */ /* 0x000fe200078e00ff */
[----:B------:R-:W-:Y:S02]  /*19b0*/  ISETP.GT.U32.AND P5, PT, R21, R2, PT ;  /* 0x000000021500720c */ /* 0x000fe40003fa4070 */
[----:B------:R-:W-:Y:S01]  /*19c0*/  LOP3.LUT R7, R19, 0x1f0, RZ, 0xfc, !PT ;  /* 0x000001f013077812 */ /* 0x000fe200078efcff */
[----:B------:R-:W-:Y:S02]  /*19d0*/  IMAD.MOV R9, RZ, RZ, -R4 ;  /* 0x000000ffff097224 */ /* 0x000fe400078e0a04 */
[----:B------:R-:W-:Y:S01]  /*19e0*/  IMAD.MOV R5, RZ, RZ, -R5 ;  /* 0x000000ffff057224 */ /* 0x000fe200078e0a05 */
[----:B------:R-:W-:Y:S01]  /*19f0*/  IABS R15, R7 ;  /* 0x00000007000f7213 */ /* 0x000fe20000000000 */
[C---:B------:R-:W-:Y:S02]  /*1a00*/  IMAD R10, R21.reuse, R9, R10 ;  /* 0x00000009150a7224 */ /* 0x040fe400078e020a */
[----:B------:R-:W-:-:S02]  /*1a10*/  IMAD R9, R21, R5, R6 ;  /* 0x0000000515097224 */ /* 0x000fc400078e0206 */
[----:B------:R-:W-:Y:S01]  /*1a20*/  @!P4 IMAD.IADD R0, R0, 0x1, -R3 ;  /* 0x000000010000c824 */ /* 0x000fe200078e0a03 */
[C---:B------:R-:W-:Y:S01]  /*1a30*/  ISETP.GT.U32.AND P4, PT, R21.reuse, R10, PT ;  /* 0x0000000a1500720c */ /* 0x040fe20003f84070 */
[--C-:B------:R-:W-:Y:S01]  /*1a40*/  @!P6 IMAD.IADD R12, R12, 0x1, -R21.reuse ;  /* 0x000000010c0ce824 */ /* 0x100fe200078e0a15 */
[C---:B------:R-:W-:Y:S01]  /*1a50*/  ISETP.GT.U32.AND P6, PT, R21.reuse, R9, PT ;  /* 0x000000091500720c */ /* 0x040fe20003fc4070 */
[----:B------:R-:W-:Y:S01]  /*1a60*/  @!P5 IMAD.IADD R2, R2, 0x1, -R21 ;  /* 0x000000010202d824 */ /* 0x000fe200078e0a15 */
[----:B------:R-:W-:Y:S01]  /*1a70*/  ISETP.GT.U32.AND P5, PT, R21, R8, PT ;  /* 0x000000081500720c */ /* 0x000fe20003fa4070 */
[----:B------:R-:W-:Y:S01]  /*1a80*/  IMAD.MOV.U32 R4, RZ, RZ, R13 ;  /* 0x000000ffff047224 */ /* 0x000fe200078e000d */
[----:B------:R-:W-:Y:S01]  /*1a90*/  LOP3.LUT R13, R19, 0x1f2, RZ, 0xfc, !PT ;  /* 0x000001f2130d7812 */ /* 0x000fe200078efcff */
[----:B------:R0:W-:Y:S02]  /*1aa0*/  STL [R1+0x590], R0 ;  /* 0x0005900001007387 */ /* 0x0001e40000100800 */
[----:B------:R-:W-:Y:S01]  /*1ab0*/  IMAD.HI.U32 R3, R23, R4, RZ ;  /* 0x0000000417037227 */ /* 0x000fe200078e00ff */
[----:B------:R-:W-:-:S03]  /*1ac0*/  IABS R6, R13 ;  /* 0x0000000d00067213 */ /* 0x000fc60000000000 */
[--C-:B------:R-:W-:Y:S01]  /*1ad0*/  @!P4 IMAD.IADD R10, R10, 0x1, -R21.reuse ;  /* 0x000000010a0ac824 */ /* 0x100fe200078e0a15 */
[----:B------:R-:W-:Y:S01]  /*1ae0*/  ISETP.GT.U32.AND P4, PT, R21, R2, PT ;  /* 0x000000021500720c */ /* 0x000fe20003f84070 */
[----:B------:R-:W-:Y:S02]  /*1af0*/  @!P6 IMAD.IADD R9, R9, 0x1, -R21 ;  /* 0x000000010909e824 */ /* 0x000fe400078e0a15 */
[----:B------:R-:W-:Y:S01]  /*1b00*/  IMAD.MOV R3, RZ, RZ, -R3 ;  /* 0x000000ffff037224 */ /* 0x000fe200078e0a03 */
[C---:B------:R-:W-:Y:S01]  /*1b10*/  ISETP.GT.U32.AND P6, PT, R21.reuse, R10, PT ;  /* 0x0000000a1500720c */ /* 0x040fe20003fc4070 */
[----:B------:R-:W-:Y:S01]  /*1b20*/  @!P5 IMAD.IADD R8, R8, 0x1, -R21 ;  /* 0x000000010808d824 */ /* 0x000fe200078e0a15 */
[C---:B------:R-:W-:Y:S01]  /*1b30*/  ISETP.GT.U32.AND P5, PT, R21.reuse, R9, PT ;  /* 0x000000091500720c */ /* 0x040fe20003fa4070 */
[----:B------:R-:W-:Y:S01]  /*1b40*/  IMAD R5, R21, R3, R4 ;  /* 0x0000000315057224 */ /* 0x000fe200078e0204 */
[----:B------:R-:W-:Y:S01]  /*1b50*/  LOP3.LUT R4, R19, 0x1ee, RZ, 0xfc, !PT ;  /* 0x000001ee13047812 */ /* 0x000fe200078efcff */
[----:B------:R-:W-:-:S03]  /*1b60*/  IMAD.HI.U32 R3, R23, R6, RZ ;  /* 0x0000000617037227 */ /* 0x000fc600078e00ff */
[----:B------:R-:W-:Y:S01]  /*1b70*/  IABS R14, R4 ;  /* 0x00000004000e7213 */ /* 0x000fe20000000000 */
[----:B0-----:R-:W-:Y:S02]  /*1b80*/  IMAD.MOV.U32 R0, RZ, RZ, R12 ;  /* 0x000000ffff007224 */ /* 0x001fe400078e000c */
[----:B------:R-:W-:Y:S02]  /*1b90*/  IMAD.MOV R3, RZ, RZ, -R3 ;  /* 0x000000ffff037224 */ /* 0x000fe400078e0a03 */
[--C-:B------:R-:W-:Y:S01]  /*1ba0*/  @!P6 IMAD.IADD R10, R10, 0x1, -R21.reuse ;  /* 0x000000010a0ae824 */ /* 0x100fe200078e0a15 */
[----:B------:R-:W-:Y:S01]  /*1bb0*/  ISETP.GE.AND P6, PT, R11, RZ, PT ;  /* 0x000000ff0b00720c */ /* 0x000fe20003fc6270 */
[----:B------:R-:W-:Y:S01]  /*1bc0*/  @!P2 IMAD.MOV R0, RZ, RZ, -R0 ;  /* 0x000000ffff00a224 */ /* 0x000fe200078e0a00 */
[C---:B------:R-:W-:Y:S01]  /*1bd0*/  ISETP.GT.U32.AND P2, PT, R21.reuse, R8, PT ;  /* 0x000000081500720c */ /* 0x040fe20003f44070 */
[----:B------:R-:W-:Y:S01]  /*1be0*/  IMAD R11, R21, R3, R6 ;  /* 0x00000003150b7224 */ /* 0x000fe200078e0206 */
[----:B------:R-:W-:Y:S01]  /*1bf0*/  LOP3.LUT R6, R19, 0x1ec, RZ, 0xfc, !PT ;  /* 0x000001ec13067812 */ /* 0x000fe200078efcff */
[--C-:B------:R-:W-:Y:S01]  /*1c00*/  @!P4 IMAD.IADD R2, R2, 0x1, -R21.reuse ;  /* 0x000000010202c824 */ /* 0x100fe200078e0a15 */
[----:B------:R-:W-:Y:S01]  /*1c10*/  ISETP.GT.U32.AND P4, PT, R21, R5, PT ;  /* 0x000000051500720c */ /* 0x000fe20003f84070 */
[----:B------:R-:W-:Y:S01]  /*1c20*/  @!P5 IMAD.IADD R9, R9, 0x1, -R21 ;  /* 0x000000010909d824 */ /* 0x000fe200078e0a15 */
[----:B------:R-:W-:Y:S01]  /*1c30*/  ISETP.GT.U32.AND P5, PT, R21, R11, PT ;  /* 0x0000000b1500720c */ /* 0x000fe20003fa4070 */
[----:B------:R0:W-:Y:S01]  /*1c40*/  STL [R1+0x98], R0 ;  /* 0x0000980001007387 */ /* 0x0001e20000100800 */
[----:B------:R-:W-:-:S02]  /*1c50*/  IMAD.MOV.U32 R17, RZ, RZ, R2 ;  /* 0x000000ffff117224 */ /* 0x000fc400078e0002 */
[----:B------:R-:W-:-:S04]  /*1c60*/  IMAD.HI.U32 R3, R23, R14, RZ ;  /* 0x0000000e17037227 */ /* 0x000fc800078e00ff */
[----:B------:R-:W-:Y:S01]  /*1c70*/  @!P2 IMAD.IADD R8, R8, 0x1, -R21 ;  /* 0x000000010808a824 */ /* 0x000fe200078e0a15 */
[----:B------:R-:W-:Y:S01]  /*1c80*/  ISETP.GE.AND P2, PT, R16, RZ, PT ;  /* 0x000000ff1000720c */ /* 0x000fe20003f46270 */
[----:B------:R-:W-:Y:S01]  /*1c90*/  @!P0 IMAD.MOV R17, RZ, RZ, -R17 ;  /* 0x000000ffff118224 */ /* 0x000fe200078e0a11 */
[----:B------:R-:W-:Y:S01]  /*1ca0*/  IABS R16, R6 ;  /* 0x0000000600107213 */ /* 0x000fe20000000000 */
[----:B0-----:R-:W-:Y:S02]  /*1cb0*/  IMAD.MOV.U32 R0, RZ, RZ, R10 ;  /* 0x000000ffff007224 */ /* 0x001fe400078e000a */
[--C-:B------:R-:W-:Y:S01]  /*1cc0*/  @!P4 IMAD.IADD R5, R5, 0x1, -R21.reuse ;  /* 0x000000010505c824 */ /* 0x100fe200078e0a15 */
[----:B------:R-:W-:Y:S01]  /*1cd0*/  ISETP.GE.AND P4, PT, R13, RZ, PT ;  /* 0x000000ff0d00720c */ /* 0x000fe20003f86270 */
[----:B------:R-:W-:Y:S01]  /*1ce0*/  @!P5 IMAD.IADD R11, R11, 0x1, -R21 ;  /* 0x000000010b0bd824 */ /* 0x000fe200078e0a15 */
[----:B------:R-:W-:Y:S01]  /*1cf0*/  STL [R1+0x78], R17 ;  /* 0x0000781101007387 */ /* 0x000fe20000100800 */
[----:B------:R-:W-:Y:S01]  /*1d00*/  IMAD.MOV.U32 R13, RZ, RZ, R16 ;  /* 0x000000ffff0d7224 */ /* 0x000fe200078e0010 */
[C---:B------:R-:W-:Y:S01]  /*1d10*/  ISETP.GT.U32.AND P0, PT, R21.reuse, R5, PT ;  /* 0x000000051500720c */ /* 0x040fe20003f04070 */
[----:B------:R-:W-:Y:S01]  /*1d20*/  @!P3 IMAD.MOV R0, RZ, RZ, -R0 ;  /* 0x000000ffff00b224 */ /* 0x000fe200078e0a00 */
[----:B------:R-:W-:Y:S01]  /*1d30*/  ISETP.GT.U32.AND P5, PT, R21, R11, PT ;  /* 0x0000000b1500720c */ /* 0x000fe20003fa4070 */
[----:B------:R-:W-:-:S02]  /*1d40*/  IMAD.MOV R3, RZ, RZ, -R3 ;  /* 0x000000ffff037224 */ /* 0x000fc400078e0a03 */
[----:B------:R-:W-:Y:S01]  /*1d50*/  IMAD.HI.U32 R2, R23, R13, RZ ;  /* 0x0000000d17027227 */ /* 0x000fe200078e00ff */
[----:B------:R0:W-:Y:S03]  /*1d60*/  STL [R1+0x70], R0 ;  /* 0x0000700001007387 */ /* 0x0001e60000100800 */
[----:B------:R-:W-:Y:S01]  /*1d70*/  IMAD R14, R21, R3, R14 ;  /* 0x00000003150e7224 */ /* 0x000fe200078e020e */
[----:B------:R-:W-:Y:S01]  /*1d80*/  LOP3.LUT R3, R19, 0x1ea, RZ, 0xfc, !PT ;  /* 0x000001ea13037812 */ /* 0x000fe200078efcff */
[----:B------:R-:W-:Y:S02]  /*1d90*/  IMAD.MOV R2, RZ, RZ, -R2 ;  /* 0x000000ffff027224 */ /* 0x000fe400078e0a02 */
[----:B------:R-:W-:Y:S01]  /*1da0*/  IMAD.HI.U32 R12, R23, R15, RZ ;  /* 0x0000000f170c7227 */ /* 0x000fe200078e00ff */
[----:B------:R-:W-:-:S03]  /*1db0*/  IABS R10, R3 ;  /* 0x00000003000a7213 */ /* 0x000fc60000000000 */
[----:B0-----:R-:W-:Y:S02]  /*1dc0*/  IMAD.MOV.U32 R0, RZ, RZ, R8 ;  /* 0x000000ffff007224 */ /* 0x001fe400078e0008 */
[----:B------:R-:W-:Y:S01]  /*1dd0*/  IMAD R13, R21, R2, R13 ;  /* 0x00000002150d7224 */ /* 0x000fe200078e020d */
[----:B------:R-:W-:Y:S01]  /*1de0*/  LOP3.LUT R2, R19, 0x1e4, RZ, 0xfc, !PT ;  /* 0x000001e413027812 */ /* 0x000fe200078efcff */
[----:B------:R-:W-:Y:S01]  /*1df0*/  @!P6 IMAD.MOV R0, RZ, RZ, -R0 ;  /* 0x000000ffff00e224 */ /* 0x000fe200078e0a00 */
[----:B------:R-:W-:Y:S01]  /*1e00*/  ISETP.GT.U32.AND P6, PT, R21, R14, PT ;  /* 0x0000000e1500720c */ /* 0x000fe20003fc4070 */
[----:B------:R-:W-:Y:S02]  /*1e10*/  IMAD.MOV R12, RZ, RZ, -R12 ;  /* 0x000000ffff0c7224 */ /* 0x000fe400078e0a0c */
[----:B------:R-:W-:Y:S01]  /*1e20*/  @!P5 IMAD.IADD R11, R11, 0x1, -R21 ;  /* 0x000000010b0bd824 */ /* 0x000fe200078e0a15 */
[C---:B------:R-:W-:Y:S01]  /*1e30*/  ISETP.GT.U32.AND P5, PT, R21.reuse, R13, PT ;  /* 0x0000000d1500720c */ /* 0x040fe20003fa4070 */
[----:B------:R-:W-:-:S02]  /*1e40*/  IMAD R15, R21, R12, R15 ;  /* 0x0000000c150f7224 */ /* 0x000fc400078e020f */
[----:B------:R-:W-:Y:S01]  /*1e50*/  @!P1 IMAD.MOV R9, RZ, RZ, -R9 ;  /* 0x000000ffff099224 */ /* 0x000fe200078e0a09 */
[----:B------:R-:W-:Y:S01]  /*1e60*/  ISETP.GE.AND P1, PT, R7, RZ, PT ;  /* 0x000000ff0700720c */ /* 0x000fe20003f26270 */
[----:B------:R-:W-:Y:S01]  /*1e70*/  @!P0 IMAD.IADD R5, R5, 0x1, -R21 ;  /* 0x0000000105058824 */ /* 0x000fe200078e0a15 */
[----:B------:R-:W-:Y:S01]  /*1e80*/  ISETP.GT.U32.AND P3, PT, R21, R15, PT ;  /* 0x0000000f1500720c */ /* 0x000fe20003f64070 */
[----:B------:R-:W-:Y:S01]  /*1e90*/  IMAD.MOV.U32 R17, RZ, RZ, R11 ;  /* 0x000000ffff117224 */ /* 0x000fe200078e000b */
[----:B------:R-:W-:Y:S01]  /*1ea0*/  STL [R1+0x5c], R9 ;  /* 0x00005c0901007387 */ /* 0x000fe20000100800 */
[----:B------:R-:W-:Y:S01]  /*1eb0*/  @!P6 IMAD.IADD R14, R14, 0x1, -R21 ;  /* 0x000000010e0ee824 */ /* 0x000fe200078e0a15 */
[----:B------:R-:W-:Y:S01]  /*1ec0*/  ISETP.GE.AND P0, PT, R4, RZ, PT ;  /* 0x000000ff0400720c */ /* 0x000fe20003f06270 */
[----:B------:R-:W-:Y:S01]  /*1ed0*/  @!P4 IMAD.MOV R17, RZ, RZ, -R17 ;  /* 0x000000ffff11c224 */ /* 0x000fe200078e0a11 */
[----:B------:R0:W-:Y:S01]  /*1ee0*/  STL [R1+0x20], R0 ;  /* 0x0000200001007387 */ /* 0x0001e20000100800 */
[----:B------:R-:W-:Y:S01]  /*1ef0*/  LOP3.LUT R4, R19, 0x1e8, RZ, 0xfc, !PT ;  /* 0x000001e813047812 */ /* 0x000fe200078efcff */
[----:B------:R-:W-:Y:S01]  /*1f00*/  @!P5 IMAD.IADD R13, R13, 0x1, -R21 ;  /* 0x000000010d0dd824 */ /* 0x000fe200078e0a15 */
[----:B------:R-:W-:-:S04]  /*1f10*/  LOP3.LUT R7, R19, 0x1e6, RZ, 0xfc, !PT ;  /* 0x000001e613077812 */ /* 0x000fc800078efcff */
[----:B------:R-:W-:Y:S01]  /*1f20*/  @!P3 IMAD.IADD R15, R15, 0x1, -R21 ;  /* 0x000000010f0fb824 */ /* 0x000fe200078e0a15 */
[C---:B------:R-:W-:Y:S01]  /*1f30*/  ISETP.GT.U32.AND P5, PT, R21.reuse, R13, PT ;  /* 0x0000000d1500720c */ /* 0x040fe20003fa4070 */
[----:B0-----:R-:W-:Y:S01]  /*1f40*/  IMAD.MOV.U32 R0, RZ, RZ, R5 ;  /* 0x000000ffff007224 */ /* 0x001fe200078e0005 */
[----:B------:R-:W-:Y:S02]  /*1f50*/  IABS R5, R4 ;  /* 0x0000000400057213 */ /* 0x000fe40000000000 */
[----:B------:R-:W-:Y:S01]  /*1f60*/  ISETP.GE.AND P3, PT, R6, RZ, PT ;  /* 0x000000ff0600720c */ /* 0x000fe20003f66270 */
[----:B------:R-:W-:Y:S01]  /*1f70*/  @!P2 IMAD.MOV R0, RZ, RZ, -R0 ;  /* 0x000000ffff00a224 */ /* 0x000fe200078e0a00 */
[----:B------:R-:W-:Y:S01]  /*1f80*/  ISETP.GT.U32.AND P2, PT, R21, R14, PT ;  /* 0x0000000e1500720c */ /* 0x000fe20003f44070 */
[----:B------:R-:W-:Y:S01]  /*1f90*/  IMAD.HI.U32 R8, R23, R5, RZ ;  /* 0x0000000517087227 */ /* 0x000fe200078e00ff */
[----:B------:R-:W-:Y:S02]  /*1fa0*/  ISETP.GT.U32.AND P6, PT, R21, R15, PT ;  /* 0x0000000f1500720c */ /* 0x000fe40003fc4070 */
[----:B------:R-:W-:Y:S01]  /*1fb0*/  IABS R12, R7 ;  /* 0x00000007000c7213 */ /* 0x000fe20000000000 */
[----:B------:R-:W-:Y:S01]  /*1fc0*/  IMAD.MOV R8, RZ, RZ, -R8 ;  /* 0x000000ffff087224 */ /* 0x000fe200078e0a08 */
[----:B------:R0:W-:Y:S01]  /*1fd0*/  STL [R1+0x360], R0 ;  /* 0x0003600001007387 */ /* 0x0001e20000100800 */
[----:B------:R-:W-:-:S03]  /*1fe0*/  IMAD.HI.U32 R6, R23, R10, RZ ;  /* 0x0000000a17067227 */ /* 0x000fc600078e00ff */
[----:B------:R-:W-:Y:S01]  /*1ff0*/  STL [R1+0x364], R17 ;  /* 0x0003641101007387 */ /* 0x000fe20000100800 */
[----:B------:R-:W-:Y:S02]  /*2000*/  IMAD.MOV R6, RZ, RZ, -R6 ;  /* 0x000000ffff067224 */ /* 0x000fe400078e0a06 */
[----:B------:R-:W-:Y:S01]  /*2010*/  @!P2 IMAD.IADD R14, R14, 0x1, -R21 ;  /* 0x000000010e0ea824 */ /* 0x000fe200078e0a15 */
[----:B------:R-:W-:Y:S01]  /*2020*/  ISETP.GE.AND P2, PT, R3, RZ, PT ;  /* 0x000000ff0300720c */ /* 0x000fe20003f46270 */
[----:B------:R-:W-:Y:S01]  /*2030*/  IMAD R3, R21, R8, R5 ;  /* 0x0000000815037224 */ /* 0x000fe200078e0205 */
[----:B------:R-:W-:Y:S01]  /*2040*/  LOP3.LUT R5, R19, 0x1e2, RZ, 0xfc, !PT ;  /* 0x000001e213057812 */ /* 0x000fe200078efcff */
[--C-:B------:R-:W-:Y:S02]  /*2050*/  @!P5 IMAD.IADD R13, R13, 0x1, -R21.reuse ;  /* 0x000000010d0dd824 */ /* 0x100fe400078e0a15 */
[C---:B------:R-:W-:Y:S01]  /*2060*/  IMAD R10, R21.reuse, R6, R10 ;  /* 0x00000006150a7224 */ /* 0x040fe200078e020a */
[----:B------:R-:W-:Y:S01]  /*2070*/  ISETP.GT.U32.AND P5, PT, R21, R3, PT ;  /* 0x000000031500720c */ /* 0x000fe20003fa4070 */
[----:B------:R-:W-:Y:S01]  /*2080*/  @!P6 IMAD.IADD R15, R15, 0x1, -R21 ;  /* 0x000000010f0fe824 */ /* 0x000fe200078e0a15 */
[----:B------:R-:W-:Y:S01]  /*2090*/  IABS R8, R5 ;  /* 0x0000000500087213 */ /* 0x000fe20000000000 */
[----:B------:R-:W-:Y:S01]  /*20a0*/  IMAD.HI.U32 R16, R23, R12, RZ ;  /* 0x0000000c17107227 */ /* 0x000fe200078e00ff */
[----:B------:R-:W-:-:S02]  /*20b0*/  ISETP.GT.U32.AND P6, PT, R21, R10, PT ;  /* 0x0000000a1500720c */ /* 0x000fc40003fc4070 */
[----:B------:R-:W-:Y:S01]  /*20c0*/  IABS R6, R2 ;  /* 0x0000000200067213 */ /* 0x000fe20000000000 */
[----:B------:R-:W-:-:S04]  /*20d0*/  IMAD.HI.U32 R11, R23, R8, RZ ;  /* 0x00000008170b7227 */ /* 0x000fc800078e00ff */
[----:B0-----:R-:W-:Y:S02]  /*20e0*/  IMAD.MOV.U32 R0, RZ, RZ, R15 ;  /* 0x000000ffff007224 */ /* 0x001fe400078e000f */
[----:B------:R-:W-:Y:S02]  /*20f0*/  @!P5 IMAD.IADD R3, R3, 0x1, -R21 ;  /* 0x000000010303d824 */ /* 0x000fe400078e0a15 */
[----:B------:R-:W-:Y:S02]  /*2100*/  IMAD.MOV R11, RZ, RZ, -R11 ;  /* 0x000000ffff0b7224 */ /* 0x000fe400078e0a0b */
[----:B------:R-:W-:Y:S01]  /*2110*/  @!P6 IMAD.IADD R10, R10, 0x1, -R21 ;  /* 0x000000010a0ae824 */ /* 0x000fe200078e0a15 */
[C---:B------:R-:W-:Y:S01]  /*2120*/  ISETP.GT.U32.AND P5, PT, R21.reuse, R3, PT ;  /* 0x000000031500720c */ /* 0x040fe20003fa4070 */
[----:B------:R-:W-:Y:S01]  /*2130*/  @!P1 IMAD.MOV R0, RZ, RZ, -R0 ;  /* 0x000000ffff009224 */ /* 0x000fe200078e0a00 */
[----:B------:R-:W-:Y:S01]  /*2140*/  ISETP.GE.AND P6, PT, R4, RZ, PT ;  /* 0x000000ff0400720c */ /* 0x000fe20003fc6270 */
[----:B------:R-:W-:Y:S01]  /*2150*/  IMAD.MOV R16, RZ, RZ, -R16 ;  /* 0x000000ffff107224 */ /* 0x000fe200078e0a10 */
[----:B------:R-:W-:Y:S01]  /*2160*/  ISETP.GT.U32.AND P4, PT, R21, R10, PT ;  /* 0x0000000a1500720c */ /* 0x000fe20003f84070 */
[----:B------:R-:W-:Y:S01]  /*2170*/  @!P0 IMAD.MOV R14, RZ, RZ, -R14 ;  /* 0x000000ffff0e8224 */ /* 0x000fe200078e0a0e */
[----:B------:R-:W-:Y:S01]  /*2180*/  ISETP.GE.AND P0, PT, R7, RZ, PT ;  /* 0x000000ff0700720c */ /* 0x000fe20003f06270 */
[C---:B------:R-:W-:Y:S01]  /*2190*/  IMAD R7, R21.reuse, R11, R8 ;  /* 0x0000000b15077224 */ /* 0x040fe200078e0208 */
[----:B------:R0:W-:Y:S01]  /*21a0*/  STL [R1+0x368], R0 ;  /* 0x0003680001007387 */ /* 0x0001e20000100800 */
[----:B------:R-:W-:Y:S01]  /*21b0*/  IMAD R12, R21, R16, R12 ;  /* 0x00000010150c7224 */ /* 0x000fe200078e020c */
[----:B------:R-:W-:Y:S01]  /*21c0*/  LOP3.LUT R4, R19, 0x1e0, RZ, 0xfc, !PT ;  /* 0x000001e013047812 */ /* 0x000fe200078efcff */
[----:B------:R-:W-:Y:S01]  /*21d0*/  IMAD.HI.U32 R9, R23, R6, RZ ;  /* 0x0000000617097227 */ /* 0x000fe200078e00ff */
[----:B------:R-:W-:Y:S01]  /*21e0*/  STL [R1+0x36c], R14 ;  /* 0x00036c0e01007387 */ /* 0x000fe20000100800 */
[----:B------:R-:W-:-:S02]  /*21f0*/  LOP3.LUT R16, R19, 0x1b6, RZ, 0xfc, !PT ;  /* 0x000001b613107812 */ /* 0x000fc400078efcff */
[----:B------:R-:W-:Y:S01]  /*2200*/  @!P5 IMAD.IADD R3, R3, 0x1, -R21 ;  /* 0x000000010303d824 */ /* 0x000fe200078e0a15 */
[C---:B------:R-:W-:Y:S01]  /*2210*/  ISETP.GT.U32.AND P5, PT, R21.reuse, R7, PT ;  /* 0x000000071500720c */ /* 0x040fe20003fa4070 */
[----:B------:R-:W-:Y:S01]  /*2220*/  IMAD.MOV R9, RZ, RZ, -R9 ;  /* 0x000000ffff097224 */ /* 0x000fe200078e0a09 */
[----:B------:R-:W-:Y:S01]  /*2230*/  ISETP.GT.U32.AND P1, PT, R21, R12, PT ;  /* 0x0000000c1500720c */ /* 0x000fe20003f24070 */
[----:B0-----:R-:W-:Y:S01]  /*2240*/  IMAD.MOV.U32 R0, RZ, RZ, R13 ;  /* 0x000000ffff007224 */ /* 0x001fe200078e000d */
[----:B------:R-:W-:Y:S01]  /*2250*/  IABS R17, R16 ;  /* 0x0000001000117213 */ /* 0x000fe20000000000 */
[----:B------:R-:W-:Y:S01]  /*2260*/  @!P4 IMAD.IADD R10, R10, 0x1, -R21 ;  /* 0x000000010a0ac824 */ /* 0x000fe200078e0a15 */
[----:B------:R-:W-:Y:S01]  /*2270*/  ISETP.GE.AND P4, PT, R2, RZ, PT ;  /* 0x000000ff0200720c */ /* 0x000fe20003f86270 */
[----:B------:R-:W-:Y:S01]  /*2280*/  @!P3 IMAD.MOV R0, RZ, RZ, -R0 ;  /* 0x000000ffff00b224 */ /* 0x000fe200078e0a00 */
[----:B------:R-:W-:Y:S01]  /*2290*/  LOP3.LUT R2, R19, 0x1de, RZ, 0xfc, !PT ;  /* 0x000001de13027812 */ /* 0x000fe200078efcff */
[----:B------:R-:W-:Y:S01]  /*22a0*/  IMAD R6, R21, R9, R6 ;  /* 0x0000000915067224 */ /* 0x000fe200078e0206 */
[----:B------:R-:W-:Y:S01]  /*22b0*/  IABS R9, R4 ;  /* 0x0000000400097213 */ /* 0x000fe20000000000 */
[----:B------:R-:W-:Y:S01]  /*22c0*/  IMAD.HI.U32 R22, R23, R17, RZ ;  /* 0x0000001117167227 */ /* 0x000fe200078e00ff */
[----:B------:R0:W-:Y:S01]  /*22d0*/  STL [R1+0x394], R0 ;  /* 0x0003940001007387 */ /* 0x0001e20000100800 */
[----:B------:R-:W-:-:S02]  /*22e0*/  IABS R11, R2 ;  /* 0x00000002000b7213 */ /* 0x000fc40000000000 */
[----:B------:R-:W-:Y:S01]  /*22f0*/  ISETP.GT.U32.AND P3, PT, R21, R6, PT ;  /* 0x000000061500720c */ /* 0x000fe20003f64070 */
[--C-:B------:R-:W-:Y:S02]  /*2300*/  @!P5 IMAD.IADD R7, R7, 0x1, -R21.reuse ;  /* 0x000000010707d824 */ /* 0x100fe400078e0a15 */
[----:B------:R-:W-:Y:S01]  /*2310*/  @!P1 IMAD.IADD R12, R12, 0x1, -R21 ;  /* 0x000000010c0c9824 */ /* 0x000fe200078e0a15 */
[----:B------:R-:W-:Y:S01]  /*2320*/  ISETP.GE.AND P1, PT, R5, RZ, PT ;  /* 0x000000ff0500720c */ /* 0x000fe20003f26270 */
[----:B------:R-:W-:Y:S01]  /*2330*/  IMAD.HI.U32 R8, R23, R9, RZ ;  /* 0x0000000917087227 */ /* 0x000fe200078e00ff */
[----:B------:R-:W-:Y:S02]  /*2340*/  ISETP.GT.U32.AND P5, PT, R21, R7, PT ;  /* 0x000000071500720c */ /* 0x000fe40003fa4070 */
[----:B------:R-:W-:Y:S01]  /*2350*/  LOP3.LUT R5, R19, 0x1dc, RZ, 0xfc, !PT ;  /* 0x000001dc13057812 */ /* 0x000fe200078efcff */
[----:B0-----:R-:W-:Y:S02]  /*2360*/  IMAD.MOV.U32 R0, RZ, RZ, R10 ;  /* 0x000000ffff007224 */ /* 0x001fe400078e000a */
[----:B------:R-:W-:-:S02]  /*2370*/  IMAD.MOV R8, RZ, RZ, -R8 ;  /* 0x000000ffff087224 */ /* 0x000fc400078e0a08 */
[----:B------:R-:W-:Y:S01]  /*2380*/  @!P2 IMAD.MOV R0, RZ, RZ, -R0 ;  /* 0x000000ffff00a224 */ /* 0x000fe200078e0a00 */
[C---:B------:R-:W-:Y:S01]  /*2390*/  ISETP.GT.U32.AND P2, PT, R21.reuse, R12, PT ;  /* 0x0000000c1500720c */ /* 0x040fe20003f44070 */
[----:B------:R-:W-:Y:S02]  /*23a0*/  @!P3 IMAD.IADD R6, R6, 0x1, -R21 ;  /* 0x000000010606b824 */ /* 0x000fe400078e0a15 */
[----:B------:R-:W-:Y:S01]  /*23b0*/  IMAD R9, R21, R8, R9 ;  /* 0x0000000815097224 */ /* 0x000fe200078e0209 */
[----:B------:R0:W-:Y:S01]  /*23c0*/  STL [R1+0x3c0], R0 ;  /* 0x0003c00001007387 */ /* 0x0001e20000100800 */
[----:B------:R-:W-:Y:S01]  /*23d0*/  @!P5 IMAD.IADD R7, R7, 0x1, -R21 ;  /* 0x000000010707d824 */ /* 0x000fe200078e0a15 */
[----:B------:R-:W-:Y:S01]  /*23e0*/  ISETP.GT.U32.AND P3, PT, R21, R6, PT ;  /* 0x000000061500720c */ /* 0x000fe20003f64070 */
[----:B------:R-:W-:Y:S01]  /*23f0*/  IMAD.MOV R22, RZ, RZ, -R22 ;  /* 0x000000ffff167224 */ /* 0x000fe200078e0a16 */
[----:B------:R-:W-:-:S03]  /*2400*/  IABS R8, R5 ;  /* 0x0000000500087213 */ /* 0x000fc60000000000 */
[C---:B------:R-:W-:Y:S02]  /*2410*/  IMAD R17, R21.reuse, R22, R17 ;  /* 0x0000001615117224 */ /* 0x040fe400078e0211 */
[----:B------:R-:W-:Y:S01]  /*2420*/  @!P2 IMAD.IADD R12, R12, 0x1, -R21 ;  /* 0x000000010c0ca824 */ /* 0x000fe200078e0a15 */
[----:B------:R-:W-:Y:S01]  /*2430*/  ISETP.GT.U32.AND P2, PT, R21, R9, PT ;  /* 0x000000091500720c */ /* 0x000fe20003f44070 */
[----:B0-----:R-:W-:Y:S02]  /*2440*/  IMAD.MOV.U32 R0, RZ, RZ, R3 ;  /* 0x000000ffff007224 */ /* 0x001fe400078e0003 */
[----:B------:R-:W-:-:S04]  /*2450*/  IMAD.HI.U32 R3, R23, R11, RZ ;  /* 0x0000000b17037227 */ /* 0x000fc800078e00ff */
[----:B------:R-:W-:Y:S02]  /*2460*/  IMAD.MOV R3, RZ, RZ, -R3 ;  /* 0x000000ffff037224 */ /* 0x000fe400078e0a03 */
[----:B------:R-:W-:Y:S01]  /*2470*/  @!P6 IMAD.MOV R0, RZ, RZ, -R0 ;  /* 0x000000ffff00e224 */ /* 0x000fe200078e0a00 */
[----:B------:R-:W-:Y:S01]  /*2480*/  ISETP.GE.AND P6, PT, R4, RZ, PT ;  /* 0x000000ff0400720c */ /* 0x000fe20003fc6270 */
[----:B------:R-:W-:Y:S01]  /*2490*/  IMAD R11, R21, R3, R11 ;  /* 0x00000003150b7224 */ /* 0x000fe200078e020b */
[----:B------:R-:W-:Y:S01]  /*24a0*/  LOP3.LUT R3, R19, 0x1da, RZ, 0xfc, !PT ;  /* 0x000001da13037812 */ /* 0x000fe200078efcff */
[----:B------:R-:W-:Y:S01]  /*24b0*/  IMAD.HI.U32 R13, R23, R8, RZ ;  /* 0x00000008170d7227 */ /* 0x000fe200078e00ff */
[----:B------:R0:W-:Y:S01]  /*24c0*/  STL [R1+0x3c8], R0 ;  /* 0x0003c80001007387 */ /* 0x0001e20000100800 */
[----:B------:R-:W-:Y:S02]  /*24d0*/  LOP3.LUT R4, R19, 0x1d8, RZ, 0xfc, !PT ;  /* 0x000001d813047812 */ /* 0x000fe400078efcff */
[----:B------:R-:W-:Y:S01]  /*24e0*/  ISETP.GT.U32.AND P5, PT, R21, R11, PT ;  /* 0x0000000b1500720c */ /* 0x000fe20003fa4070 */
[----:B------:R-:W-:Y:S01]  /*24f0*/  @!P3 IMAD.IADD R6, R6, 0x1, -R21 ;  /* 0x000000010606b824 */ /* 0x000fe200078e0a15 */
[----:B------:R-:W-:Y:S01]  /*2500*/  ISETP.GE.AND P3, PT, R2, RZ, PT ;  /* 0x000000ff0200720c */ /* 0x000fe20003f66270 */
[----:B------:R-:W-:Y:S01]  /*2510*/  IMAD.MOV R13, RZ, RZ, -R13 ;  /* 0x000000ffff0d7224 */ /* 0x000fe200078e0a0d */
[----:B------:R-:W-:Y:S01]  /*2520*/  IABS R2, R3 ;  /* 0x0000000300027213 */ /* 0x000fe20000000000 */
[----:B------:R-:W-:Y:S01]  /*2530*/  @!P2 IMAD.IADD R9, R9, 0x1, -R21 ;  /* 0x000000010909a824 */ /* 0x000fe200078e0a15 */
[----:B------:R-:W-:Y:S01]  /*2540*/  ISETP.GE.AND P2, PT, R5, RZ, PT ;  /* 0x000000ff0500720c */ /* 0x000fe20003f46270 */
[----:B0-----:R-:W-:Y:S01]  /*2550*/  IMAD.MOV.U32 R0, RZ, RZ, R12 ;  /* 0x000000ffff007224 */ /* 0x001fe200078e000c */
[----:B------:R-:W-:Y:S01]  /*2560*/  IABS R10, R4 ;  /* 0x00000004000a7213 */ /* 0x000fe20000000000 */
[----:B------:R-:W-:Y:S01]  /*2570*/  IMAD R8, R21, R13, R8 ;  /* 0x0000000d15087224 */ /* 0x000fe200078e0208 */
[----:B------:R-:W-:Y:S01]  /*2580*/  LOP3.LUT R13, R19, 0x1d0, RZ, 0xfc, !PT ;  /* 0x000001d0130d7812 */ /* 0x000fe200078efcff */
[----:B------:R-:W-:-:S02]  /*2590*/  IMAD.MOV.U32 R12, RZ, RZ, R6 ;  /* 0x000000ffff0c7224 */ /* 0x000fc400078e0006 */
[----:B------:R-:W-:Y:S02]  /*25a0*/  @!P5 IMAD.IADD R11, R11, 0x1, -R21 ;  /* 0x000000010b0bd824 */ /* 0x000fe400078e0a15 */
[----:B------:R-:W-:Y:S01]  /*25b0*/  @!P0 IMAD.MOV R0, RZ, RZ, -R0 ;  /* 0x000000ffff008224 */ /* 0x000fe200078e0a00 */
[----:B------:R-:W-:Y:S01]  /*25c0*/  ISETP.GT.U32.AND P0, PT, R21, R9, PT ;  /* 0x000000091500720c */ /* 0x000fe20003f04070 */
[----:B------:R-:W-:Y:S01]  /*25d0*/  IMAD.HI.U32 R5, R23, R2, RZ ;  /* 0x0000000217057227 */ /* 0x000fe200078e00ff */
[C---:B------:R-:W-:Y:S02]  /*25e0*/  ISETP.GT.U32.AND P5, PT, R21.reuse, R11, PT ;  /* 0x0000000b1500720c */ /* 0x040fe40003fa4070 */
[----:B------:R0:W-:Y:S01]  /*25f0*/  STL [R1+0x3c4], R0 ;  /* 0x0003c40001007387 */ /* 0x0001e20000100800 */
[----:B------:R-:W-:Y:S01]  /*2600*/  @!P4 IMAD.MOV R12, RZ, RZ, -R12 ;  /* 0x000000ffff0cc224 */ /* 0x000fe200078e0a0c */
[----:B------:R-:W-:Y:S01]  /*2610*/  ISETP.GT.U32.AND P4, PT, R21, R8, PT ;  /* 0x000000081500720c */ /* 0x000fe20003f84070 */
[----:B------:R-:W-:-:S02]  /*2620*/  IMAD.MOV R5, RZ, RZ, -R5 ;  /* 0x000000ffff057224 */ /* 0x000fc400078e0a05 */
[----:B------:R-:W-:Y:S01]  /*2630*/  IMAD.HI.U32 R6, R23, R10, RZ ;  /* 0x0000000a17067227 */ /* 0x000fe200078e00ff */
[----:B------:R1:W-:Y:S03]  /*2640*/  STL [R1+0x3a4], R12 ;  /* 0x0003a40c01007387 */ /* 0x0003e60000100800 */
[----:B------:R-:W-:Y:S02]  /*2650*/  IMAD R2, R21, R5, R2 ;  /* 0x0000000515027224 */ /* 0x000fe400078e0202 */
[--C-:B------:R-:W-:Y:S02]  /*2660*/  @!P5 IMAD.IADD R11, R11, 0x1, -R21.reuse ;  /* 0x000000010b0bd824 */ /* 0x100fe400078e0a15 */
[----:B------:R-:W-:Y:S01]  /*2670*/  IMAD.MOV R6, RZ, RZ, -R6 ;  /* 0x000000ffff067224 */ /* 0x000fe200078e0a06 */
[----:B------:R-:W-:Y:S01]  /*2680*/  ISETP.GT.U32.AND P5, PT, R21, R2, PT ;  /* 0x000000021500720c */ /* 0x000fe20003fa4070 */
[--C-:B------:R-:W-:Y:S01]  /*2690*/  @!P0 IMAD.IADD R9, R9, 0x1, -R21.reuse ;  /* 0x0000000109098824 */ /* 0x100fe200078e0a15 */
[----:B------:R-:W-:Y:S01]  /*26a0*/  ISETP.GE.AND P0, PT, R4, RZ, PT ;  /* 0x000000ff0400720c */ /* 0x000fe20003f06270 */
[----:B------:R-:W-:Y:S01]  /*26b0*/  @!P4 IMAD.IADD R8, R8, 0x1, -R21 ;  /* 0x000000010808c824 */ /* 0x000fe200078e0a15 */
[C---:B------:R-:W-:Y:S01]  /*26c0*/  LOP3.LUT R4, R19.reuse, 0x1d2, RZ, 0xfc, !PT ;  /* 0x000001d213047812 */ /* 0x040fe200078efcff */
[----:B0-----:R-:W-:Y:S01]  /*26d0*/  IMAD.MOV.U32 R0, RZ, RZ, R7 ;  /* 0x000000ffff007224 */ /* 0x001fe200078e0007 */
[----:B------:R-:W-:Y:S01]  /*26e0*/  LOP3.LUT R7, R19, 0x1d6, RZ, 0xfc, !PT ;  /* 0x000001d613077812 */ /* 0x000fe200078efcff */
[C---:B------:R-:W-:Y:S01]  /*26f0*/  IMAD R10, R21.reuse, R6, R10 ;  /* 0x00000006150a7224 */ /* 0x040fe200078e020a */
[----:B------:R-:W-:Y:S01]  /*2700*/  ISETP.GT.U32.AND P4, PT, R21, R8, PT ;  /* 0x000000081500720c */ /* 0x000fe20003f84070 */
[----:B-1----:R-:W-:Y:S01]  /*2710*/  IMAD.MOV.U32 R12, RZ, RZ, R9 ;  /* 0x000000ffff0c7224 */ /* 0x002fe200078e0009 */
[----:B------:R-:W-:Y:S01]  /*2720*/  LOP3.LUT R6, R19, 0x1d4, RZ, 0xfc, !PT ;  /* 0x000001d413067812 */ /* 0x000fe200078efcff */
[----:B------:R-:W-:Y:S01]  /*2730*/  @!P1 IMAD.MOV R0, RZ, RZ, -R0 ;  /* 0x000000ffff009224 */ /* 0x000fe200078e0a00 */
[----:B------:R-:W-:Y:S01]  /*2740*/  ISETP.GE.AND P1, PT, R3, RZ, PT ;  /* 0x000000ff0300720c */ /* 0x000fe20003f26270 */
[----:B------:R-:W-:Y:S01]  /*2750*/  @!P6 IMAD.MOV R12, RZ, RZ, -R12 ;  /* 0x000000ffff0ce224 */ /* 0x000fe200078e0a0c */
[----:B------:R-:W-:Y:S01]  /*2760*/  ISETP.GT.U32.AND P6, PT, R21, R10, PT ;  /* 0x0000000a1500720c */ /* 0x000fe20003fc4070 */
[----:B------:R-:W-:Y:S01]  /*2770*/  @!P5 IMAD.IADD R2, R2, 0x1, -R21 ;  /* 0x000000010202d824 */ /* 0x000fe200078e0a15 */
[----:B------:R0:W-:Y:S01]  /*2780*/  STL [R1+0x3a8], R0 ;  /* 0x0003a80001007387 */ /* 0x0001e20000100800 */
[----:B------:R-:W-:-:S02]  /*2790*/  IABS R3, R7 ;  /* 0x0000000700037213 */ /* 0x000fc40000000000 */
[----:B------:R-:W-:Y:S01]  /*27a0*/  IABS R5, R6 ;  /* 0x0000000600057213 */ /* 0x000fe20000000000 */
[----:B------:R-:W-:Y:S01]  /*27b0*/  STL [R1+0x3bc], R12 ;  /* 0x0003bc0c01007387 */ /* 0x000fe20000100800 */
[----:B------:R-:W-:Y:S01]  /*27c0*/  ISETP.GT.U32.AND P5, PT, R21, R2, PT ;  /* 0x000000021500720c */ /* 0x000fe20003fa4070 */
[----:B------:R-:W-:Y:S01]  /*27d0*/  @!P4 IMAD.IADD R8, R8, 0x1, -R21 ;  /* 0x000000010808c824 */ /* 0x000fe200078e0a15 */
[----:B------:R-:W-:Y:S01]  /*27e0*/  ISETP.GE.AND P4, PT, R6, RZ, PT ;  /* 0x000000ff0600720c */ /* 0x000fe20003f86270 */
[----:B------:R-:W-:Y:S01]  /*27f0*/  IMAD.HI.U32 R6, R23, R5, RZ ;  /* 0x0000000517067227 */ /* 0x000fe200078e00ff */
[----:B------:R-:W-:-:S03]  /*2800*/  IABS R9, R4 ;  /* 0x0000000400097213 */ /* 0x000fc60000000000 */
[----:B0-----:R-:W-:Y:S02]  /*2810*/  IMAD.MOV.U32 R0, RZ, RZ, R11 ;  /* 0x000000ffff007224 */ /* 0x001fe400078e000b */
[----:B------:R-:W-:Y:S02]  /*2820*/  @!P6 IMAD.IADD R10, R10, 0x1, -R21 ;  /* 0x000000010a0ae824 */ /* 0x000fe400078e0a15 */
[----:B------:R-:W-:Y:S01]  /*2830*/  @!P3 IMAD.MOV R0, RZ, RZ, -R0 ;  /* 0x000000ffff00b224 */ /* 0x000fe200078e0a00 */
[----:B------:R-:W-:Y:S01]  /*2840*/  ISETP.GE.AND P3, PT, R7, RZ, PT ;  /* 0x000000ff0700720c */ /* 0x000fe20003f66270 */
[----:B------:R-:W-:Y:S01]  /*2850*/  IMAD.HI.U32 R11, R23, R3, RZ ;  /* 0x00000003170b7227 */ /* 0x000fe200078e00ff */
[----:B------:R-:W-:Y:S02]  /*2860*/  ISETP.GT.U32.AND P6, PT, R21, R10, PT ;  /* 0x0000000a1500720c */ /* 0x000fe40003fc4070 */
[----:B------:R0:W-:Y:S01]  /*2870*/  STL [R1+0x3b8], R0 ;  /* 0x0003b80001007387 */ /* 0x0001e20000100800 */
[----:B------:R-:W-:-:S02]  /*2880*/  IMAD.MOV R11, RZ, RZ, -R11 ;  /* 0x000000ffff0b7224 */ /* 0x000fc400078e0a0b */
[----:B------:R-:W-:Y:S02]  /*2890*/  IMAD.MOV R6, RZ, RZ, -R6 ;  /* 0x000000ffff067224 */ /* 0x000fe400078e0a06 */
[----:B------:R-:W-:Y:S02]  /*28a0*/  @!P5 IMAD.IADD R2, R2, 0x1, -R21 ;  /* 0x000000010202d824 */ /* 0x000fe400078e0a15 */
[----:B------:R-:W-:Y:S01]  /*28b0*/  IMAD R3, R21, R11, R3 ;  /* 0x0000000b15037224 */ /* 0x000fe200078e0203 */
[----:B------:R-:W-:Y:S01]  /*28c0*/  LOP3.LUT R11, R19, 0x1ce, RZ, 0xfc, !PT ;  /* 0x000001ce130b7812 */ /* 0x000fe200078efcff */
[----:B------:R-:W-:-:S03]  /*28d0*/  IMAD.HI.U32 R7, R23, R9, RZ ;  /* 0x0000000917077227 */ /* 0x000fc600078e00ff */
[C---:B------:R-:W-:Y:S01]  /*28e0*/  ISETP.GT.U32.AND P5, PT, R21.reuse, R3, PT ;  /* 0x000000031500720c */ /* 0x040fe20003fa4070 */
[----:B0-----:R-:W-:Y:S01]  /*28f0*/  IMAD.MOV.U32 R0, RZ, RZ, R8 ;  /* 0x000000ffff007224 */ /* 0x001fe200078e0008 */
[----:B------:R-:W-:Y:S01]  /*2900*/  IABS R8, R11 ;  /* 0x0000000b00087213 */ /* 0x000fe20000000000 */
[----:B------:R-:W-:Y:S02]  /*2910*/  IMAD.MOV R7, RZ, RZ, -R7 ;  /* 0x000000ffff077224 */ /* 0x000fe400078e0a07 */
[----:B------:R-:W-:Y:S01]  /*2920*/  @!P2 IMAD.MOV R0, RZ, RZ, -R0 ;  /* 0x000000ffff00a224 */ /* 0x000fe200078e0a00 */
[----:B------:R-:W-:Y:S01]  /*2930*/  ISETP.GE.AND P2, PT, R4, RZ, PT ;  /* 0x000000ff0400720c */ /* 0x000fe20003f46270 */
[----:B------:R-:W-:Y:S01]  /*2940*/  IMAD R4, R21, R6, R5 ;  /* 0x0000000615047224 */ /* 0x000fe200078e0205 */
[----:B------:R-:W-:Y:S01]  /*2950*/  LOP3.LUT R5, R19, 0x1cc, RZ, 0xfc, !PT ;  /* 0x000001cc13057812 */ /* 0x000fe200078efcff */
[----:B------:R-:W-:Y:S01]  /*2960*/  @!P6 IMAD.IADD R10, R10, 0x1, -R21 ;  /* 0x000000010a0ae824 */ /* 0x000fe200078e0a15 */
[----:B------:R0:W-:Y:S01]  /*2970*/  STL [R1+0x3b0], R0 ;  /* 0x0003b00001007387 */ /* 0x0001e20000100800 */
[----:B------:R-:W-:Y:S01]  /*2980*/  IMAD R9, R21, R7, R9 ;  /* 0x0000000715097224 */ /* 0x000fe200078e0209 */
[----:B------:R-:W-:Y:S01]  /*2990*/  ISETP.GE.AND P6, PT, R13, RZ, PT ;  /* 0x000000ff0d00720c */ /* 0x000fe20003fc6270 */
[----:B------:R-:W-:Y:S01]  /*29a0*/  @!P5 IMAD.IADD R3, R3, 0x1, -R21 ;  /* 0x000000010303d824 */ /* 0x000fe200078e0a15 */
[----:B------:R-:W-:Y:S01]  /*29b0*/  IABS R13, R13 ;  /* 0x0000000d000d7213 */ /* 0x000fe20000000000 */
[----:B------:R-:W-:Y:S01]  /*29c0*/  IMAD.HI.U32 R12, R23, R8, RZ ;  /* 0x00000008170c7227 */ /* 0x000fe200078e00ff */
[----:B------:R-:W-:-:S02]  /*29d0*/  LOP3.LUT R7, R19, 0x1ca, RZ, 0xfc, !PT ;  /* 0x000001ca13077812 */ /* 0x000fc400078efcff */
[----:B------:R-:W-:Y:S01]  /*29e0*/  ISETP.GT.U32.AND P5, PT, R21, R3, PT ;  /* 0x000000031500720c */ /* 0x000fe20003fa4070 */
[----:B------:R-:W-:Y:S01]  /*29f0*/  IMAD.HI.U32 R14, R23, R13, RZ ;  /* 0x0000000d170e7227 */ /* 0x000fe200078e00ff */
[----:B------:R-:W-:-:S03]  /*2a00*/  IABS R6, R5 ;  /* 0x0000000500067213 */ /* 0x000fc60000000000 */
[----:B0-----:R-:W-:Y:S01]  /*2a10*/  IMAD.MOV.U32 R0, RZ, RZ, R2 ;  /* 0x000000ffff007224 */ /* 0x001fe200078e0002 */
[----:B------:R-:W-:Y:S01]  /*2a20*/  IABS R2, R7 ;  /* 0x0000000700027213 */ /* 0x000fe20000000000 */
[----:B------:R-:W-:Y:S02]  /*2a30*/  IMAD.MOV R14, RZ, RZ, -R14 ;  /* 0x000000ffff0e7224 */ /* 0x000fe400078e0a0e */
[----:B------:R-:W-:Y:S01]  /*2a40*/  @!P1 IMAD.MOV R0, RZ, RZ, -R0 ;  /* 0x000000ffff009224 */ /* 0x000fe200078e0a00 */
[----:B------:R-:W-:Y:S01]  /*2a50*/  ISETP.GT.U32.AND P1, PT, R21, R4, PT ;  /* 0x000000041500720c */ /* 0x000fe20003f24070 */
[----:B------:R-:W-:Y:S02]  /*2a60*/  IMAD.MOV R12, RZ, RZ, -R12 ;  /* 0x000000ffff0c7224 */ /* 0x000fe400078e0a0c */
[----:B------:R-:W-:Y:S01]  /*2a70*/  @!P5 IMAD.IADD R3, R3, 0x1, -R21 ;  /* 0x000000010303d824 */ /* 0x000fe200078e0a15 */
[----:B------:R0:W-:Y:S01]  /*2a80*/  STL [R1+0x3b4], R0 ;  /* 0x0003b40001007387 */ /* 0x0001e20000100800 */
[----:B------:R-:W-:Y:S01]  /*2a90*/  ISETP.GE.AND P5, PT, R11, RZ, PT ;  /* 0x000000ff0b00720c */ /* 0x000fe20003fa6270 */
[----:B------:R-:W-:-:S02]  /*2aa0*/  IMAD R11, R21, R14, R13 ;  /* 0x0000000e150b7224 */ /* 0x000fc400078e020d */
[----:B------:R-:W-:Y:S02]  /*2ab0*/  IMAD.MOV.U32 R15, RZ, RZ, R3 ;  /* 0x000000ffff0f7224 */ /* 0x000fe400078e0003 */
[----:B------:R-:W-:-:S04]  /*2ac0*/  IMAD.HI.U32 R13, R23, R2, RZ ;  /* 0x00000002170d7227 */ /* 0x000fc800078e00ff */
[----:B0-----:R-:W-:Y:S02]  /*2ad0*/  IMAD.MOV.U32 R0, RZ, RZ, R10 ;  /* 0x000000ffff007224 */ /* 0x001fe400078e000a */
[----:B------:R-:W-:Y:S02]  /*2ae0*/  @!P1 IMAD.IADD R4, R4, 0x1, -R21 ;  /* 0x0000000104049824 */ /* 0x000fe400078e0a15 */
[----:B------:R-:W-:Y:S01]  /*2af0*/  @!P0 IMAD.MOV R0, RZ, RZ, -R0 ;  /* 0x000000ffff008224 */ /* 0x000fe200078e0a00 */
[----:B------:R-:W-:Y:S01]  /*2b00*/  ISETP.GT.U32.AND P0, PT, R21, R9, PT ;  /* 0x000000091500720c */ /* 0x000fe20003f04070 */
[----:B------:R-:W-:Y:S01]  /*2b10*/  IMAD.HI.U32 R10, R23, R6, RZ ;  /* 0x00000006170a7227 */ /* 0x000fe200078e00ff */
[----:B------:R-:W-:Y:S02]  /*2b20*/  ISETP.GT.U32.AND P1, PT, R21, R4, PT ;  /* 0x000000041500720c */ /* 0x000fe40003f24070 */
[----:B------:R0:W-:Y:S01]  /*2b30*/  STL [R1+0x3ac], R0 ;  /* 0x0003ac0001007387 */ /* 0x0001e20000100800 */
[----:B------:R-:W-:-:S02]  /*2b40*/  @!P3 IMAD.MOV R15, RZ, RZ, -R15 ;  /* 0x000000ffff0fb224 */ /* 0x000fc400078e0a0f */
[C---:B------:R-:W-:Y:S02]  /*2b50*/  IMAD R8, R21.reuse, R12, R8 ;  /* 0x0000000c15087224 */ /* 0x040fe400078e0208 */
[----:B------:R-:W-:Y:S01]  /*2b60*/  IMAD.MOV R12, RZ, RZ, -R10 ;  /* 0x000000ffff0c7224 */ /* 0x000fe200078e0a0a */
[----:B------:R-:W-:Y:S01]  /*2b70*/  STL [R1+0x3a0], R15 ;  /* 0x0003a00f01007387 */ /* 0x000fe20000100800 */
[----:B------:R-:W-:Y:S01]  /*2b80*/  IMAD.MOV R10, RZ, RZ, -R13 ;  /* 0x000000ffff0a7224 */ /* 0x000fe200078e0a0d */
[----:B------:R-:W-:Y:S01]  /*2b90*/  ISETP.GT.U32.AND P3, PT, R21, R8, PT ;  /* 0x000000081500720c */ /* 0x000fe20003f64070 */
[--C-:B------:R-:W-:Y:S02]  /*2ba0*/  @!P0 IMAD.IADD R9, R9, 0x1, -R21.reuse ;  /* 0x0000000109098824 */ /* 0x100fe400078e0a15 */
[--C-:B------:R-:W-:Y:S01]  /*2bb0*/  @!P1 IMAD.IADD R4, R4, 0x1, -R21.reuse ;  /* 0x0000000104049824 */ /* 0x100fe200078e0a15 */
[C---:B------:R-:W-:Y:S01]  /*2bc0*/  ISETP.GT.U32.AND P1, PT, R21.reuse, R11, PT ;  /* 0x0000000b1500720c */ /* 0x040fe20003f24070 */
[C---:B------:R-:W-:Y:S01]  /*2bd0*/  IMAD R2, R21.reuse, R10, R2 ;  /* 0x0000000a15027224 */ /* 0x040fe200078e0202 */
[----:B------:R-:W-:Y:S01]  /*2be0*/  ISETP.GT.U32.AND P0, PT, R21, R9, PT ;  /* 0x000000091500720c */ /* 0x000fe20003f04070 */
[----:B0-----:R-:W-:Y:S01]  /*2bf0*/  IMAD.MOV.U32 R0, RZ, RZ, R4 ;  /* 0x000000ffff007224 */ /* 0x001fe200078e0004 */
[----:B------:R-:W-:Y:S01]  /*2c00*/  LOP3.LUT R4, R19, 0x1c8, RZ, 0xfc, !PT ;  /* 0x000001c813047812 */ /* 0x000fe200078efcff */
[----:B------:R-:W-:Y:S01]  /*2c10*/  IMAD R3, R21, R12, R6 ;  /* 0x0000000c15037224 */ /* 0x000fe200078e0206 */
[----:B------:R-:W-:Y:S01]  /*2c20*/  LOP3.LUT R6, R19, 0x1c4, RZ, 0xfc, !PT ;  /* 0x000001c413067812 */ /* 0x000fe200078efcff */
[----:B------:R-:W-:Y:S01]  /*2c30*/  @!P4 IMAD.MOV R0, RZ, RZ, -R0 ;  /* 0x000000ffff00c224 */ /* 0x000fe200078e0a00 */
[----:B------:R-:W-:Y:S01]  /*2c40*/  ISETP.GE.AND P4, PT, R5, RZ, PT ;  /* 0x000000ff0500720c */ /* 0x000fe20003f86270 */
[----:B------:R-:W-:Y:S01]  /*2c50*/  @!P3 IMAD.IADD R8, R8, 0x1, -R21 ;  /* 0x000000010808b824 */ /* 0x000fe200078e0a15 */
[----:B------:R-:W-:-:S02]  /*2c60*/  IABS R10, R4 ;  /* 0x00000004000a7213 */ /* 0x000fc40000000000 */
[----:B------:R0:W-:Y:S01]  /*2c70*/  STL [R1+0x39c], R0 ;  /* 0x00039c0001007387 */ /* 0x0001e20000100800 */
[--C-:B------:R-:W-:Y:S01]  /*2c80*/  @!P1 IMAD.IADD R11, R11, 0x1, -R21.reuse ;  /* 0x000000010b0b9824 */ /* 0x100fe200078e0a15 */
[----:B------:R-:W-:Y:S01]  /*2c90*/  LOP3.LUT R5, R19, 0x1c6, RZ, 0xfc, !PT ;  /* 0x000001c613057812 */ /* 0x000fe200078efcff */
[----:B------:R-:W-:Y:S01]  /*2ca0*/  @!P0 IMAD.IADD R9, R9, 0x1, -R21 ;  /* 0x0000000109098824 */ /* 0x000fe200078e0a15 */
[----:B------:R-:W-:Y:S01]  /*2cb0*/  ISETP.GT.U32.AND P0, PT, R21, R3, PT ;  /* 0x000000031500720c */ /* 0x000fe20003f04070 */
[----:B------:R-:W-:Y:S01]  /*2cc0*/  IMAD.HI.U32 R12, R23, R10, RZ ;  /* 0x0000000a170c7227 */ /* 0x000fe200078e00ff */
[C---:B------:R-:W-:Y:S02]  /*2cd0*/  ISETP.GT.U32.AND P1, PT, R21.reuse, R11, PT ;  /* 0x0000000b1500720c */ /* 0x040fe40003f24070 */
[C---:B------:R-:W-:Y:S01]  /*2ce0*/  ISETP.GT.U32.AND P3, PT, R21.reuse, R8, PT ;  /* 0x000000081500720c */ /* 0x040fe20003f64070 */
[----:B------:R-:W-:Y:S01]  /*2cf0*/  IMAD.MOV R12, RZ, RZ, -R12 ;  /* 0x000000ffff0c7224 */ /* 0x000fe200078e0a0c */
[----:B------:R-:W-:Y:S01]  /*2d00*/  IABS R14, R6 ;  /* 0x00000006000e7213 */ /* 0x000fe20000000000 */
[----:B0-----:R-:W-:Y:S01]  /*2d10*/  IMAD.MOV.U32 R0, RZ, RZ, R9 ;  /* 0x000000ffff007224 */ /* 0x001fe200078e0009 */
[----:B------:R-:W-:Y:S01]  /*2d20*/  IABS R9, R5 ;  /* 0x0000000500097213 */ /* 0x000fe20000000000 */
[----:B------:R-:W-:-:S02]  /*2d30*/  IMAD R10, R21, R12, R10 ;  /* 0x0000000c150a7224 */ /* 0x000fc400078e020a */
[----:B------:R-:W-:Y:S01]  /*2d40*/  @!P2 IMAD.MOV R0, RZ, RZ, -R0 ;  /* 0x000000ffff00a224 */ /* 0x000fe200078e0a00 */
[----:B------:R-:W-:Y:S01]  /*2d50*/  ISETP.GT.U32.AND P2, PT, R21, R2, PT ;  /* 0x000000021500720c */ /* 0x000fe20003f44070 */
[--C-:B------:R-:W-:Y:S02]  /*2d60*/  @!P0 IMAD.IADD R3, R3, 0x1, -R21.reuse ;  /* 0x0000000103038824 */ /* 0x100fe400078e0a15 */
[----:B------:R-:W-:Y:S01]  /*2d70*/  @!P1 IMAD.IADD R11, R11, 0x1, -R21 ;  /* 0x000000010b0b9824 */ /* 0x000fe200078e0a15 */
[----:B------:R-:W-:Y:S01]  /*2d80*/  ISETP.GE.AND P1, PT, R7, RZ, PT ;  /* 0x000000ff0700720c */ /* 0x000fe20003f26270 */
[----:B------:R-:W-:Y:S01]  /*2d90*/  IMAD.HI.U32 R7, R23, R9, RZ ;  /* 0x0000000917077227 */ /* 0x000fe200078e00ff */
[----:B------:R-:W-:Y:S01]  /*2da0*/  ISETP.GT.U32.AND P0, PT, R21, R3, PT ;  /* 0x000000031500720c */ /* 0x000fe20003f04070 */
[----:B------:R0:W-:Y:S02]  /*2db0*/  STL [R1+0x398], R0 ;  /* 0x0003980001007387 */ /* 0x0001e40000100800 */
[----:B------:R-:W-:-:S02]  /*2dc0*/  IMAD.MOV R7, RZ, RZ, -R7 ;  /* 0x000000ffff077224 */ /* 0x000fc400078e0a07 */
[--C-:B------:R-:W-:Y:S01]  /*2dd0*/  @!P3 IMAD.IADD R8, R8, 0x1, -R21.reuse ;  /* 0x000000010808b824 */ /* 0x100fe200078e0a15 */
[C---:B------:R-:W-:Y:S01]  /*2de0*/  ISETP.GT.U32.AND P3, PT, R21.reuse, R10, PT ;  /* 0x0000000a1500720c */ /* 0x040fe20003f64070 */
[----:B------:R-:W-:Y:S02]  /*2df0*/  @!P2 IMAD.IADD R2, R2, 0x1, -R21 ;  /* 0x000000010202a824 */ /* 0x000fe400078e0a15 */
[----:B------:R-:W-:Y:S01]  /*2e00*/  IMAD R9, R21, R7, R9 ;  /* 0x0000000715097224 */ /* 0x000fe200078e0209 */
[----:B------:R-:W-:Y:S01]  /*2e10*/  LOP3.LUT R7, R19, 0x1bc, RZ, 0xfc, !PT ;  /* 0x000001bc13077812 */ /* 0x000fe200078efcff */
[----:B------:R-:W-:Y:S01]  /*2e20*/  IMAD.MOV.U32 R13, RZ, RZ, R11 ;  /* 0x000000ffff0d7224 */ /* 0x000fe200078e000b */
[----:B------:R-:W-:Y:S01]  /*2e30*/  ISETP.GT.U32.AND P2, PT, R21, R2, PT ;  /* 0x000000021500720c */ /* 0x000fe20003f44070 */
[----:B------:R-:W-:Y:S01]  /*2e40*/  @!P0 IMAD.IADD R3, R3, 0x1, -R21 ;  /* 0x0000000103038824 */ /* 0x000fe200078e0a15 */
[----:B------:R-:W-:Y:S01]  /*2e50*/  ISETP.GE.AND P0, PT, R6, RZ, PT ;  /* 0x000000ff0600720c */ /* 0x000fe20003f06270 */
[----:B0-----:R-:W-:-:S02]  /*2e60*/  IMAD.MOV.U32 R0, RZ, RZ, R8 ;  /* 0x000000ffff007224 */ /* 0x001fc400078e0008 */
[----:B------:R-:W-:Y:S01]  /*2e70*/  @!P6 IMAD.MOV R13, RZ, RZ, -R13 ;  /* 0x000000ffff0de224 */ /* 0x000fe200078e0a0d */
[----:B------:R-:W-:Y:S01]  /*2e80*/  ISETP.GE.AND P6, PT, R4, RZ, PT ;  /* 0x000000ff0400720c */ /* 0x000fe20003fc6270 */
[----:B------:R-:W-:Y:S01]  /*2e90*/  @!P3 IMAD.IADD R10, R10, 0x1, -R21 ;  /* 0x000000010a0ab824 */ /* 0x000fe200078e0a15 */
[----:B------:R-:W-:Y:S01]  /*2ea0*/  LOP3.LUT R4, R19, 0x1c2, RZ, 0xfc, !PT ;  /* 0x000001c213047812 */ /* 0x000fe200078efcff */
[----:B------:R-:W-:Y:S01]  /*2eb0*/  IMAD.MOV.U32 R8, RZ, RZ, R3 ;  /* 0x000000ffff087224 */ /* 0x000fe200078e0003 */
[----:B------:R0:W-:Y:S01]  /*2ec0*/  STL [R1+0x37c], R13 ;  /* 0x00037c0d01007387 */ /* 0x0001e20000100800 */
[----:B------:R-:W-:Y:S01]  /*2ed0*/  @!P5 IMAD.MOV R0, RZ, RZ, -R0 ;  /* 0x000000ffff00d224 */ /* 0x000fe200078e0a00 */
[----:B------:R-:W-:Y:S01]  /*2ee0*/  ISETP.GE.AND P5, PT, R5, RZ, PT ;  /* 0x000000ff0500720c */ /* 0x000fe20003fa6270 */
[----:B------:R-:W-:Y:S01]  /*2ef0*/  @!P2 IMAD.IADD R2, R2, 0x1, -R21 ;  /* 0x000000010202a824 */ /* 0x000fe200078e0a15 */
[C---:B------:R-:W-:Y:S01]  /*2f00*/  ISETP.GT.U32.AND P2, PT, R21.reuse, R9, PT ;  /* 0x000000091500720c */ /* 0x040fe20003f44070 */
[----:B------:R-:W-:Y:S01]  /*2f10*/  @!P4 IMAD.MOV R8, RZ, RZ, -R8 ;  /* 0x000000ffff08c224 */ /* 0x000fe200078e0a08 */
[----:B------:R-:W-:Y:S01]  /*2f20*/  ISETP.GT.U32.AND P3, PT, R21, R10, PT ;  /* 0x0000000a1500720c */ /* 0x000fe20003f64070 */
[----:B------:R-:W-:Y:S01]  /*2f30*/  IMAD.HI.U32 R11, R23, R14, RZ ;  /* 0x0000000e170b7227 */ /* 0x000fe200078e00ff */
[----:B------:R-:W-:Y:S01]  /*2f40*/  IABS R5, R4 ;  /* 0x0000000400057213 */ /* 0x000fe20000000000 */
[----:B------:R1:W-:Y:S01]  /*2f50*/  STL [R1+0x380], R0 ;  /* 0x0003800001007387 */ /* 0x0003e20000100800 */
[----:B------:R-:W-:Y:S01]  /*2f60*/  LOP3.LUT R3, R19, 0x1c0, RZ, 0xfc, !PT ;  /* 0x000001c013037812 */ /* 0x000fe200078efcff */
[----:B------:R-:W-:Y:S01]  /*2f70*/  IMAD.MOV R11, RZ, RZ, -R11 ;  /* 0x000000ffff0b7224 */ /* 0x000fe200078e0a0b */
[----:B------:R-:W-:Y:S01]  /*2f80*/  ISETP.GE.AND P4, PT, R4, RZ, PT ;  /* 0x000000ff0400720c */ /* 0x000fe20003f86270 */
[----:B------:R2:W-:Y:S01]  /*2f90*/  STL [R1+0x38c], R8 ;  /* 0x00038c0801007387 */ /* 0x0005e20000100800 */
[----:B0-----:R-:W-:Y:S01]  /*2fa0*/  IABS R13, R3 ;  /* 0x00000003000d7213 */ /* 0x001fe20000000000 */
[----:B------:R-:W-:Y:S01]  /*2fb0*/  IMAD R14, R21, R11, R14 ;  /* 0x0000000b150e7224 */ /* 0x000fe200078e020e */
[----:B------:R-:W-:Y:S01]  /*2fc0*/  IABS R4, R7 ;  /* 0x0000000700047213 */ /* 0x000fe20000000000 */
[----:B------:R-:W-:-:S02]  /*2fd0*/  @!P2 IMAD.IADD R9, R9, 0x1, -R21 ;  /* 0x000000010909a824 */ /* 0x000fc400078e0a15 */
[----:B-1----:R-:W-:Y:S01]  /*2fe0*/  IMAD.MOV.U32 R0, RZ, RZ, R2 ;  /* 0x000000ffff007224 */ /* 0x002fe200078e0002 */
[----:B------:R-:W-:Y:S01]  /*2ff0*/  LOP3.LUT R2, R19, 0x1be, RZ, 0xfc, !PT ;  /* 0x000001be13027812 */ /* 0x000fe200078efcff */
[----:B------:R-:W-:Y:S01]  /*3000*/  @!P3 IMAD.IADD R10, R10, 0x1, -R21 ;  /* 0x000000010a0ab824 */ /* 0x000fe200078e0a15 */
[----:B------:R-:W-:Y:S01]  /*3010*/  ISETP.GT.U32.AND P2, PT, R21, R9, PT ;  /* 0x000000091500720c */ /* 0x000fe20003f44070 */
[----:B--2---:R-:W-:Y:S01]  /*3020*/  IMAD.HI.U32 R8, R23, R5, RZ ;  /* 0x0000000517087227 */ /* 0x004fe200078e00ff */
[----:B------:R-:W-:Y:S02]  /*3030*/  ISETP.GT.U32.AND P3, PT, R21, R14, PT ;  /* 0x0000000e1500720c */ /* 0x000fe40003f64070 */
[----:B------:R-:W-:Y:S01]  /*3040*/  IABS R6, R2 ;  /* 0x0000000200067213 */ /* 0x000fe20000000000 */
[----:B------:R-:W-:Y:S02]  /*3050*/  IMAD.MOV R8, RZ, RZ, -R8 ;  /* 0x000000ffff087224 */ /* 0x000fe400078e0a08 */
[----:B------:R-:W-:Y:S01]  /*3060*/  @!P1 IMAD.MOV R0, RZ, RZ, -R0 ;  /* 0x000000ffff009224 */ /* 0x000fe200078e0a00 */
[----:B------:R-:W-:Y:S01]  /*3070*/  ISETP.GE.AND P1, PT, R3, RZ, PT ;  /* 0x000000ff0300720c */ /* 0x000fe20003f26270 */
[----:B------:R-:W-:-:S02]  /*3080*/  IMAD R5, R21, R8, R5 ;  /* 0x0000000815057224 */ /* 0x000fc400078e0205 */
[----:B------:R-:W-:Y:S01]  /*3090*/  IMAD.HI.U32 R3, R23, R13, RZ ;  /* 0x0000000d17037227 */ /* 0x000fe200078e00ff */
[----:B------:R0:W-:Y:S03]  /*30a0*/  STL [R1+0x390], R0 ;  /* 0x0003900001007387 */ /* 0x0001e60000100800 */
[----:B------:R-:W-:Y:S01]  /*30b0*/  @!P2 IMAD.IADD R9, R9, 0x1, -R21 ;  /* 0x000000010909a824 */ /* 0x000fe200078e0a15 */
[----:B------:R-:W-:Y:S01]  /*30c0*/  ISETP.GT.U32.AND P2, PT, R21, R5, PT ;  /* 0x000000051500720c */ /* 0x000fe20003f44070 */
[----:B------:R-:W-:Y:S02]  /*30d0*/  IMAD.MOV R3, RZ, RZ, -R3 ;  /* 0x000000ffff037224 */ /* 0x000fe400078e0a03 */
[----:B------:R-:W-:Y:S01]  /*30e0*/  IMAD.MOV.U32 R11, RZ, RZ, R10 ;  /* 0x000000ffff0b7224 */ /* 0x000fe200078e000a */
[----:B------:R-:W-:Y:S01]  /*30f0*/  LOP3.LUT R10, R19, 0x1b2, RZ, 0xfc, !PT ;  /* 0x000001b2130a7812 */ /* 0x000fe200078efcff */
[----:B------:R-:W-:-:S02]  /*3100*/  IMAD R13, R21, R3, R13 ;  /* 0x00000003150d7224 */ /* 0x000fc400078e020d */
[----:B------:R-:W-:Y:S02]  /*3110*/  @!P3 IMAD.IADD R14, R14, 0x1, -R21 ;  /* 0x000000010e0eb824 */ /* 0x000fe400078e0a15 */
[----:B------:R-:W-:Y:S01]  /*3120*/  @!P6 IMAD.MOV R11, RZ, RZ, -R11 ;  /* 0x000000ffff0be224 */ /* 0x000fe200078e0a0b */
[----:B------:R-:W-:Y:S01]  /*3130*/  ISETP.GT.U32.AND P6, PT, R21, R13, PT ;  /* 0x0000000d1500720c */ /* 0x000fe20003fc4070 */
[----:B------:R-:W-:Y:S01]  /*3140*/  IMAD.HI.U32 R8, R23, R6, RZ ;  /* 0x0000000617087227 */ /* 0x000fe200078e00ff */
[----:B------:R-:W-:Y:S02]  /*3150*/  ISETP.GT.U32.AND P3, PT, R21, R14, PT ;  /* 0x0000000e1500720c */ /* 0x000fe40003f64070 */
[----:B------:R1:W-:Y:S01]  /*3160*/  STL [R1+0x384], R11 ;  /* 0x0003840b01007387 */ /* 0x0003e20000100800 */
[----:B------:R-:W-:Y:S02]  /*3170*/  @!P2 IMAD.IADD R5, R5, 0x1, -R21 ;  /* 0x000000010505a824 */ /* 0x000fe400078e0a15 */
[----:B0-----:R-:W-:Y:S01]  /*3180*/  IMAD.MOV.U32 R0, RZ, RZ, R9 ;  /* 0x000000ffff007224 */ /* 0x001fe200078e0009 */
[----:B------:R-:W-:Y:S01]  /*3190*/  LOP3.LUT R9, R19, 0x1b8, RZ, 0xfc, !PT ;  /* 0x000001b813097812 */ /* 0x000fe200078efcff */
[----:B------:R-:W-:Y:S01]  /*31a0*/  IMAD.MOV R8, RZ, RZ, -R8 ;  /* 0x000000ffff087224 */ /* 0x000fe200078e0a08 */
[----:B------:R-:W-:Y:S01]  /*31b0*/  ISETP.GT.U32.AND P2, PT, R21, R5, PT ;  /* 0x000000051500720c */ /* 0x000fe20003f44070 */
[----:B------:R-:W-:Y:S01]  /*31c0*/  @!P5 IMAD.MOV R0, RZ, RZ, -R0 ;  /* 0x000000ffff00d224 */ /* 0x000fe200078e0a00 */
[----:B------:R-:W-:Y:S01]  /*31d0*/  ISETP.GE.AND P5, PT, R2, RZ, PT ;  /* 0x000000ff0200720c */ /* 0x000fe20003fa6270 */
[--C-:B------:R-:W-:Y:S01]  /*31e0*/  @!P6 IMAD.IADD R13, R13, 0x1, -R21.reuse ;  /* 0x000000010d0de824 */ /* 0x100fe200078e0a15 */
[----:B-1----:R-:W-:Y:S01]  /*31f0*/  LOP3.LUT R11, R19, 0x1ba, RZ, 0xfc, !PT ;  /* 0x000001ba130b7812 */ /* 0x002fe200078efcff */
[--C-:B------:R-:W-:Y:S01]  /*3200*/  @!P3 IMAD.IADD R14, R14, 0x1, -R21.reuse ;  /* 0x000000010e0eb824 */ /* 0x100fe200078e0a15 */
[----:B------:R-:W-:Y:S01]  /*3210*/  ISETP.GE.AND P3, PT, R7, RZ, PT ;  /* 0x000000ff0700720c */ /* 0x000fe20003f66270 */
[----:B------:R-:W-:Y:S01]  /*3220*/  IMAD R2, R21, R8, R6 ;  /* 0x0000000815027224 */ /* 0x000fe200078e0206 */
[----:B------:R-:W-:Y:S01]  /*3230*/  IABS R7, R11 ;  /* 0x0000000b00077213 */ /* 0x000fe20000000000 */
[----:B------:R-:W-:Y:S01]  /*3240*/  IMAD.HI.U32 R3, R23, R4, RZ ;  /* 0x0000000417037227 */ /* 0x000fe200078e00ff */
[----:B------:R-:W-:Y:S01]  /*3250*/  ISETP.GT.U32.AND P6, PT, R21, R13, PT ;  /* 0x0000000d1500720c */ /* 0x000fe20003fc4070 */
[----:B------:R0:W-:Y:S01]  /*3260*/  STL [R1+0x388], R0 ;  /* 0x0003880001007387 */ /* 0x0001e20000100800 */
[----:B------:R-:W-:Y:S01]  /*3270*/  IABS R20, R9 ;  /* 0x0000000900147213 */ /* 0x000fe20000000000 */
[----:B------:R-:W-:Y:S01]  /*3280*/  @!P2 IMAD.IADD R5, R5, 0x1, -R21 ;  /* 0x000000010505a824 */ /* 0x000fe200078e0a15 */
[----:B------:R-:W-:Y:S01]  /*3290*/  ISETP.GT.U32.AND P2, PT, R21, R2, PT ;  /* 0x000000021500720c */ /* 0x000fe20003f44070 */
[----:B------:R-:W-:Y:S01]  /*32a0*/  IMAD.MOV R3, RZ, RZ, -R3 ;  /* 0x000000ffff037224 */ /* 0x000fe200078e0a03 */
[----:B------:R-:W-:Y:S01]  /*32b0*/  IABS R6, R10 ;  /* 0x0000000a00067213 */ /* 0x000fe20000000000 */
[----:B------:R-:W-:-:S04]  /*32c0*/  IMAD.HI.U32 R12, R23, R7, RZ ;  /* 0x00000007170c7227 */ /* 0x000fc800078e00ff */
[----:B------:R-:W-:Y:S01]  /*32d0*/  IMAD R4, R21, R3, R4 ;  /* 0x0000000315047224 */ /* 0x000fe200078e0204 */
[----:B------:R-:W-:Y:S01]  /*32e0*/  LOP3.LUT R3, R19, 0x1b4, RZ, 0xfc, !PT ;  /* 0x000001b413037812 */ /* 0x000fe200078efcff */
[----:B------:R-:W-:Y:S02]  /*32f0*/  IMAD.MOV R12, RZ, RZ, -R12 ;  /* 0x000000ffff0c7224 */ /* 0x000fe400078e0a0c */
[----:B------:R-:W-:Y:S01]  /*3300*/  @!P6 IMAD.IADD R13, R13, 0x1, -R21 ;  /* 0x000000010d0de824 */ /* 0x000fe200078e0a15 */
[C---:B------:R-:W-:Y:S01]  /*3310*/  ISETP.GT.U32.AND P6, PT, R21.reuse, R4, PT ;  /* 0x000000041500720c */ /* 0x040fe20003fc4070 */
[----:B------:R-:W-:Y:S01]  /*3320*/  IMAD R7, R21, R12, R7 ;  /* 0x0000000c15077224 */ /* 0x000fe200078e0207 */
[----:B------:R-:W-:Y:S01]  /*3330*/  IABS R8, R3 ;  /* 0x0000000300087213 */ /* 0x000fe20000000000 */
[----:B------:R-:W-:-:S04]  /*3340*/  IMAD.HI.U32 R18, R23, R20, RZ ;  /* 0x0000001417127227 */ /* 0x000fc800078e00ff */
[--C-:B------:R-:W-:Y:S01]  /*3350*/  @!P2 IMAD.IADD R2, R2, 0x1, -R21.reuse ;  /* 0x000000010202a824 */ /* 0x100fe200078e0a15 */
[C---:B------:R-:W-:Y:S01]  /*3360*/  ISETP.GT.U32.AND P2, PT, R21.reuse, R7, PT ;  /* 0x000000071500720c */ /* 0x040fe20003f44070 */
[----:B------:R-:W-:Y:S02]  /*3370*/  IMAD.MOV R18, RZ, RZ, -R18 ;  /* 0x000000ffff127224 */ /* 0x000fe400078e0a12 */
[----:B0-----:R-:W-:Y:S02]  /*3380*/  IMAD.MOV.U32 R0, RZ, RZ, R14 ;  /* 0x000000ffff007224 */ /* 0x001fe400078e000e */
[C---:B------:R-:W-:Y:S02]  /*3390*/  IMAD R18, R21.reuse, R18, R20 ;  /* 0x0000001215127224 */ /* 0x040fe400078e0214 */
[----:B------:R-:W-:Y:S02]  /*33a0*/  @!P0 IMAD.MOV R0, RZ, RZ, -R0 ;  /* 0x000000ffff008224 */ /* 0x000fe400078e0a00 */
[--C-:B------:R-:W-:Y:S01]  /*33b0*/  @!P6 IMAD.IADD R4, R4, 0x1, -R21.reuse ;  /* 0x000000010404e824 */ /* 0x100fe200078e0a15 */
[----:B------:R-:W-:Y:S01]  /*33c0*/  ISETP.GT.U32.AND P6, PT, R21, R18, PT ;  /* 0x000000121500720c */ /* 0x000fe20003fc4070 */
[----:B------:R-:W-:Y:S01]  /*33d0*/  IMAD.HI.U32 R15, R23, R8, RZ ;  /* 0x00000008170f7227 */ /* 0x000fe200078e00ff */
[----:B------:R0:W-:Y:S02]  /*33e0*/  STL [R1+0x378], R0 ;  /* 0x0003780001007387 */ /* 0x0001e40000100800 */
[----:B------:R-:W-:Y:S01]  /*33f0*/  ISETP.GT.U32.AND P0, PT, R21, R4, PT ;  /* 0x000000041500720c */ /* 0x000fe20003f04070 */
[----:B------:R-:W-:Y:S01]  /*3400*/  @!P2 IMAD.IADD R7, R7, 0x1, -R21 ;  /* 0x000000010707a824 */ /* 0x000fe200078e0a15 */
[----:B------:R-:W-:Y:S01]  /*3410*/  ISETP.GT.U32.AND P2, PT, R21, R2, PT ;  /* 0x000000021500720c */ /* 0x000fe20003f44070 */
[----:B------:R-:W-:-:S02]  /*3420*/  IMAD.MOV R15, RZ, RZ, -R15 ;  /* 0x000000ffff0f7224 */ /* 0x000fc400078e0a0f */
[----:B------:R-:W-:-:S04]  /*3430*/  IMAD.HI.U32 R12, R23, R6, RZ ;  /* 0x00000006170c7227 */ /* 0x000fc800078e00ff */
[----:B0-----:R-:W-:Y:S02]  /*3440*/  IMAD.MOV.U32 R0, RZ, RZ, R5 ;  /* 0x000000ffff007224 */ /* 0x001fe400078e0005 */
[----:B------:R-:W-:Y:S01]  /*3450*/  IMAD R8, R21, R15, R8 ;  /* 0x0000000f15087224 */ /* 0x000fe200078e0208 */
[----:B------:R-:W-:Y:S01]  /*3460*/  LOP3.LUT R15, R19, 0x1b0, RZ, 0xfc, !PT ;  /* 0x000001b0130f7812 */ /* 0x000fe200078efcff */
[----:B------:R-:W-:Y:S02]  /*3470*/  @!P4 IMAD.MOV R0, RZ, RZ, -R0 ;  /* 0x000000ffff00c224 */ /* 0x000fe400078e0a00 */
[--C-:B------:R-:W-:Y:S01]  /*3480*/  @!P6 IMAD.IADD R18, R18, 0x1, -R21.reuse ;  /* 0x000000011212e824 */ /* 0x100fe200078e0a15 */
[C---:B------:R-:W-:Y:S01]  /*3490*/  ISETP.GT.U32.AND P6, PT, R21.reuse, R7, PT ;  /* 0x000000071500720c */ /* 0x040fe20003fc4070 */
[----:B------:R-:W-:Y:S01]  /*34a0*/  IMAD.MOV R12, RZ, RZ, -R12 ;  /* 0x000000ffff0c7224 */ /* 0x000fe200078e0a0c */
[----:B------:R0:W-:Y:S01]  /*34b0*/  STL [R1+0x374], R0 ;  /* 0x0003740001007387 */ /* 0x0001e20000100800 */
[--C-:B------:R-:W-:Y:S01]  /*34c0*/  @!P2 IMAD.IADD R2, R2, 0x1, -R21.reuse ;  /* 0x000000010202a824 */ /* 0x100fe200078e0a15 */
[C---:B------:R-:W-:Y:S01]  /*34d0*/  ISETP.GT.U32.AND P2, PT, R21.reuse, R8, PT ;  /* 0x000000081500720c */ /* 0x040fe20003f44070 */
[C---:B------:R-:W-:Y:S01]  /*34e0*/  IMAD R6, R21.reuse, R12, R6 ;  /* 0x0000000c15067224 */ /* 0x040fe200078e0206 */
[----:B------:R-:W-:Y:S01]  /*34f0*/  ISETP.GT.U32.AND P4, PT, R21, R18, PT ;  /* 0x000000121500720c */ /* 0x000fe20003f84070 */
[----:B------:R-:W-:Y:S01]  /*3500*/  @!P0 IMAD.IADD R4, R4, 0x1, -R21 ;  /* 0x0000000104048824 */ /* 0x000fe200078e0a15 */
[----:B------:R-:W-:Y:S01]  /*3510*/  LOP3.LUT R12, R19, 0x1ae, RZ, 0xfc, !PT ;  /* 0x000001ae130c7812 */ /* 0x000fe200078efcff */
[----:B------:R-:W-:Y:S01]  /*3520*/  IMAD.MOV.U32 R20, RZ, RZ, R2 ;  /* 0x000000ffff147224 */ /* 0x000fe200078e0002 */
[----:B------:R-:W-:Y:S01]  /*3530*/  IABS R14, R15 ;  /* 0x0000000f000e7213 */ /* 0x000fe20000000000 */
[----:B0-----:R-:W-:Y:S01]  /*3540*/  IMAD.MOV.U32 R0, RZ, RZ, R13 ;  /* 0x000000ffff007224 */ /* 0x001fe200078e000d */
[----:B------:R-:W-:Y:S01]  /*3550*/  IABS R5, R12 ;  /* 0x0000000c00057213 */ /* 0x000fe20000000000 */
[----:B------:R-:W-:Y:S01]  /*3560*/  @!P6 IMAD.IADD R7, R7, 0x1, -R21 ;  /* 0x000000010707e824 */ /* 0x000fe200078e0a15 */
[C---:B------:R-:W-:Y:S01]  /*3570*/  ISETP.GT.U32.AND P6, PT, R21.reuse, R6, PT ;  /* 0x000000061500720c */ /* 0x040fe20003fc4070 */
[----:B------:R-:W-:Y:S01]  /*3580*/  @!P1 IMAD.MOV R0, RZ, RZ, -R0 ;  /* 0x000000ffff009224 */ /* 0x000fe200078e0a00 */
[----:B------:R-:W-:Y:S01]  /*3590*/  ISETP.GT.U32.AND P1, PT, R21, R17, PT ;  /* 0x000000111500720c */ /* 0x000fe20003f24070 */
[----:B------:R-:W-:Y:S01]  /*35a0*/  IMAD.MOV.U32 R13, RZ, RZ, R5 ;  /* 0x000000ffff0d7224 */ /* 0x000fe200078e0005 */
[----:B------:R-:W-:Y:S01]  /*35b0*/  ISETP.GE.AND P0, PT, R11, RZ, PT ;  /* 0x000000ff0b00720c */ /* 0x000fe20003f06270 */
[--C-:B------:R-:W-:Y:S01]  /*35c0*/  @!P2 IMAD.IADD R8, R8, 0x1, -R21.reuse ;  /* 0x000000010808a824 */ /* 0x100fe200078e0a15 */
[----:B------:R0:W-:Y:S01]  /*35d0*/  STL [R1+0x370], R0 ;  /* 0x0003700001007387 */ /* 0x0001e20000100800 */
[----:B------:R-:W-:Y:S01]  /*35e0*/  @!P4 IMAD.IADD R18, R18, 0x1, -R21 ;  /* 0x000000011212c824 */ /* 0x000fe200078e0a15 */
[----:B------:R-:W-:Y:S01]  /*35f0*/  ISETP.GE.AND P4, PT, R9, RZ, PT ;  /* 0x000000ff0900720c */ /* 0x000fe20003f86270 */
[----:B------:R-:W-:Y:S01]  /*3600*/  @!P5 IMAD.MOV R20, RZ, RZ, -R20 ;  /* 0x000000ffff14d224 */ /* 0x000fe200078e0a14 */
[----:B------:R-:W-:Y:S01]  /*3610*/  ISETP.GE.AND P2, PT, R3, RZ, PT ;  /* 0x000000ff0300720c */ /* 0x000fe20003f46270 */
[----:B------:R-:W-:Y:S01]  /*3620*/  IMAD.HI.U32 R5, R23, R13, RZ ;  /* 0x0000000d17057227 */ /* 0x000fe200078e00ff */
[----:B------:R-:W-:-:S02]  /*3630*/  LOP3.LUT R2, R19, 0x1ac, RZ, 0xfc, !PT ;  /* 0x000001ac13027812 */ /* 0x000fc400078efcff */
[----:B------:R-:W-:Y:S01]  /*3640*/  STL [R1+0x35c], R20 ;  /* 0x00035c1401007387 */ /* 0x000fe20000100800 */
[----:B------:R-:W-:Y:S01]  /*3650*/  @!P1 IMAD.IADD R17, R17, 0x1, -R21 ;  /* 0x0000000111119824 */ /* 0x000fe200078e0a15 */
[----:B------:R-:W-:Y:S01]  /*3660*/  ISETP.GE.AND P1, PT, R16, RZ, PT ;  /* 0x000000ff1000720c */ /* 0x000fe20003f26270 */
[----:B0-----:R-:W-:Y:S01]  /*3670*/  IMAD.MOV.U32 R0, RZ, RZ, R4 ;  /* 0x000000ffff007224 */ /* 0x001fe200078e0004 */
[----:B------:R-:W-:Y:S01]  /*3680*/  LOP3.LUT R4, R19, 0x1aa, RZ, 0xfc, !PT ;  /* 0x000001aa13047812 */ /* 0x000fe200078efcff */
[----:B------:R-:W-:Y:S01]  /*3690*/  IMAD.HI.U32 R11, R23, R14, RZ ;  /* 0x0000000e170b7227 */ /* 0x000fe200078e00ff */
[----:B------:R-:W-:-:S03]  /*36a0*/  ISETP.GT.U32.AND P5, PT, R21, R17, PT ;  /* 0x000000111500720c */ /* 0x000fc60003fa4070 */
[----:B------:R-:W-:Y:S01]  /*36b0*/  @!P3 IMAD.MOV R0, RZ, RZ, -R0 ;  /* 0x000000ffff00b224 */ /* 0x000fe200078e0a00 */
[C---:B------:R-:W-:Y:S01]  /*36c0*/  ISETP.GT.U32.AND P3, PT, R21.reuse, R8, PT ;  /* 0x000000081500720c */ /* 0x040fe20003f64070 */
[----:B------:R-:W-:Y:S02]  /*36d0*/  IMAD.MOV R9, RZ, RZ, -R5 ;  /* 0x000000ffff097224 */ /* 0x000fe400078e0a05 */
[----:B------:R-:W-:Y:S01]  /*36e0*/  IMAD.MOV R11, RZ, RZ, -R11 ;  /* 0x000000ffff0b7224 */ /* 0x000fe200078e0a0b */
[----:B------:R0:W-:Y:S01]  /*36f0*/  STL [R1+0x358], R0 ;  /* 0x0003580001007387 */ /* 0x0001e20000100800 */
[----:B------:R-:W-:Y:S02]  /*3700*/  @!P6 IMAD.IADD R6, R6, 0x1, -R21 ;  /* 0x000000010606e824 */ /* 0x000fe400078e0a15 */
[C---:B------:R-:W-:Y:S02]  /*3710*/  IMAD R3, R21.reuse, R9, R13 ;  /* 0x0000000915037224 */ /* 0x040fe400078e020d */
[C---:B------:R-:W-:Y:S01]  /*3720*/  IMAD R5, R21.reuse, R11, R14 ;  /* 0x0000000b15057224 */ /* 0x040fe200078e020e */
[----:B------:R-:W-:Y:S01]  /*3730*/  ISETP.GT.U32.AND P6, PT, R21, R6, PT ;  /* 0x000000061500720c */ /* 0x000fe20003fc4070 */
[----:B------:R-:W-:Y:S01]  /*3740*/  @!P0 IMAD.MOV R7, RZ, RZ, -R7 ;  /* 0x000000ffff078224 */ /* 0x000fe200078e0a07 */
[----:B------:R-:W-:Y:S01]  /*3750*/  IABS R11, R2 ;  /* 0x00000002000b7213 */ /* 0x000fe20000000000 */
[--C-:B------:R-:W-:Y:S01]  /*3760*/  @!P5 IMAD.IADD R17, R17, 0x1, -R21.reuse ;  /* 0x000000011111d824 */ /* 0x100fe200078e0a15 */
[C---:B------:R-:W-:Y:S01]  /*3770*/  ISETP.GT.U32.AND P5, PT, R21.reuse, R3, PT ;  /* 0x000000031500720c */ /* 0x040fe20003fa4070 */
[----:B0-----:R-:W-:Y:S01]  /*3780*/  IMAD.MOV.U32 R0, RZ, RZ, R18 ;  /* 0x000000ffff007224 */ /* 0x001fe200078e0012 */
[----:B------:R-:W-:Y:S01]  /*3790*/  ISETP.GT.U32.AND P0, PT, R21, R5, PT ;  /* 0x000000051500720c */ /* 0x000fe20003f04070 */
[----:B------:R-:W-:Y:S01]  /*37a0*/  @!P3 IMAD.IADD R8, R8, 0x1, -R21 ;  /* 0x000000010808b824 */ /* 0x000fe200078e0a15 */
[----:B------:R0:W-:Y:S01]  /*37b0*/  STL [R1+0x354], R7 ;  /* 0x0003540701007387 */ /* 0x0001e20000100800 */
[----:B------:R-:W-:Y:S01]  /*37c0*/  @!P4 IMAD.MOV R0, RZ, RZ, -R0 ;  /* 0x000000ffff00c224 */ /* 0x000fe200078e0a00 */
[----:B------:R-:W-:Y:S01]  /*37d0*/  ISETP.GE.AND P4, PT, R10, RZ, PT ;  /* 0x000000ff0a00720c */ /* 0x000fe20003f86270 */
[----:B------:R-:W-:Y:S01]  /*37e0*/  IMAD.MOV.U32 R9, RZ, RZ, R17 ;  /* 0x000000ffff097224 */ /* 0x000fe200078e0011 */
[----:B------:R-:W-:Y:S01]  /*37f0*/  IABS R14, R4 ;  /* 0x00000004000e7213 */ /* 0x000fe20000000000 */
[----:B------:R-:W-:Y:S01]  /*3800*/  @!P6 IMAD.IADD R6, R6, 0x1, -R21 ;  /* 0x000000010606e824 */ /* 0x000fe200078e0a15 */
[----:B------:R1:W-:Y:S01]  /*3810*/  STL [R1+0x350], R0 ;  /* 0x0003500001007387 */ /* 0x0003e20000100800 */
[----:B------:R-:W-:Y:S01]  /*3820*/  @!P1 IMAD.MOV R9, RZ, RZ, -R9 ;  /* 0x000000ffff099224 */ /* 0x000fe200078e0a09 */
[----:B------:R-:W-:Y:S01]  /*3830*/  ISETP.GE.AND P3, PT, R15, RZ, PT ;  /* 0x000000ff0f00720c */ /* 0x000fe20003f66270 */
[----:B------:R-:W-:Y:S01]  /*3840*/  @!P5 IMAD.IADD R3, R3, 0x1, -R21 ;  /* 0x000000010303d824 */ /* 0x000fe200078e0a15 */
[----:B------:R-:W-:Y:S01]  /*3850*/  ISETP.GE.AND P6, PT, R12, RZ, PT ;  /* 0x000000ff0c00720c */ /* 0x000fe20003fc6270 */
[----:B0-----:R-:W-:Y:S01]  /*3860*/  IMAD.HI.U32 R7, R23, R11, RZ ;  /* 0x0000000b17077227 */ /* 0x001fe200078e00ff */
[----:B------:R0:W-:Y:S01]  /*3870*/  STL [R1+0x2fc], R9 ;  /* 0x0002fc0901007387 */ /* 0x0001e20000100800 */
[----:B------:R-:W-:-:S02]  /*3880*/  LOP3.LUT R12, R19, 0x1a8, RZ, 0xfc, !PT ;  /* 0x000001a8130c7812 */ /* 0x000fc400078efcff */
[----:B------:R-:W-:Y:S01]  /*3890*/  IMAD.MOV R7, RZ, RZ, -R7 ;  /* 0x000000ffff077224 */ /* 0x000fe200078e0a07 */
[----:B------:R-:W-:Y:S01]  /*38a0*/  ISETP.GT.U32.AND P5, PT, R21, R3, PT ;  /* 0x000000031500720c */ /* 0x000fe20003fa4070 */
[----:B-1----:R-:W-:Y:S02]  /*38b0*/  IMAD.MOV.U32 R0, RZ, RZ, R8 ;  /* 0x000000ffff007224 */ /* 0x002fe400078e0008 */
[----:B------:R-:W-:Y:S01]  /*38c0*/  @!P0 IMAD.IADD R5, R5, 0x1, -R21 ;  /* 0x0000000105058824 */ /* 0x000fe200078e0a15 */
[----:B------:R-:W-:Y:S01]  /*38d0*/  ISETP.GE.AND P0, PT, R2, RZ, PT ;  /* 0x000000ff0200720c */ /* 0x000fe20003f06270 */
[----:B------:R-:W-:Y:S01]  /*38e0*/  @!P2 IMAD.MOV R0, RZ, RZ, -R0 ;  /* 0x000000ffff00a224 */ /* 0x000fe200078e0a00 */
[----:B------:R-:W-:Y:S01]  /*38f0*/  ISETP.GE.AND P2, PT, R4, RZ, PT ;  /* 0x000000ff0400720c */ /* 0x000fe20003f46270 */
[C---:B------:R-:W-:Y:S01]  /*3900*/  IMAD R11, R21.reuse, R7, R11 ;  /* 0x00000007150b7224 */ /* 0x040fe200078e020b */
[----:B------:R-:W-:Y:S01]  /*3910*/  ISETP.GT.U32.AND P1, PT, R21, R5, PT ;  /* 0x000000051500720c */ /* 0x000fe20003f24070 */
[----:B------:R-:W-:Y:S01]  /*3920*/  IMAD.HI.U32 R2, R23, R14, RZ ;  /* 0x0000000e17027227 */ /* 0x000fe200078e00ff */
[----:B------:R1:W-:Y:S01]  /*3930*/  STL [R1+0x1c], R0 ;  /* 0x00001c0001007387 */ /* 0x0003e20000100800 */
[----:B------:R-:W-:-:S02]  /*3940*/  LOP3.LUT R4, R19, 0x1a6, RZ, 0xfc, !PT ;  /* 0x000001a613047812 */ /* 0x000fc400078efcff */
[----:B------:R-:W-:Y:S01]  /*3950*/  IMAD.MOV R2, RZ, RZ, -R2 ;  /* 0x000000ffff027224 */ /* 0x000fe200078e0a02 */
[----:B------:R-:W-:Y:S01]  /*3960*/  LOP3.LUT R7, R19, 0x1a0, RZ, 0xfc, !PT ;  /* 0x000001a013077812 */ /* 0x000fe200078efcff */
[--C-:B------:R-:W-:Y:S01]  /*3970*/  @!P5 IMAD.IADD R3, R3, 0x1, -R21.reuse ;  /* 0x000000010303d824 */ /* 0x100fe200078e0a15 */
[----:B0-----:R-:W-:Y:S01]  /*3980*/  IABS R9, R4 ;  /* 0x0000000400097213 */ /* 0x001fe20000000000 */
[----:B------:R-:W-:Y:S01]  /*3990*/  IMAD R14, R21, R2, R14 ;  /* 0x00000002150e7224 */ /* 0x000fe200078e020e */
[----:B------:R-:W-:Y:S01]  /*39a0*/  LOP3.LUT R2, R19, 0x1a4, RZ, 0xfc, !PT ;  /* 0x000001a413027812 */ /* 0x000fe200078efcff */
[----:B-1----:R-:W-:Y:S01]  /*39b0*/  IMAD.MOV.U32 R0, RZ, RZ, R6 ;  /* 0x000000ffff007224 */ /* 0x002fe200078e0006 */
[----:B------:R-:W-:Y:S01]  /*39c0*/  IABS R13, R7 ;  /* 0x00000007000d7213 */ /* 0x000fe20000000000 */
[----:B------:R-:W-:Y:S01]  /*39d0*/  @!P1 IMAD.IADD R5, R5, 0x1, -R21 ;  /* 0x0000000105059824 */ /* 0x000fe200078e0a15 */
[C---:B------:R-:W-:Y:S01]  /*39e0*/  ISETP.GT.U32.AND P5, PT, R21.reuse, R14, PT ;  /* 0x0000000e1500720c */ /* 0x040fe20003fa4070 */
[----:B------:R-:W-:Y:S01]  /*39f0*/  @!P4 IMAD.MOV R0, RZ, RZ, -R0 ;  /* 0x000000ffff00c224 */ /* 0x000fe200078e0a00 */
[----:B------:R-:W-:-:S02]  /*3a00*/  ISETP.GT.U32.AND P4, PT, R21, R11, PT ;  /* 0x0000000b1500720c */ /* 0x000fc40003f84070 */
[----:B------:R-:W-:Y:S02]  /*3a10*/  ISETP.GE.AND P1, PT, R12, RZ, PT ;  /* 0x000000ff0c00720c */ /* 0x000fe40003f26270 */
[----:B------:R-:W-:Y:S01]  /*3a20*/  IABS R12, R12 ;  /* 0x0000000c000c7213 */ /* 0x000fe20000000000 */
[----:B------:R0:W-:Y:S01]  /*3a30*/  STL [R1+0x18], R0 ;  /* 0x0000180001007387 */ /* 0x0001e20000100800 */
[----:B------:R-:W-:-:S03]  /*3a40*/  IABS R8, R2 ;  /* 0x0000000200087213 */ /* 0x000fc60000000000 */
[----:B------:R-:W-:-:S04]  /*3a50*/  IMAD.HI.U32 R6, R23, R12, RZ ;  /* 0x0000000c17067227 */ /* 0x000fc800078e00ff */
[----:B------:R-:W-:Y:S02]  /*3a60*/  @!P4 IMAD.IADD R11, R11, 0x1, -R21 ;  /* 0x000000010b0bc824 */ /* 0x000fe400078e0a15 */
[----:B0-----:R-:W-:Y:S02]  /*3a70*/  IMAD.MOV.U32 R0, RZ, RZ, R5 ;  /* 0x000000ffff007224 */ /* 0x001fe400078e0005 */
[----:B------:R-:W-:Y:S01]  /*3a80*/  IMAD.MOV R6, RZ, RZ, -R6 ;  /* 0x000000ffff067224 */ /* 0x000fe200078e0a06 */
[C---:B------:R-:W-:Y:S01]  /*3a90*/  ISETP.GT.U32.AND P4, PT, R21.reuse, R11, PT ;  /* 0x0000000b1500720c */ /* 0x040fe20003f84070 */
[----:B------:R-:W-:Y:S01]  /*3aa0*/  @!P3 IMAD.MOV R0, RZ, RZ, -R0 ;  /* 0x000000ffff00b224 */ /* 0x000fe200078e0a00 */
[----:B------:R-:W-:Y:S01]  /*3ab0*/  ISETP.GE.AND P3, PT, R4, RZ, PT ;  /* 0x000000ff0400720c */ /* 0x000fe20003f66270 */
[----:B------:R-:W-:Y:S02]  /*3ac0*/  @!P5 IMAD.IADD R14, R14, 0x1, -R21 ;  /* 0x000000010e0ed824 */ /* 0x000fe400078e0a15 */
[----:B------:R-:W-:Y:S01]  /*3ad0*/  IMAD R12, R21, R6, R12 ;  /* 0x00000006150c7224 */ /* 0x000fe200078e020c */
[----:B------:R0:W-:Y:S01]  /*3ae0*/  STL [R1+0x310], R0 ;  /* 0x0003100001007387 */ /* 0x0001e20000100800 */
[----:B------:R-:W-:Y:S01]  /*3af0*/  IMAD.HI.U32 R4, R23, R8, RZ ;  /* 0x0000000817047227 */ /* 0x000fe200078e00ff */
[----:B------:R-:W-:-:S02]  /*3b00*/  ISETP.GT.U32.AND P5, PT, R21, R14, PT ;  /* 0x0000000e1500720c */ /* 0x000fc40003fa4070 */
[----:B------:R-:W-:Y:S01]  /*3b10*/  LOP3.LUT R6, R19, 0x19e, RZ, 0xfc, !PT ;  /* 0x0000019e13067812 */ /* 0x000fe200078efcff */
[----:B------:R-:W-:-:S03]  /*3b20*/  IMAD.HI.U32 R5, R23, R9, RZ ;  /* 0x0000000917057227 */ /* 0x000fc600078e00ff */
[----:B------:R-:W-:Y:S01]  /*3b30*/  IABS R10, R6 ;  /* 0x00000006000a7213 */ /* 0x000fe20000000000 */
[----:B------:R-:W-:Y:S01]  /*3b40*/  @!P4 IMAD.IADD R11, R11, 0x1, -R21 ;  /* 0x000000010b0bc824 */ /* 0x000fe200078e0a15 */
[----:B------:R-:W-:Y:S01]  /*3b50*/  ISETP.GT.U32.AND P4, PT, R21, R12, PT ;  /* 0x0000000c1500720c */ /* 0x000fe20003f84070 */
[----:B0-----:R-:W-:Y:S01]  /*3b60*/  IMAD.MOV.U32 R0, RZ, RZ, R3 ;  /* 0x000000ffff007224 */ /* 0x001fe200078e0003 */
[C---:B------:R-:W-:Y:S01]  /*3b70*/  LOP3.LUT R3, R19.reuse, 0x19c, RZ, 0xfc, !PT ;  /* 0x0000019c13037812 */ /* 0x040fe200078efcff */
[----:B------:R-:W-:Y:S02]  /*3b80*/  IMAD.MOV R4, RZ, RZ, -R4 ;  /* 0x000000ffff047224 */ /* 0x000fe400078e0a04 */
[----:B------:R-:W-:Y:S01]  /*3b90*/  @!P6 IMAD.MOV R0, RZ, RZ, -R0 ;  /* 0x000000ffff00e224 */ /* 0x000fe200078e0a00 */
[----:B------:R-:W-:Y:S01]  /*3ba0*/  ISETP.GE.AND P6, PT, R2, RZ, PT ;  /* 0x000000ff0200720c */ /* 0x000fe20003fc6270 */
[----:B------:R-:W-:Y:S01]  /*3bb0*/  IMAD.MOV R5, RZ, RZ, -R5 ;  /* 0x000000ffff057224 */ /* 0x000fe200078e0a05 */
[----:B------:R-:W-:Y:S01]  /*3bc0*/  LOP3.LUT R2, R19, 0x1a2, RZ, 0xfc, !PT ;  /* 0x000001a213027812 */ /* 0x000fe200078efcff */
[C---:B------:R-:W-:Y:S01]  /*3bd0*/  IMAD R8, R21.reuse, R4, R8 ;  /* 0x0000000415087224 */ /* 0x040fe200078e0208 */
[----:B------:R0:W-:Y:S01]  /*3be0*/  STL [R1+0x34c], R0 ;  /* 0x00034c0001007387 */ /* 0x0001e20000100800 */
[C---:B------:R-:W-:Y:S01]  /*3bf0*/  IMAD R9, R21.reuse, R5, R9 ;  /* 0x0000000515097224 */ /* 0x040fe200078e0209 */
[----:B------:R-:W-:Y:S01]  /*3c00*/  IABS R4, R2 ;  /* 0x0000000200047213 */ /* 0x000fe20000000000 */
[--C-:B------:R-:W-:Y:S01]  /*3c10*/  @!P5 IMAD.IADD R14, R14, 0x1, -R21.reuse ;  /* 0x000000010e0ed824 */ /* 0x100fe200078e0a15 */
[----:B------:R-:W-:Y:S01]  /*3c20*/  IABS R5, R3 ;  /* 0x0000000300057213 */ /* 0x000fe20000000000 */
[----:B------:R-:W-:Y:S01]  /*3c30*/  @!P4 IMAD.IADD R12, R12, 0x1, -R21 ;  /* 0x000000010c0cc824 */ /* 0x000fe200078e0a15 */
[----:B------:R-:W-:Y:S01]  /*3c40*/  ISETP.GT.U32.AND P5, PT, R21, R9, PT ;  /* 0x000000091500720c */ /* 0x000fe20003fa4070 */
[----:B0-----:R-:W-:-:S03]  /*3c50*/  IMAD.MOV.U32 R0, RZ, RZ, R11 ;  /* 0x000000ffff007224 */ /* 0x001fc600078e000b */
[----:B------:R-:W-:Y:S01]  /*3c60*/  ISETP.GT.U32.AND P4, PT, R21, R12, PT ;  /* 0x0000000c1500720c */ /* 0x000fe20003f84070 */
[----:B------:R-:W-:-:S04]  /*3c70*/  IMAD.HI.U32 R11, R23, R4, RZ ;  /* 0x00000004170b7227 */ /* 0x000fc800078e00ff */
[----:B------:R-:W-:Y:S01]  /*3c80*/  @!P0 IMAD.MOV R0, RZ, RZ, -R0 ;  /* 0x000000ffff008224 */ /* 0x000fe200078e0a00 */
[----:B------:R-:W-:Y:S01]  /*3c90*/  ISETP.GT.U32.AND P0, PT, R21, R8, PT ;  /* 0x000000081500720c */ /* 0x000fe20003f04070 */
[----:B------:R-:W-:Y:S02]  /*3ca0*/  IMAD.MOV R11, RZ, RZ, -R11 ;  /* 0x000000ffff0b7224 */ /* 0x000fe400078e0a0b */
[--C-:B------:R-:W-:Y:S01]  /*3cb0*/  @!P5 IMAD.IADD R9, R9, 0x1, -R21.reuse ;  /* 0x000000010909d824 */ /* 0x100fe200078e0a15 */
[----:B------:R0:W-:Y:S03]  /*3cc0*/  STL [R1+0x348], R0 ;  /* 0x0003480001007387 */ /* 0x0001e60000100800 */
[----:B------:R-:W-:Y:S01]  /*3cd0*/  @!P4 IMAD.IADD R12, R12, 0x1, -R21 ;  /* 0x000000010c0cc824 */ /* 0x000fe200078e0a15 */
[----:B------:R-:W-:-:S05]  /*3ce0*/  ISETP.GT.U32.AND P5, PT, R21, R9, PT ;  /* 0x000000091500720c */ /* 0x000fca0003fa4070 */
[----:B------:R-:W-:Y:S02]  /*3cf0*/  @!P0 IMAD.IADD R8, R8, 0x1, -R21 ;  /* 0x0000000108088824 */ /* 0x000fe400078e0a15 */
[----:B0-----:R-:W-:Y:S02]  /*3d00*/  IMAD.MOV.U32 R0, RZ, RZ, R14 ;  /* 0x000000ffff007224 */ /* 0x001fe400078e000e */
[----:B------:R-:W-:Y:S01]  /*3d10*/  IMAD.HI.U32 R14, R23, R13, RZ ;  /* 0x0000000d170e7227 */ /* 0x000fe200078e00ff */
[----:B------:R-:W-:-:S03]  /*3d20*/  ISETP.GT.U32.AND P0, PT, R21, R8, PT ;  /* 0x000000081500720c */ /* 0x000fc60003f04070 */
[----:B------:R-:W-:Y:S01]  /*3d30*/  @!P2 IMAD.MOV R0, RZ, RZ, -R0 ;  /* 0x000000ffff00a224 */ /* 0x000fe200078e0a00 */
[----:B------:R-:W-:Y:S01]  /*3d40*/  ISETP.GE.AND P2, PT, R2, RZ, PT ;  /* 0x000000ff0200720c */ /* 0x000fe20003f46270 */
[----:B------:R-:W-:Y:S02]  /*3d50*/  IMAD R2, R21, R11, R4 ;  /* 0x0000000b15027224 */ /* 0x000fe400078e0204 */
[----:B------:R-:W-:Y:S01]  /*3d60*/  IMAD.HI.U32 R4, R23, R10, RZ ;  /* 0x0000000a17047227 */ /* 0x000fe200078e00ff */
[----:B------:R0:W-:Y:S02]  /*3d70*/  STL [R1+0x344], R0 ;  /* 0x0003440001007387 */ /* 0x0001e40000100800 */
[----:B------:R-:W-:Y:S01]  /*3d80*/  ISETP.GT.U32.AND P4, PT, R21, R2, PT ;  /* 0x000000021500720c */ /* 0x000fe20003f84070 */
[----:B------:R-:W-:-:S04]  /*3d90*/  IMAD.HI.U32 R11, R23, R5, RZ ;  /* 0x00000005170b7227 */ /* 0x000fc800078e00ff */
[----:B------:R-:W-:Y:S02]  /*3da0*/  IMAD.MOV R4, RZ, RZ, -R4 ;  /* 0x000000ffff047224 */ /* 0x000fe400078e0a04 */
[----:B------:R-:W-:Y:S02]  /*3db0*/  IMAD.MOV R14, RZ, RZ, -R14 ;  /* 0x000000ffff0e7224 */ /* 0x000fe400078e0a0e */
[----:B0-----:R-:W-:Y:S02]  /*3dc0*/  IMAD.MOV.U32 R0, RZ, RZ, R12 ;  /* 0x000000ffff007224 */ /* 0x001fe400078e000c */
[----:B------:R-:W-:Y:S02]  /*3dd0*/  IMAD.MOV R11, RZ, RZ, -R11 ;  /* 0x000000ffff0b7224 */ /* 0x000fe400078e0a0b */
[----:B------:R-:W-:Y:S02]  /*3de0*/  @!P1 IMAD.MOV R0, RZ, RZ, -R0 ;  /* 0x000000ffff009224 */ /* 0x000fe400078e0a00 */
[----:B------:R-:W-:Y:S01]  /*3df0*/  IMAD R10, R21, R4, R10 ;  /* 0x00000004150a7224 */ /* 0x000fe200078e020a */
[----:B------:R-:W-:Y:S01]  /*3e00*/  LOP3.LUT R4, R19, 0x19a, RZ, 0xfc, !PT ;  /* 0x0000019a13047812 */ /* 0x000fe200078efcff */
[--C-:B------:R-:W-:Y:S01]  /*3e10*/  @!P0 IMAD.IADD R8, R8, 0x1, -R21.reuse ;  /* 0x0000000108088824 */ /* 0x100fe200078e0a15 */
[----:B------:R0:W-:Y:S01]  /*3e20*/  STL [R1+0x330], R0 ;  /* 0x0003300001007387 */ /* 0x0001e20000100800 */
[----:B------:R-:W-:Y:S01]  /*3e30*/  @!P5 IMAD.IADD R9, R9, 0x1, -R21 ;  /* 0x000000010909d824 */ /* 0x000fe200078e0a15 */
[----:B------:R-:W-:Y:S01]  /*3e40*/  ISETP.GE.AND P5, PT, R7, RZ, PT ;  /* 0x000000ff0700720c */ /* 0x000fe20003fa6270 */
[C---:B------:R-:W-:Y:S01]  /*3e50*/  IMAD R7, R21.reuse, R14, R13 ;  /* 0x0000000e15077224 */ /* 0x040fe200078e020d */
[C---:B------:R-:W-:Y:S01]  /*3e60*/  ISETP.GT.U32.AND P0, PT, R21.reuse, R10, PT ;  /* 0x0000000a1500720c */ /* 0x040fe20003f04070 */
[C---:B------:R-:W-:Y:S01]  /*3e70*/  IMAD R5, R21.reuse, R11, R5 ;  /* 0x0000000b15057224 */ /* 0x040fe200078e0205 */
[----:B------:R-:W-:Y:S01]  /*3e80*/  IABS R11, R4 ;  /* 0x00000004000b7213 */ /* 0x000fe20000000000 */
[----:B------:R-:W-:Y:S01]  /*3e90*/  @!P4 IMAD.IADD R2, R2, 0x1, -R21 ;  /* 0x000000010202c824 */ /* 0x000fe200078e0a15 */
[----:B------:R-:W-:Y:S01]  /*3ea0*/  ISETP.GT.U32.AND P1, PT, R21, R7, PT ;  /* 0x000000071500720c */ /* 0x000fe20003f24070 */
[----:B------:R-:W-:-:S02]  /*3eb0*/  IMAD.MOV.U32 R12, RZ, RZ, R9 ;  /* 0x000000ffff0c7224 */ /* 0x000fc400078e0009 */
[----:B0-----:R-:W-:Y:S01]  /*3ec0*/  IMAD.MOV.U32 R0, RZ, RZ, R8 ;  /* 0x000000ffff007224 */ /* 0x001fe200078e0008 */
[----:B------:R-:W-:Y:S01]  /*3ed0*/  ISETP.GT.U32.AND P4, PT, R21, R2, PT ;  /* 0x000000021500720c */ /* 0x000fe20003f84070 */
[----:B------:R-:W-:Y:S01]  /*3ee0*/  IMAD.MOV.U32 R9, RZ, RZ, R11 ;  /* 0x000000ffff097224 */ /* 0x000fe200078e000b */
[----:B------:R-:W-:Y:S01]  /*3ef0*/  LOP3.LUT R8, R19, 0x198, RZ, 0xfc, !PT ;  /* 0x0000019813087812 */ /* 0x000fe200078efcff */
[----:B------:R-:W-:Y:S01]  /*3f00*/  @!P6 IMAD.MOV R0, RZ, RZ, -R0 ;  /* 0x000000ffff00e224 */ /* 0x000fe200078e0a00 */
[----:B------:R-:W-:Y:S01]  /*3f10*/  ISETP.GT.U32.AND P6, PT, R21, R5, PT ;  /* 0x000000051500720c */ /* 0x000fe20003fc4070 */
[----:B------:R-:W-:Y:S01]  /*3f20*/  @!P3 IMAD.MOV R12, RZ, RZ, -R12 ;  /* 0x000000ffff0cb224 */ /* 0x000fe200078e0a0c */
[----:B------:R-:W-:Y:S01]  /*3f30*/  ISETP.GE.AND P3, PT, R6, RZ, PT ;  /* 0x000000ff0600720c */ /* 0x000fe20003f66270 */
[----:B------:R-:W-:Y:S01]  /*3f40*/  IMAD.HI.U32 R6, R23, R9, RZ ;  /* 0x0000000917067227 */ /* 0x000fe200078e00ff */
[----:B------:R-:W-:Y:S02]  /*3f50*/  IABS R11, R8 ;  /* 0x00000008000b7213 */ /* 0x000fe40000000000 */
[----:B------:R-:W-:Y:S01]  /*3f60*/  STL [R1+0x338], R12 ;  /* 0x0003380c01007387 */ /* 0x000fe20000100800 */
[----:B------:R-:W-:-:S02]  /*3f70*/  @!P0 IMAD.IADD R10, R10, 0x1, -R21 ;  /* 0x000000010a0a8824 */ /* 0x000fc400078e0a15 */
[----:B------:R-:W-:Y:S01]  /*3f80*/  IMAD.MOV R6, RZ, RZ, -R6 ;  /* 0x000000ffff067224 */ /* 0x000fe200078e0a06 */
[----:B------:R0:W-:Y:S01]  /*3f90*/  STL [R1+0x33c], R0 ;  /* 0x00033c0001007387 */ /* 0x0001e20000100800 */
[--C-:B------:R-:W-:Y:S01]  /*3fa0*/  @!P1 IMAD.IADD R7, R7, 0x1, -R21.reuse ;  /* 0x0000000107079824 */ /* 0x100fe200078e0a15 */
[----:B------:R-:W-:Y:S01]  /*3fb0*/  ISETP.GE.AND P1, PT, R4, RZ, PT ;  /* 0x000000ff0400720c */ /* 0x000fe20003f26270 */
[--C-:B------:R-:W-:Y:S01]  /*3fc0*/  @!P6 IMAD.IADD R5, R5, 0x1, -R21.reuse ;  /* 0x000000010505e824 */ /* 0x100fe200078e0a15 */
[C---:B------:R-:W-:Y:S01]  /*3fd0*/  ISETP.GT.U32.AND P6, PT, R21.reuse, R10, PT ;  /* 0x0000000a1500720c */ /* 0x040fe20003fc4070 */
[----:B------:R-:W-:Y:S01]  /*3fe0*/  @!P4 IMAD.IADD R2, R2, 0x1, -R21 ;  /* 0x000000010202c824 */ /* 0x000fe200078e0a15 */
[C---:B------:R-:W-:Y:S01]  /*3ff0*/  ISETP.GT.U32.AND P0, PT, R21.reuse, R7, PT ;  /* 0x000000071500720c */ /* 0x040fe20003f04070 */
[----:B------:R-:W-:Y:S01]  /*4000*/  IMAD R9, R21, R6, R9 ;  /* 0x0000000615097224 */ /* 0x000fe200078e0209 */
[----:B------:R-:W-:Y:S01]  /*4010*/  ISETP.GE.AND P4, PT, R3, RZ, PT ;  /* 0x000000ff0300720c */ /* 0x000fe20003f86270 */
[----:B------:R-:W-:Y:S01]  /*4020*/  IMAD.HI.U32 R6, R23, R11, RZ ;  /* 0x0000000b17067227 */ /* 0x000fe200078e00ff */
[----:B------:R-:W-:-:S02]  /*4030*/  LOP3.LUT R3, R19, 0x192, RZ, 0xfc, !PT ;  /* 0x0000019213037812 */ /* 0x000fc400078efcff */
[C---:B------:R-:W-:Y:S01]  /*4040*/  LOP3.LUT R4, R19.reuse, 0x196, RZ, 0xfc, !PT ;  /* 0x0000019613047812 */ /* 0x040fe200078efcff */
[----:B0-----:R-:W-:Y:S01]  /*4050*/  IMAD.MOV.U32 R0, RZ, RZ, R2 ;  /* 0x000000ffff007224 */ /* 0x001fe200078e0002 */
[----:B------:R-:W-:Y:S01]  /*4060*/  IABS R13, R3 ;  /* 0x00000003000d7213 */ /* 0x000fe20000000000 */
[----:B------:R-:W-:Y:S01]  /*4070*/  IMAD.MOV R6, RZ, RZ, -R6 ;  /* 0x000000ffff067224 */ /* 0x000fe200078e0a06 */
[----:B------:R-:W-:Y:S01]  /*4080*/  LOP3.LUT R2, R19, 0x194, RZ, 0xfc, !PT ;  /* 0x0000019413027812 */ /* 0x000fe200078efcff */
[----:B------:R-:W-:Y:S01]  /*4090*/  @!P2 IMAD.MOV R0, RZ, RZ, -R0 ;  /* 0x000000ffff00a224 */ /* 0x000fe200078e0a00 */
[C---:B------:R-:W-:Y:S01]  /*40a0*/  ISETP.GT.U32.AND P2, PT, R21.reuse, R5, PT ;  /* 0x000000051500720c */ /* 0x040fe20003f44070 */
[----:B------:R-:W-:Y:S01]  /*40b0*/  IMAD R11, R21, R6, R11 ;  /* 0x00000006150b7224 */ /* 0x000fe200078e020b */
[----:B------:R-:W-:Y:S01]  /*40c0*/  IABS R12, R4 ;  /* 0x00000004000c7213 */ /* 0x000fe20000000000 */
[--C-:B------:R-:W-:Y:S01]  /*40d0*/  @!P6 IMAD.IADD R10, R10, 0x1, -R21.reuse ;  /* 0x000000010a0ae824 */ /* 0x100fe200078e0a15 */
[----:B------:R-:W-:Y:S01]  /*40e0*/  IABS R6, R2 ;  /* 0x0000000200067213 */ /* 0x000fe20000000000 */
[----:B------:R-:W-:Y:S01]  /*40f0*/  @!P0 IMAD.IADD R7, R7, 0x1, -R21 ;  /* 0x0000000107078824 */ /* 0x000fe200078e0a15 */
[C---:B------:R-:W-:Y:S01]  /*4100*/  ISETP.GT.U32.AND P6, PT, R21.reuse, R11, PT ;  /* 0x0000000b1500720c */ /* 0x040fe20003fc4070 */
[----:B------:R0:W-:Y:S01]  /*4110*/  STL [R1+0x340], R0 ;  /* 0x0003400001007387 */ /* 0x0001e20000100800 */
[----:B------:R-:W-:Y:S01]  /*4120*/  ISETP.GT.U32.AND P0, PT, R21, R9, PT ;  /* 0x000000091500720c */ /* 0x000fe20003f04070 */
[----:B------:R-:W-:-:S04]  /*4130*/  IMAD.HI.U32 R14, R23, R6, RZ ;  /* 0x00000006170e7227 */ /* 0x000fc800078e00ff */
[----:B------:R-:W-:Y:S01]  /*4140*/  @!P2 IMAD.IADD R5, R5, 0x1, -R21 ;  /* 0x000000010505a824 */ /* 0x000fe200078e0a15 */
[----:B------:R-:W-:Y:S01]  /*4150*/  ISETP.GE.AND P2, PT, R8, RZ, PT ;  /* 0x000000ff0800720c */ /* 0x000fe20003f46270 */
[----:B------:R-:W-:Y:S02]  /*4160*/  IMAD.MOV.U32 R8, RZ, RZ, R13 ;  /* 0x000000ffff087224 */ /* 0x000fe400078e000d */
[----:B------:R-:W-:-:S04]  /*4170*/  IMAD.HI.U32 R13, R23, R12, RZ ;  /* 0x0000000c170d7227 */ /* 0x000fc800078e00ff */
[----:B0-----:R-:W-:Y:S02]  /*4180*/  IMAD.MOV.U32 R0, RZ, RZ, R7 ;  /* 0x000000ffff007224 */ /* 0x001fe400078e0007 */
[----:B------:R-:W-:Y:S02]  /*4190*/  @!P6 IMAD.IADD R11, R11, 0x1, -R21 ;  /* 0x000000010b0be824 */ /* 0x000fe400078e0a15 */
[----:B------:R-:W-:Y:S02]  /*41a0*/  IMAD.MOV R13, RZ, RZ, -R13 ;  /* 0x000000ffff0d7224 */ /* 0x000fe400078e0a0d */
[----:B------:R-:W-:Y:S01]  /*41b0*/  @!P0 IMAD.IADD R9, R9, 0x1, -R21 ;  /* 0x0000000109098824 */ /* 0x000fe200078e0a15 */
[----:B------:R-:W-:Y:S01]  /*41c0*/  ISETP.GE.AND P0, PT, R4, RZ, PT ;  /* 0x000000ff0400720c */ /* 0x000fe20003f06270 */
[----:B------:R-:W-:Y:S01]  /*41d0*/  @!P5 IMAD.MOV R0, RZ, RZ, -R0 ;  /* 0x000000ffff00d224 */ /* 0x000fe200078e0a00 */
[----:B------:R-:W-:Y:S01]  /*41e0*/  ISETP.GT.U32.AND P6, PT, R21, R11, PT ;  /* 0x0000000b1500720c */ /* 0x000fe20003fc4070 */
[----:B------:R-:W-:Y:S01]  /*41f0*/  IMAD.HI.U32 R4, R23, R8, RZ ;  /* 0x0000000817047227 */ /* 0x000fe200078e00ff */
[----:B------:R-:W-:-:S02]  /*4200*/  ISETP.GT.U32.AND P5, PT, R21, R9, PT ;  /* 0x000000091500720c */ /* 0x000fc40003fa4070 */
[----:B------:R0:W-:Y:S01]  /*4210*/  STL [R1+0x334], R0 ;  /* 0x0003340001007387 */ /* 0x0001e20000100800 */
[----:B------:R-:W-:Y:S02]  /*4220*/  IMAD.MOV R7, RZ, RZ, -R14 ;  /* 0x000000ffff077224 */ /* 0x000fe400078e0a0e */
[----:B------:R-:W-:Y:S01]  /*4230*/  IMAD R12, R21, R13, R12 ;  /* 0x0000000d150c7224 */ /* 0x000fe200078e020c */
[----:B------:R-:W-:Y:S01]  /*4240*/  LOP3.LUT R13, R19, 0x190, RZ, 0xfc, !PT ;  /* 0x00000190130d7812 */ /* 0x000fe200078efcff */
[----:B------:R-:W-:Y:S02]  /*4250*/  IMAD.MOV R4, RZ, RZ, -R4 ;  /* 0x000000ffff047224 */ /* 0x000fe400078e0a04 */
[C---:B------:R-:W-:Y:S02]  /*4260*/  IMAD R6, R21.reuse, R7, R6 ;  /* 0x0000000715067224 */ /* 0x040fe400078e0206 */
[----:B------:R-:W-:Y:S01]  /*4270*/  @!P3 IMAD.MOV R10, RZ, RZ, -R10 ;  /* 0x000000ffff0ab224 */ /* 0x000fe200078e0a0a */
[----:B------:R-:W-:Y:S01]  /*4280*/  ISETP.GT.U32.AND P3, PT, R21, R12, PT ;  /* 0x0000000c1500720c */ /* 0x000fe20003f64070 */
[----:B0-----:R-:W-:-:S02]  /*4290*/  IMAD.MOV.U32 R0, RZ, RZ, R5 ;  /* 0x000000ffff007224 */ /* 0x001fc400078e0005 */
[C---:B------:R-:W-:Y:S01]  /*42a0*/  IMAD R8, R21.reuse, R4, R8 ;  /* 0x0000000415087224 */ /* 0x040fe200078e0208 */
[----:B------:R-:W-:Y:S01]  /*42b0*/  IABS R4, R13 ;  /* 0x0000000d00047213 */ /* 0x000fe20000000000 */
[----:B------:R-:W-:Y:S01]  /*42c0*/  @!P4 IMAD.MOV R0, RZ, RZ, -R0 ;  /* 0x000000ffff00c224 */ /* 0x000fe200078e0a00 */
[----:B------:R-:W-:Y:S01]  /*42d0*/  ISETP.GT.U32.AND P4, PT, R21, R6, PT ;  /* 0x000000061500720c */ /* 0x000fe20003f84070 */
[--C-:B------:R-:W-:Y:S01]  /*42e0*/  @!P6 IMAD.IADD R11, R11, 0x1, -R21.reuse ;  /* 0x000000010b0be824 */ /* 0x100fe200078e0a15 */
[----:B------:R-:W-:Y:S01]  /*42f0*/  ISETP.GT.U32.AND P6, PT, R21, R8, PT ;  /* 0x000000081500720c */ /* 0x000fe20003fc4070 */
[--C-:B------:R-:W-:Y:S01]  /*4300*/  @!P5 IMAD.IADD R9, R9, 0x1, -R21.reuse ;  /* 0x000000010909d824 */ /* 0x100fe200078e0a15 */
[----:B------:R-:W-:Y:S01]  /*4310*/  ISETP.GE.AND P5, PT, R2, RZ, PT ;  /* 0x000000ff0200720c */ /* 0x000fe20003fa6270 */
[----:B------:R-:W-:Y:S01]  /*4320*/  IMAD.HI.U32 R7, R23, R4, RZ ;  /* 0x0000000417077227 */ /* 0x000fe200078e00ff */
[----:B------:R-:W-:Y:S01]  /*4330*/  LOP3.LUT R2, R19, 0x18e, RZ, 0xfc, !PT ;  /* 0x0000018e13027812 */ /* 0x000fe200078efcff */
[----:B------:R-:W-:Y:S02]  /*4340*/  STL [R1+0x324], R10 ;  /* 0x0003240a01007387 */ /* 0x000fe40000100800 */
[----:B------:R-:W-:Y:S01]  /*4350*/  @!P3 IMAD.IADD R12, R12, 0x1, -R21 ;  /* 0x000000010c0cb824 */ /* 0x000fe200078e0a15 */
[----:B------:R-:W-:Y:S01]  /*4360*/  IABS R5, R2 ;  /* 0x0000000200057213 */ /* 0x000fe20000000000 */
[----:B------:R0:W-:Y:S01]  /*4370*/  STL [R1+0x328], R0 ;  /* 0x0003280001007387 */ /* 0x0001e20000100800 */
[----:B------:R-:W-:Y:S01]  /*4380*/  IMAD.MOV R7, RZ, RZ, -R7 ;  /* 0x000000ffff077224 */ /* 0x000fe200078e0a07 */
[----:B------:R-:W-:Y:S01]  /*4390*/  ISETP.GE.AND P3, PT, R3, RZ, PT ;  /* 0x000000ff0300720c */ /* 0x000fe20003f66270 */
[--C-:B------:R-:W-:Y:S01]  /*43a0*/  @!P4 IMAD.IADD R6, R6, 0x1, -R21.reuse ;  /* 0x000000010606c824 */ /* 0x100fe200078e0a15 */
[----:B------:R-:W-:Y:S01]  /*43b0*/  ISETP.GT.U32.AND P4, PT, R21, R12, PT ;  /* 0x0000000c1500720c */ /* 0x000fe20003f84070 */
[----:B------:R-:W-:Y:S01]  /*43c0*/  @!P6 IMAD.IADD R8, R8, 0x1, -R21 ;  /* 0x000000010808e824 */ /* 0x000fe200078e0a15 */
[----:B------:R-:W-:Y:S01]  /*43d0*/  LOP3.LUT R3, R19, 0x18c, RZ, 0xfc, !PT ;  /* 0x0000018c13037812 */ /* 0x000fe200078efcff */
[C---:B------:R-:W-:Y:S01]  /*43e0*/  IMAD R4, R21.reuse, R7, R4 ;  /* 0x0000000715047224 */ /* 0x040fe200078e0204 */
[----:B------:R-:W-:Y:S01]  /*43f0*/  ISETP.GT.U32.AND P6, PT, R21, R6, PT ;  /* 0x000000061500720c */ /* 0x000fe20003fc4070 */
[----:B------:R-:W-:Y:S01]  /*4400*/  @!P2 IMAD.MOV R11, RZ, RZ, -R11 ;  /* 0x000000ffff0ba224 */ /* 0x000fe200078e0a0b */
[----:B------:R-:W-:Y:S01]  /*4410*/  IABS R15, R3 ;  /* 0x00000003000f7213 */ /* 0x000fe20000000000 */
[----:B0-----:R-:W-:Y:S01]  /*4420*/  IMAD.MOV.U32 R0, RZ, RZ, R9 ;  /* 0x000000ffff007224 */ /* 0x001fe200078e0009 */
[----:B------:R-:W-:Y:S01]  /*4430*/  LOP3.LUT R7, R19, 0x18a, RZ, 0xfc, !PT ;  /* 0x0000018a13077812 */ /* 0x000fe200078efcff */
[----:B------:R-:W-:Y:S01]  /*4440*/  IMAD.HI.U32 R9, R23, R5, RZ ;  /* 0x0000000517097227 */ /* 0x000fe200078e00ff */
[----:B------:R-:W-:-:S03]  /*4450*/  LOP3.LUT R10, R19, 0x188, RZ, 0xfc, !PT ;  /* 0x00000188130a7812 */ /* 0x000fc600078efcff */
[----:B------:R-:W-:Y:S02]  /*4460*/  IMAD.MOV R9, RZ, RZ, -R9 ;  /* 0x000000ffff097224 */ /* 0x000fe400078e0a09 */
[----:B------:R-:W-:Y:S01]  /*4470*/  @!P4 IMAD.IADD R12, R12, 0x1, -R21 ;  /* 0x000000010c0cc824 */ /* 0x000fe200078e0a15 */
[C---:B------:R-:W-:Y:S01]  /*4480*/  ISETP.GT.U32.AND P4, PT, R21.reuse, R4, PT ;  /* 0x000000041500720c */ /* 0x040fe20003f84070 */
[C---:B------:R-:W-:Y:S01]  /*4490*/  IMAD R5, R21.reuse, R9, R5 ;  /* 0x0000000915057224 */ /* 0x040fe200078e0205 */
[----:B------:R-:W-:Y:S01]  /*44a0*/  IABS R9, R7 ;  /* 0x0000000700097213 */ /* 0x000fe20000000000 */
[----:B------:R-:W-:Y:S02]  /*44b0*/  @!P6 IMAD.IADD R6, R6, 0x1, -R21 ;  /* 0x000000010606e824 */ /* 0x000fe400078e0a15 */
[----:B------:R-:W-:Y:S01]  /*44c0*/  @!P1 IMAD.MOV R0, RZ, RZ, -R0 ;  /* 0x000000ffff009224 */ /* 0x000fe200078e0a00 */
[----:B------:R-:W-:Y:S01]  /*44d0*/  ISETP.GT.U32.AND P6, PT, R21, R5, PT ;  /* 0x000000051500720c */ /* 0x000fe20003fc4070 */
[----:B------:R-:W-:Y:S01]  /*44e0*/  IMAD.HI.U32 R16, R23, R15, RZ ;  /* 0x0000000f17107227 */ /* 0x000fe200078e00ff */
[----:B------:R-:W-:-:S02]  /*44f0*/  ISETP.GT.U32.AND P1, PT, R21, R8, PT ;  /* 0x000000081500720c */ /* 0x000fc40003f24070 */
[----:B------:R0:W-:Y:S01]  /*4500*/  STL [R1+0x32c], R0 ;  /* 0x00032c0001007387 */ /* 0x0001e20000100800 */
[----:B------:R-:W-:Y:S02]  /*4510*/  IMAD.MOV R16, RZ, RZ, -R16 ;  /* 0x000000ffff107224 */ /* 0x000fe400078e0a10 */
[--C-:B------:R-:W-:Y:S01]  /*4520*/  @!P4 IMAD.IADD R4, R4, 0x1, -R21.reuse ;  /* 0x000000010404c824 */ /* 0x100fe200078e0a15 */
[----:B------:R-:W-:Y:S01]  /*4530*/  ISETP.GE.AND P4, PT, R2, RZ, PT ;  /* 0x000000ff0200720c */ /* 0x000fe20003f86270 */
[----:B------:R-:W-:Y:S01]  /*4540*/  IMAD.HI.U32 R14, R23, R9, RZ ;  /* 0x00000009170e7227 */ /* 0x000fe200078e00ff */
[----:B------:R-:W-:Y:S03]  /*4550*/  STL [R1+0x320], R11 ;  /* 0x0003200b01007387 */ /* 0x000fe60000100800 */
[----:B------:R-:W-:Y:S01]  /*4560*/  @!P6 IMAD.IADD R5, R5, 0x1, -R21 ;  /* 0x000000010505e824 */ /* 0x000fe200078e0a15 */
[----:B------:R-:W-:Y:S01]  /*4570*/  ISETP.GT.U32.AND P6, PT, R21, R4, PT ;  /* 0x000000041500720c */ /* 0x000fe20003fc4070 */
[----:B0-----:R-:W-:-:S02]  /*4580*/  IMAD.MOV.U32 R0, RZ, RZ, R12 ;  /* 0x000000ffff007224 */ /* 0x001fc400078e000c */
[----:B------:R-:W-:Y:S01]  /*4590*/  @!P1 IMAD.IADD R8, R8, 0x1, -R21 ;  /* 0x0000000108089824 */ /* 0x000fe200078e0a15 */
[----:B------:R-:W-:Y:S01]  /*45a0*/  ISETP.GE.AND P1, PT, R13, RZ, PT ;  /* 0x000000ff0d00720c */ /* 0x000fe20003f26270 */
[----:B------:R-:W-:Y:S01]  /*45b0*/  @!P0 IMAD.MOV R0, RZ, RZ, -R0 ;  /* 0x000000ffff008224 */ /* 0x000fe200078e0a00 */
[C---:B------:R-:W-:Y:S01]  /*45c0*/  ISETP.GT.U32.AND P0, PT, R21.reuse, R5, PT ;  /* 0x000000051500720c */ /* 0x040fe20003f04070 */
[C---:B------:R-:W-:Y:S01]  /*45d0*/  IMAD R2, R21.reuse, R16, R15 ;  /* 0x0000001015027224 */ /* 0x040fe200078e020f */
[----:B------:R-:W-:Y:S01]  /*45e0*/  IABS R13, R10 ;  /* 0x0000000a000d7213 */ /* 0x000fe20000000000 */
[----:B------:R-:W-:Y:S01]  /*45f0*/  IMAD.MOV R14, RZ, RZ, -R14 ;  /* 0x000000ffff0e7224 */ /* 0x000fe200078e0a0e */
[----:B------:R0:W-:Y:S01]  /*4600*/  STL [R1+0x31c], R0 ;  /* 0x00031c0001007387 */ /* 0x0001e20000100800 */
[----:B------:R-:W-:Y:S01]  /*4610*/  @!P5 IMAD.MOV R6, RZ, RZ, -R6 ;  /* 0x000000ffff06d224 */ /* 0x000fe200078e0a06 */
[C---:B------:R-:W-:Y:S01]  /*4620*/  ISETP.GT.U32.AND P2, PT, R21.reuse, R2, PT ;  /* 0x000000021500720c */ /* 0x040fe20003f44070 */
[----:B------:R-:W-:Y:S01]  /*4630*/  IMAD R9, R21, R14, R9 ;  /* 0x0000000e15097224 */ /* 0x000fe200078e0209 */
[----:B------:R-:W-:Y:S01]  /*4640*/  ISETP.GE.AND P5, PT, R3, RZ, PT ;  /* 0x000000ff0300720c */ /* 0x000fe20003fa6270 */
[----:B------:R-:W-:Y:S01]  /*4650*/  @!P6 IMAD.IADD R4, R4, 0x1, -R21 ;  /* 0x000000010404e824 */ /* 0x000fe200078e0a15 */
[----:B------:R1:W-:Y:S01]  /*4660*/  STL [R1+0x318], R6 ;  /* 0x0003180601007387 */ /* 0x0003e20000100800 */
[----:B------:R-:W-:Y:S01]  /*4670*/  IMAD.HI.U32 R3, R23, R13, RZ ;  /* 0x0000000d17037227 */ /* 0x000fe200078e00ff */
[----:B------:R-:W-:-:S03]  /*4680*/  ISETP.GT.U32.AND P6, PT, R21, R9, PT ;  /* 0x000000091500720c */ /* 0x000fc60003fc4070 */
[----:B0-----:R-:W-:Y:S01]  /*4690*/  IMAD.MOV.U32 R0, RZ, RZ, R8 ;  /* 0x000000ffff007224 */ /* 0x001fe200078e0008 */
[C---:B------:R-:W-:Y:S01]  /*46a0*/  LOP3.LUT R8, R19.reuse, 0x17a, RZ, 0xfc, !PT ;  /* 0x0000017a13087812 */ /* 0x040fe200078efcff */
[----:B------:R-:W-:Y:S02]  /*46b0*/  IMAD.MOV R3, RZ, RZ, -R3 ;  /* 0x000000ffff037224 */ /* 0x000fe400078e0a03 */
[----:B------:R-:W-:Y:S01]  /*46c0*/  @!P3 IMAD.MOV R0, RZ, RZ, -R0 ;  /* 0x000000ffff00b224 */ /* 0x000fe200078e0a00 */
[----:B-1----:R-:W-:Y:S01]  /*46d0*/  LOP3.LUT R6, R19, 0x186, RZ, 0xfc, !PT ;  /* 0x0000018613067812 */ /* 0x002fe200078efcff */
[--C-:B------:R-:W-:Y:S01]  /*46e0*/  @!P0 IMAD.IADD R5, R5, 0x1, -R21.reuse ;  /* 0x0000000105058824 */ /* 0x100fe200078e0a15 */
[----:B------:R-:W-:Y:S01]  /*46f0*/  ISETP.GE.AND P3, PT, R7, RZ, PT ;  /* 0x000000ff0700720c */ /* 0x000fe20003f66270 */
[----:B------:R-:W-:Y:S01]  /*4700*/  @!P2 IMAD.IADD R2, R2, 0x1, -R21 ;  /* 0x000000010202a824 */ /* 0x000fe200078e0a15 */
[----:B------:R0:W-:Y:S01]  /*4710*/  STL [R1+0x314], R0 ;  /* 0x0003140001007387 */ /* 0x0001e20000100800 */
[----:B------:R-:W-:Y:S01]  /*4720*/  IABS R15, R6 ;  /* 0x00000006000f7213 */ /* 0x000fe20000000000 */
[----:B------:R-:W-:Y:S01]  /*4730*/  IMAD R16, R21, R3, R13 ;  /* 0x0000000315107224 */ /* 0x000fe200078e020d */
[----:B------:R-:W-:Y:S01]  /*4740*/  LOP3.LUT R7, R19, 0x184, RZ, 0xfc, !PT ;  /* 0x0000018413077812 */ /* 0x000fe200078efcff */
[----:B------:R-:W-:Y:S01]  /*4750*/  @!P6 IMAD.IADD R9, R9, 0x1, -R21 ;  /* 0x000000010909e824 */ /* 0x000fe200078e0a15 */
[----:B------:R-:W-:-:S02]  /*4760*/  ISETP.GT.U32.AND P6, PT, R21, R2, PT ;  /* 0x000000021500720c */ /* 0x000fc40003fc4070 */
[----:B------:R-:W-:Y:S02]  /*4770*/  ISETP.GE.AND P2, PT, R6, RZ, PT ;  /* 0x000000ff0600720c */ /* 0x000fe40003f46270 */
[----:B------:R-:W-:Y:S01]  /*4780*/  LOP3.LUT R6, R19, 0x182, RZ, 0xfc, !PT ;  /* 0x0000018213067812 */ /* 0x000fe200078efcff */
[----:B0-----:R-:W-:Y:S01]  /*4790*/  IMAD.MOV.U32 R0, RZ, RZ, R4 ;  /* 0x000000ffff007224 */ /* 0x001fe200078e0004 */
[----:B------:R-:W-:Y:S01]  /*47a0*/  IABS R11, R7 ;  /* 0x00000007000b7213 */ /* 0x000fe20000000000 */
[----:B------:R-:W-:Y:S01]  /*47b0*/  IMAD.HI.U32 R4, R23, R15, RZ ;  /* 0x0000000f17047227 */ /* 0x000fe200078e00ff */
[----:B------:R-:W-:Y:S02]  /*47c0*/  IABS R14, R6 ;  /* 0x00000006000e7213 */ /* 0x000fe40000000000 */
[----:B------:R-:W-:Y:S01]  /*47d0*/  LOP3.LUT R3, R19, 0x180, RZ, 0xfc, !PT ;  /* 0x0000018013037812 */ /* 0x000fe200078efcff */
[----:B------:R-:W-:Y:S01]  /*47e0*/  @!P1 IMAD.MOV R0, RZ, RZ, -R0 ;  /* 0x000000ffff009224 */ /* 0x000fe200078e0a00 */
[C---:B------:R-:W-:Y:S01]  /*47f0*/  ISETP.GT.U32.AND P1, PT, R21.reuse, R9, PT ;  /* 0x000000091500720c */ /* 0x040fe20003f24070 */
[----:B------:R-:W-:Y:S01]  /*4800*/  IMAD.MOV R4, RZ, RZ, -R4 ;  /* 0x000000ffff047224 */ /* 0x000fe200078e0a04 */
[----:B------:R-:W-:Y:S01]  /*4810*/  IABS R13, R3 ;  /* 0x00000003000d7213 */ /* 0x000fe20000000000 */
[----:B------:R-:W-:Y:S01]  /*4820*/  @!P6 IMAD.IADD R2, R2, 0x1, -R21 ;  /* 0x000000010202e824 */ /* 0x000fe200078e0a15 */
[----:B------:R0:W-:Y:S01]  /*4830*/  STL [R1+0x30c], R0 ;  /* 0x00030c0001007387 */ /* 0x0001e20000100800 */
[----:B------:R-:W-:Y:S01]  /*4840*/  IMAD R15, R21, R4, R15 ;  /* 0x00000004150f7224 */ /* 0x000fe200078e020f */
[----:B------:R-:W-:Y:S01]  /*4850*/  ISETP.GE.AND P0, PT, R10, RZ, PT ;  /* 0x000000ff0a00720c */ /* 0x000fe20003f06270 */
[----:B------:R-:W-:Y:S01]  /*4860*/  IMAD.HI.U32 R4, R23, R11, RZ ;  /* 0x0000000b17047227 */ /* 0x000fe200078e00ff */
[----:B------:R-:W-:-:S02]  /*4870*/  LOP3.LUT R10, R19, 0x178, RZ, 0xfc, !PT ;  /* 0x00000178130a7812 */ /* 0x000fc400078efcff */
[----:B------:R-:W-:-:S03]  /*4880*/  ISETP.GT.U32.AND P6, PT, R21, R15, PT ;  /* 0x0000000f1500720c */ /* 0x000fc60003fc4070 */
[----:B------:R-:W-:Y:S01]  /*4890*/  @!P1 IMAD.IADD R9, R9, 0x1, -R21 ;  /* 0x0000000109099824 */ /* 0x000fe200078e0a15 */
[----:B------:R-:W-:Y:S01]  /*48a0*/  ISETP.GE.AND P1, PT, R7, RZ, PT ;  /* 0x000000ff0700720c */ /* 0x000fe20003f26270 */
[----:B0-----:R-:W-:Y:S02]  /*48b0*/  IMAD.MOV.U32 R0, RZ, RZ, R5 ;  /* 0x000000ffff007224 */ /* 0x001fe400078e0005 */
[----:B------:R-:W-:-:S04]  /*48c0*/  IMAD.HI.U32 R5, R23, R14, RZ ;  /* 0x0000000e17057227 */ /* 0x000fc800078e00ff */
[----:B------:R-:W-:Y:S01]  /*48d0*/  @!P4 IMAD.MOV R0, RZ, RZ, -R0 ;  /* 0x000000ffff00c224 */ /* 0x000fe200078e0a00 */
[C---:B------:R-:W-:Y:S01]  /*48e0*/  ISETP.GT.U32.AND P4, PT, R21.reuse, R16, PT ;  /* 0x000000101500720c */ /* 0x040fe20003f84070 */
[----:B------:R-:W-:Y:S02]  /*48f0*/  IMAD.MOV R7, RZ, RZ, -R4 ;  /* 0x000000ffff077224 */ /* 0x000fe400078e0a04 */
[----:B------:R-:W-:Y:S01]  /*4900*/  IMAD.MOV R5, RZ, RZ, -R5 ;  /* 0x000000ffff057224 */ /* 0x000fe200078e0a05 */
[----:B------:R0:W-:Y:S01]  /*4910*/  STL [R1+0x308], R0 ;  /* 0x0003080001007387 */ /* 0x0001e20000100800 */
[----:B------:R-:W-:Y:S01]  /*4920*/  IMAD R11, R21, R7, R11 ;  /* 0x00000007150b7224 */ /* 0x000fe200078e020b */
[----:B------:R-:W-:Y:S01]  /*4930*/  LOP3.LUT R7, R19, 0x17e, RZ, 0xfc, !PT ;  /* 0x0000017e13077812 */ /* 0x000fe200078efcff */
[----:B------:R-:W-:Y:S02]  /*4940*/  @!P6 IMAD.IADD R15, R15, 0x1, -R21 ;  /* 0x000000010f0fe824 */ /* 0x000fe400078e0a15 */
[----:B------:R-:W-:Y:S01]  /*4950*/  IMAD R14, R21, R5, R14 ;  /* 0x00000005150e7224 */ /* 0x000fe200078e020e */
[----:B------:R-:W-:Y:S01]  /*4960*/  IABS R5, R8 ;  /* 0x0000000800057213 */ /* 0x000fe20000000000 */
[----:B------:R-:W-:Y:S01]  /*4970*/  IMAD.HI.U32 R4, R23, R13, RZ ;  /* 0x0000000d17047227 */ /* 0x000fe200078e00ff */
[----:B------:R-:W-:-:S03]  /*4980*/  ISETP.GT.U32.AND P6, PT, R21, R15, PT ;  /* 0x0000000f1500720c */ /* 0x000fc60003fc4070 */
[----:B------:R-:W-:Y:S01]  /*4990*/  @!P4 IMAD.IADD R16, R16, 0x1, -R21 ;  /* 0x000000011010c824 */ /* 0x000fe200078e0a15 */
[----:B------:R-:W-:Y:S01]  /*49a0*/  ISETP.GE.AND P4, PT, R6, RZ, PT ;  /* 0x000000ff0600720c */ /* 0x000fe20003f86270 */
[----:B0-----:R-:W-:Y:S01]  /*49b0*/  IMAD.MOV.U32 R0, RZ, RZ, R2 ;  /* 0x000000ffff007224 */ /* 0x001fe200078e0002 */
[----:B------:R-:W-:Y:S01]  /*49c0*/  LOP3.LUT R2, R19, 0x17c, RZ, 0xfc, !PT ;  /* 0x0000017c13027812 */ /* 0x000fe200078efcff */
[----:B------:R-:W-:Y:S02]  /*49d0*/  IMAD.MOV R4, RZ, RZ, -R4 ;  /* 0x000000ffff047224 */ /* 0x000fe400078e0a04 */
[----:B------:R-:W-:Y:S01]  /*49e0*/  @!P5 IMAD.MOV R0, RZ, RZ, -R0 ;  /* 0x000000ffff00d224 */ /* 0x000fe200078e0a00 */
[C---:B------:R-:W-:Y:S01]  /*49f0*/  ISETP.GT.U32.AND P5, PT, R21.reuse, R16, PT ;  /* 0x000000101500720c */ /* 0x040fe20003fa4070 */
[----:B------:R-:W-:Y:S01]  /*4a00*/  IMAD R13, R21, R4, R13 ;  /* 0x00000004150d7224 */ /* 0x000fe200078e020d */
[----:B------:R-:W-:Y:S01]  /*4a10*/  IABS R6, R2 ;  /* 0x0000000200067213 */ /* 0x000fe20000000000 */
[----:B------:R-:W-:Y:S01]  /*4a20*/  @!P6 IMAD.IADD R15, R15, 0x1, -R21 ;  /* 0x000000010f0fe824 */ /* 0x000fe200078e0a15 */
[----:B------:R0:W-:Y:S01]  /*4a30*/  STL [R1+0x300], R0 ;  /* 0x0003000001007387 */ /* 0x0001e20000100800 */
[----:B------:R-:W-:-:S02]  /*4a40*/  IABS R4, R10 ;  /* 0x0000000a00047213 */ /* 0x000fc40000000000 */
[----:B------:R-:W-:-:S06]  /*4a50*/  ISETP.GT.U32.AND P6, PT, R21, R13, PT ;  /* 0x0000000d1500720c */ /* 0x000fcc0003fc4070 */
[----:B------:R-:W-:Y:S01]  /*4a60*/  @!P5 IMAD.IADD R16, R16, 0x1, -R21 ;  /* 0x000000011010d824 */ /* 0x000fe200078e0a15 */
[----:B------:R-:W-:Y:S01]  /*4a70*/  ISETP.GT.U32.AND P5, PT, R21, R14, PT ;  /* 0x0000000e1500720c */ /* 0x000fe20003fa4070 */
[----:B0-----:R-:W-:Y:S01]  /*4a80*/  IMAD.MOV.U32 R0, RZ, RZ, R9 ;  /* 0x000000ffff007224 */ /* 0x001fe200078e0009 */
[----:B------:R-:W-:Y:S01]  /*4a90*/  IABS R9, R7 ;  /* 0x0000000700097213 */ /* 0x000fe20000000000 */
[----:B------:R-:W-:Y:S01]  /*4aa0*/  IMAD.MOV.U32 R17, RZ, RZ, R16 ;  /* 0x000000ffff117224 */ /* 0x000fe200078e0010 */
[----:B------:R-:W-:Y:S01]  /*4ab0*/  LOP3.LUT R16, R19, 0x16a, RZ, 0xfc, !PT ;  /* 0x0000016a13107812 */ /* 0x000fe200078efcff */
[----:B------:R-:W-:Y:S01]  /*4ac0*/  @!P3 IMAD.MOV R0, RZ, RZ, -R0 ;  /* 0x000000ffff00b224 */ /* 0x000fe200078e0a00 */
[----:B------:R-:W-:Y:S01]  /*4ad0*/  ISETP.GT.U32.AND P3, PT, R21, R11, PT ;  /* 0x0000000b1500720c */ /* 0x000fe20003f64070 */
[----:B------:R-:W-:-:S03]  /*4ae0*/  IMAD.HI.U32 R12, R23, R9, RZ ;  /* 0x00000009170c7227 */ /* 0x000fc600078e00ff */
[----:B------:R0:W-:Y:S01]  /*4af0*/  STL [R1+0x304], R0 ;  /* 0x0003040001007387 */ /* 0x0001e20000100800 */
[----:B------:R-:W-:Y:S02]  /*4b00*/  IMAD.MOV R12, RZ, RZ, -R12 ;  /* 0x000000ffff0c7224 */ /* 0x000fe400078e0a0c */
[----:B------:R-:W-:Y:S02]  /*4b10*/  @!P5 IMAD.IADD R14, R14, 0x1, -R21 ;  /* 0x000000010e0ed824 */ /* 0x000fe400078e0a15 */
[----:B------:R-:W-:Y:S02]  /*4b20*/  IMAD R9, R21, R12, R9 ;  /* 0x0000000c15097224 */ /* 0x000fe400078e0209 */
[--C-:B------:R-:W-:Y:S01]  /*4b30*/  @!P6 IMAD.IADD R13, R13, 0x1, -R21.reuse ;  /* 0x000000010d0de824 */ /* 0x100fe200078e0a15 */
[----:B------:R-:W-:Y:S01]  /*4b40*/  ISETP.GT.U32.AND P6, PT, R21, R14, PT ;  /* 0x0000000e1500720c */ /* 0x000fe20003fc4070 */
[----:B------:R-:W-:Y:S01]  /*4b50*/  @!P3 IMAD.IADD R11, R11, 0x1, -R21 ;  /* 0x000000010b0bb824 */ /* 0x000fe200078e0a15 */
[----:B------:R-:W-:Y:S01]  /*4b60*/  ISETP.GE.AND P3, PT, R3, RZ, PT ;  /* 0x000000ff0300720c */ /* 0x000fe20003f66270 */
[----:B------:R-:W-:-:S03]  /*4b70*/  IMAD.HI.U32 R3, R23, R6, RZ ;  /* 0x0000000617037227 */ /* 0x000fc600078e00ff */
[C---:B------:R-:W-:Y:S01]  /*4b80*/  ISETP.GT.U32.AND P5, PT, R21.reuse, R11, PT ;  /* 0x0000000b1500720c */ /* 0x040fe20003fa4070 */
[----:B------:R-:W-:Y:S02]  /*4b90*/  IMAD.MOV R3, RZ, RZ, -R3 ;  /* 0x000000ffff037224 */ /* 0x000fe400078e0a03 */
[----:B0-----:R-:W-:Y:S02]  /*4ba0*/  IMAD.MOV.U32 R0, RZ, RZ, R15 ;  /* 0x000000ffff007224 */ /* 0x001fe400078e000f */
[----:B------:R-:W-:Y:S01]  /*4bb0*/  @!P0 IMAD.MOV R17, RZ, RZ, -R17 ;  /* 0x000000ffff118224 */ /* 0x000fe200078e0a11 */
[----:B------:R-:W-:Y:S01]  /*4bc0*/  ISETP.GT.U32.AND P0, PT, R21, R13, PT ;  /* 0x0000000d1500720c */ /* 0x000fe20003f04070 */
[----:B------:R-:W-:Y:S01]  /*4bd0*/  @!P2 IMAD.MOV R0, RZ, RZ, -R0 ;  /* 0x000000ffff00a224 */ /* 0x000fe200078e0a00 */
[----:B------:R-:W-:Y:S01]  /*4be0*/  ISETP.GE.AND P2, PT, R7, RZ, PT ;  /* 0x000000ff0700720c */ /* 0x000fe20003f46270 */
[----:B------:R-:W-:Y:S01]  /*4bf0*/  IMAD R6, R21, R3, R6 ;  /* 0x0000000315067224 */ /* 0x000fe200078e0206 */
[----:B------:R-:W-:Y:S01]  /*4c00*/  STL [R1+0x2c0], R17 ;  /* 0x0002c01101007387 */ /* 0x000fe20000100800 */
[----:B------:R-:W-:Y:S01]  /*4c10*/  IMAD.HI.U32 R7, R23, R4, RZ ;  /* 0x0000000417077227 */ /* 0x000fe200078e00ff */
[----:B------:R-:W-:-:S02]  /*4c20*/  LOP3.LUT R3, R19, 0x176, RZ, 0xfc, !PT ;  /* 0x0000017613037812 */ /* 0x000fc400078efcff */
[----:B------:R0:W-:Y:S01]  /*4c30*/  STL [R1+0x2d0], R0 ;  /* 0x0002d00001007387 */ /* 0x0001e20000100800 */
[--C-:B------:R-:W-:Y:S01]  /*4c40*/  @!P5 IMAD.IADD R11, R11, 0x1, -R21.reuse ;  /* 0x000000010b0bd824 */ /* 0x100fe200078e0a15 */
[C---:B------:R-:W-:Y:S01]  /*4c50*/  ISETP.GT.U32.AND P5, PT, R21.reuse, R9, PT ;  /* 0x000000091500720c */ /* 0x040fe20003fa4070 */
[----:B------:R-:W-:Y:S01]  /*4c60*/  @!P6 IMAD.IADD R14, R14, 0x1, -R21 ;  /* 0x000000010e0ee824 */ /* 0x000fe200078e0a15 */
[----:B------:R-:W-:Y:S01]  /*4c70*/  ISETP.GT.U32.AND P6, PT, R21, R6, PT ;  /* 0x000000061500720c */ /* 0x000fe20003fc4070 */
[----:B------:R-:W-:Y:S02]  /*4c80*/  IMAD.MOV R7, RZ, RZ, -R7 ;  /* 0x000000ffff077224 */ /* 0x000fe400078e0a07 */
[----:B------:R-:W-:Y:S01]  /*4c90*/  @!P0 IMAD.IADD R13, R13, 0x1, -R21 ;  /* 0x000000010d0d8824 */ /* 0x000fe200078e0a15 */
[----:B------:R-:W-:Y:S01]  /*4ca0*/  ISETP.GE.AND P0, PT, R2, RZ, PT ;  /* 0x000000ff0200720c */ /* 0x000fe20003f06270 */
[----:B------:R-:W-:Y:S01]  /*4cb0*/  IMAD R4, R21, R7, R4 ;  /* 0x0000000715047224 */ /* 0x000fe200078e0204 */
[----:B------:R-:W-:Y:S01]  /*4cc0*/  IABS R2, R3 ;  /* 0x0000000300027213 */ /* 0x000fe20000000000 */
[----:B0-----:R-:W-:Y:S01]  /*4cd0*/  IMAD.MOV.U32 R0, RZ, RZ, R11 ;  /* 0x000000ffff007224 */ /* 0x001fe200078e000b */
[----:B------:R-:W-:Y:S01]  /*4ce0*/  LOP3.LUT R7, R19, 0x174, RZ, 0xfc, !PT ;  /* 0x0000017413077812 */ /* 0x000fe200078efcff */
[----:B------:R-:W-:Y:S01]  /*4cf0*/  @!P4 IMAD.MOV R14, RZ, RZ, -R14 ;  /* 0x000000ffff0ec224 */ /* 0x000fe200078e0a0e */
[----:B------:R-:W-:Y:S01]  /*4d00*/  ISETP.GT.U32.AND P4, PT, R21, R4, PT ;  /* 0x000000041500720c */ /* 0x000fe20003f84070 */
[----:B------:R-:W-:-:S02]  /*4d10*/  @!P5 IMAD.IADD R9, R9, 0x1, -R21 ;  /* 0x000000010909d824 */ /* 0x000fc400078e0a15 */
[----:B------:R-:W-:Y:S02]  /*4d20*/  @!P1 IMAD.MOV R0, RZ, RZ, -R0 ;  /* 0x000000ffff009224 */ /* 0x000fe400078e0a00 */
[----:B------:R-:W-:Y:S01]  /*4d30*/  IMAD.HI.U32 R12, R23, R5, RZ ;  /* 0x00000005170c7227 */ /* 0x000fe200078e00ff */
[----:B------:R-:W-:Y:S02]  /*4d40*/  ISETP.GT.U32.AND P1, PT, R21, R9, PT ;  /* 0x000000091500720c */ /* 0x000fe40003f24070 */
[----:B------:R0:W-:Y:S01]  /*4d50*/  STL [R1+0x2f8], R0 ;  /* 0x0002f80001007387 */ /* 0x0001e20000100800 */
[----:B------:R-:W-:Y:S02]  /*4d60*/  @!P6 IMAD.IADD R6, R6, 0x1, -R21 ;  /* 0x000000010606e824 */ /* 0x000fe400078e0a15 */
[----:B------:R-:W-:Y:S01]  /*4d70*/  IMAD.MOV R12, RZ, RZ, -R12 ;  /* 0x000000ffff0c7224 */ /* 0x000fe200078e0a0c */
[----:B------:R1:W-:Y:S01]  /*4d80*/  STL [R1+0x2d8], R14 ;  /* 0x0002d80e01007387 */ /* 0x0003e20000100800 */
[----:B------:R-:W-:Y:S01]  /*4d90*/  IMAD.HI.U32 R11, R23, R2, RZ ;  /* 0x00000002170b7227 */ /* 0x000fe200078e00ff */
[----:B------:R-:W-:-:S03]  /*4da0*/  ISETP.GT.U32.AND P6, PT, R21, R6, PT ;  /* 0x000000061500720c */ /* 0x000fc60003fc4070 */
[----:B------:R-:W-:Y:S01]  /*4db0*/  IMAD R5, R21, R12, R5 ;  /* 0x0000000c15057224 */ /* 0x000fe200078e0205 */
[----:B------:R-:W-:Y:S01]  /*4dc0*/  IABS R12, R7 ;  /* 0x00000007000c7213 */ /* 0x000fe20000000000 */
[----:B0-----:R-:W-:Y:S01]  /*4dd0*/  IMAD.MOV.U32 R0, RZ, RZ, R13 ;  /* 0x000000ffff007224 */ /* 0x001fe200078e000d */
[----:B------:R-:W-:Y:S01]  /*4de0*/  LOP3.LUT R13, R19, 0x172, RZ, 0xfc, !PT ;  /* 0x00000172130d7812 */ /* 0x000fe200078efcff */
[----:B------:R-:W-:Y:S01]  /*4df0*/  @!P1 IMAD.IADD R9, R9, 0x1, -R21 ;  /* 0x0000000109099824 */ /* 0x000fe200078e0a15 */
[----:B------:R-:W-:Y:S01]  /*4e00*/  ISETP.GT.U32.AND P5, PT, R21, R5, PT ;  /* 0x000000051500720c */ /* 0x000fe20003fa4070 */
[----:B------:R-:W-:Y:S01]  /*4e10*/  @!P3 IMAD.MOV R0, RZ, RZ, -R0 ;  /* 0x000000ffff00b224 */ /* 0x000fe200078e0a00 */
[----:B------:R-:W-:Y:S01]  /*4e20*/  ISETP.GE.AND P3, PT, R8, RZ, PT ;  /* 0x000000ff0800720c */ /* 0x000fe20003f66270 */
[----:B------:R-:W-:Y:S01]  /*4e30*/  IMAD.MOV R11, RZ, RZ, -R11 ;  /* 0x000000ffff0b7224 */ /* 0x000fe200078e0a0b */
[----:B------:R-:W-:Y:S01]  /*4e40*/  ISETP.GE.AND P1, PT, R10, RZ, PT ;  /* 0x000000ff0a00720c */ /* 0x000fe20003f26270 */
[----:B------:R-:W-:Y:S01]  /*4e50*/  @!P4 IMAD.IADD R4, R4, 0x1, -R21 ;  /* 0x000000010404c824 */ /* 0x000fe200078e0a15 */
[----:B------:R0:W-:Y:S01]  /*4e60*/  STL [R1+0x2dc], R0 ;  /* 0x0002dc0001007387 */ /* 0x0001e20000100800 */
[----:B------:R-:W-:Y:S01]  /*4e70*/  IMAD.MOV.U32 R8, RZ, RZ, R12 ;  /* 0x000000ffff087224 */ /* 0x000fe200078e000c */
[----:B------:R-:W-:Y:S01]  /*4e80*/  ISETP.GE.AND P4, PT, R3, RZ, PT ;  /* 0x000000ff0300720c */ /* 0x000fe20003f86270 */
[----:B------:R-:W-:Y:S01]  /*4e90*/  IMAD R2, R21, R11, R2 ;  /* 0x0000000b15027224 */ /* 0x000fe200078e0202 */
[----:B------:R-:W-:Y:S01]  /*4ea0*/  LOP3.LUT R11, R19, 0x168, RZ, 0xfc, !PT ;  /* 0x00000168130b7812 */ /* 0x000fe200078efcff */
[----:B------:R-:W-:-:S03]  /*4eb0*/  IMAD.HI.U32 R10, R23, R8, RZ ;  /* 0x00000008170a7227 */ /* 0x000fc600078e00ff */
[----:B-1----:R-:W-:Y:S01]  /*4ec0*/  IABS R14, R11 ;  /* 0x0000000b000e7213 */ /* 0x002fe20000000000 */
[----:B------:R-:W-:Y:S01]  /*4ed0*/  @!P6 IMAD.IADD R6, R6, 0x1, -R21 ;  /* 0x000000010606e824 */ /* 0x000fe200078e0a15 */
[----:B------:R-:W-:Y:S01]  /*4ee0*/  ISETP.GT.U32.AND P6, PT, R21, R2, PT ;  /* 0x000000021500720c */ /* 0x000fe20003fc4070 */
[----:B0-----:R-:W-:Y:S01]  /*4ef0*/  IMAD.MOV.U32 R0, RZ, RZ, R9 ;  /* 0x000000ffff007224 */ /* 0x001fe200078e0009 */
[----:B------:R-:W-:Y:S01]  /*4f00*/  LOP3.LUT R9, R19, 0x170, RZ, 0xfc, !PT ;  /* 0x0000017013097812 */ /* 0x000fe200078efcff */
[----:B------:R-:W-:Y:S02]  /*4f10*/  IMAD.MOV R10, RZ, RZ, -R10 ;  /* 0x000000ffff0a7224 */ /* 0x000fe400078e0a0a */
[----:B------:R-:W-:Y:S01]  /*4f20*/  @!P2 IMAD.MOV R0, RZ, RZ, -R0 ;  /* 0x000000ffff00a224 */ /* 0x000fe200078e0a00 */
[C---:B------:R-:W-:Y:S01]  /*4f30*/  ISETP.GT.U32.AND P2, PT, R21.reuse, R4, PT ;  /* 0x000000041500720c */ /* 0x040fe20003f44070 */
[----:B------:R-:W-:Y:S01]  /*4f40*/  IMAD R3, R21, R10, R8 ;  /* 0x0000000a15037224 */ /* 0x000fe200078e0208 */
[----:B------:R-:W-:Y:S01]  /*4f50*/  LOP3.LUT R8, R19, 0x16c, RZ, 0xfc, !PT ;  /* 0x0000016c13087812 */ /* 0x000fe200078efcff */
[--C-:B------:R-:W-:Y:S01]  /*4f60*/  @!P5 IMAD.IADD R5, R5, 0x1, -R21.reuse ;  /* 0x000000010505d824 */ /* 0x100fe200078e0a15 */
[----:B------:R0:W-:Y:S03]  /*4f70*/  STL [R1+0x2e0], R0 ;  /* 0x0002e00001007387 */ /* 0x0001e60000100800 */
[----:B------:R-:W-:Y:S01]  /*4f80*/  @!P6 IMAD.IADD R2, R2, 0x1, -R21 ;  /* 0x000000010202e824 */ /* 0x000fe200078e0a15 */
[----:B------:R-:W-:-:S04]  /*4f90*/  ISETP.GT.U32.AND P5, PT, R21, R5, PT ;  /* 0x000000051500720c */ /* 0x000fc80003fa4070 */
[C---:B------:R-:W-:Y:S01]  /*4fa0*/  ISETP.GT.U32.AND P6, PT, R21.reuse, R2, PT ;  /* 0x000000021500720c */ /* 0x040fe20003fc4070 */
[----:B------:R-:W-:Y:S01]  /*4fb0*/  @!P2 IMAD.IADD R4, R4, 0x1, -R21 ;  /* 0x000000010404a824 */ /* 0x000fe200078e0a15 */
[----:B------:R-:W-:Y:S01]  /*4fc0*/  ISETP.GT.U32.AND P2, PT, R21, R3, PT ;  /* 0x000000031500720c */ /* 0x000fe20003f44070 */
[----:B0-----:R-:W-:-:S04]  /*4fd0*/  IMAD.MOV.U32 R0, RZ, RZ, R6 ;  /* 0x000000ffff007224 */ /* 0x001fc800078e0006 */
[----:B------:R-:W-:Y:S01]  /*4fe0*/  @!P0 IMAD.MOV R0, RZ, RZ, -R0 ;  /* 0x000000ffff008224 */ /* 0x000fe200078e0a00 */
[----:B------:R-:W-:Y:S01]  /*4ff0*/  ISETP.GE.AND P0, PT, R13, RZ, PT ;  /* 0x000000ff0d00720c */ /* 0x000fe20003f06270 */
[----:B------:R-:W-:Y:S01]  /*5000*/  @!P5 IMAD.IADD R5, R5, 0x1, -R21 ;  /* 0x000000010505d824 */ /* 0x000fe200078e0a15 */
[----:B------:R-:W-:Y:S02]  /*5010*/  IABS R13, R13 ;  /* 0x0000000d000d7213 */ /* 0x000fe40000000000 */
[----:B------:R0:W-:Y:S01]  /*5020*/  STL [R1+0x2e4], R0 ;  /* 0x0002e40001007387 */ /* 0x0001e20000100800 */
[----:B------:R-:W-:Y:S01]  /*5030*/  ISETP.GE.AND P5, PT, R7, RZ, PT ;  /* 0x000000ff0700720c */ /* 0x000fe20003fa6270 */
[----:B------:R-:W-:Y:S01]  /*5040*/  @!P3 IMAD.MOV R5, RZ, RZ, -R5 ;  /* 0x000000ffff05b224 */ /* 0x000fe200078e0a05 */
[----:B------:R-:W-:Y:S01]  /*5050*/  LOP3.LUT R7, R19, 0x16e, RZ, 0xfc, !PT ;  /* 0x0000016e13077812 */ /* 0x000fe200078efcff */
[----:B------:R-:W-:Y:S01]  /*5060*/  @!P2 IMAD.IADD R3, R3, 0x1, -R21 ;  /* 0x000000010303a824 */ /* 0x000fe200078e0a15 */
[----:B------:R-:W-:Y:S01]  /*5070*/  ISETP.GE.AND P3, PT, R9, RZ, PT ;  /* 0x000000ff0900720c */ /* 0x000fe20003f66270 */
[----:B------:R-:W-:Y:S01]  /*5080*/  IMAD.HI.U32 R6, R23, R13, RZ ;  /* 0x0000000d17067227 */ /* 0x000fe200078e00ff */
[----:B------:R1:W-:Y:S01]  /*5090*/  STL [R1+0x2f0], R5 ;  /* 0x0002f00501007387 */ /* 0x0003e20000100800 */
[----:B------:R-:W-:-:S02]  /*50a0*/  IABS R9, R9 ;  /* 0x0000000900097213 */ /* 0x000fc40000000000 */
[----:B0-----:R-:W-:Y:S01]  /*50b0*/  IMAD.MOV.U32 R0, RZ, RZ, R4 ;  /* 0x000000ffff007224 */ /* 0x001fe200078e0004 */
[----:B------:R-:W-:Y:S01]  /*50c0*/  ISETP.GT.U32.AND P2, PT, R21, R3, PT ;  /* 0x000000031500720c */ /* 0x000fe20003f44070 */
[----:B------:R-:W-:Y:S01]  /*50d0*/  @!P6 IMAD.IADD R2, R2, 0x1, -R21 ;  /* 0x000000010202e824 */ /* 0x000fe200078e0a15 */
[----:B------:R-:W-:Y:S01]  /*50e0*/  ISETP.GE.AND P6, PT, R8, RZ, PT ;  /* 0x000000ff0800720c */ /* 0x000fe20003fc6270 */
[----:B------:R-:W-:Y:S01]  /*50f0*/  @!P1 IMAD.MOV R0, RZ, RZ, -R0 ;  /* 0x000000ffff009224 */ /* 0x000fe200078e0a00 */
[----:B------:R-:W-:Y:S01]  /*5100*/  ISETP.GE.AND P1, PT, R7, RZ, PT ;  /* 0x000000ff0700720c */ /* 0x000fe20003f26270 */
[----:B------:R-:W-:Y:S01]  /*5110*/  IMAD.MOV R6, RZ, RZ, -R6 ;  /* 0x000000ffff067224 */ /* 0x000fe200078e0a06 */
[----:B------:R-:W-:Y:S01]  /*5120*/  IABS R7, R7 ;  /* 0x0000000700077213 */ /* 0x000fe20000000000 */
[----:B-1----:R-:W-:Y:S01]  /*5130*/  IMAD.HI.U32 R5, R23, R9, RZ ;  /* 0x0000000917057227 */ /* 0x002fe200078e00ff */
[----:B------:R0:W-:Y:S01]  /*5140*/  STL [R1+0x2f4], R0 ;  /* 0x0002f40001007387 */ /* 0x0001e20000100800 */
[----:B------:R-:W-:-:S02]  /*5150*/  IABS R8, R8 ;  /* 0x0000000800087213 */ /* 0x000fc40000000000 */
[----:B------:R-:W-:-:S04]  /*5160*/  IMAD.HI.U32 R4, R23, R7, RZ ;  /* 0x0000000717047227 */ /* 0x000fc800078e00ff */
[----:B------:R-:W-:Y:S02]  /*5170*/  IMAD R13, R21, R6, R13 ;  /* 0x00000006150d7224 */ /* 0x000fe400078e020d */
[----:B------:R-:W-:Y:S02]  /*5180*/  IMAD.MOV R4, RZ, RZ, -R4 ;  /* 0x000000ffff047224 */ /* 0x000fe400078e0a04 */
[----:B0-----:R-:W-:Y:S02]  /*5190*/  IMAD.MOV.U32 R0, RZ, RZ, R2 ;  /* 0x000000ffff007224 */ /* 0x001fe400078e0002 */
[----:B------:R-:W-:Y:S02]  /*51a0*/  @!P2 IMAD.IADD R3, R3, 0x1, -R21 ;  /* 0x000000010303a824 */ /* 0x000fe400078e0a15 */
[----:B------:R-:W-:Y:S01]  /*51b0*/  @!P4 IMAD.MOV R0, RZ, RZ, -R0 ;  /* 0x000000ffff00c224 */ /* 0x000fe200078e0a00 */
[C---:B------:R-:W-:Y:S01]  /*51c0*/  ISETP.GT.U32.AND P4, PT, R21.reuse, R13, PT ;  /* 0x0000000d1500720c */ /* 0x040fe20003f84070 */
[----:B------:R-:W-:-:S02]  /*51d0*/  IMAD R7, R21, R4, R7 ;  /* 0x0000000415077224 */ /* 0x000fc400078e0207 */
[----:B------:R-:W-:Y:S01]  /*51e0*/  IMAD.MOV R5, RZ, RZ, -R5 ;  /* 0x000000ffff057224 */ /* 0x000fe200078e0a05 */
[----:B------:R0:W-:Y:S01]  /*51f0*/  STL [R1+0x2e8], R0 ;  /* 0x0002e80001007387 */ /* 0x0001e20000100800 */
[----:B------:R-:W-:-:S04]  /*5200*/  IMAD.HI.U32 R2, R23, R8, RZ ;  /* 0x0000000817027227 */ /* 0x000fc800078e00ff */
[----:B------:R-:W-:Y:S01]  /*5210*/  IMAD R9, R21, R5, R9 ;  /* 0x0000000515097224 */ /* 0x000fe200078e0209 */
[----:B------:R-:W-:Y:S01]  /*5220*/  LOP3.LUT R5, R19, 0x164, RZ, 0xfc, !PT ;  /* 0x0000016413057812 */ /* 0x000fe200078efcff */
[----:B------:R-:W-:Y:S02]  /*5230*/  IMAD.MOV R2, RZ, RZ, -R2 ;  /* 0x000000ffff027224 */ /* 0x000fe400078e0a02 */
[----:B------:R-:W-:Y:S01]  /*5240*/  @!P4 IMAD.IADD R13, R13, 0x1, -R21 ;  /* 0x000000010d0dc824 */ /* 0x000fe200078e0a15 */
[C---:B------:R-:W-:Y:S01]  /*5250*/  ISETP.GT.U32.AND P2, PT, R21.reuse, R9, PT ;  /* 0x000000091500720c */ /* 0x040fe20003f44070 */
[----:B0-----:R-:W-:Y:S01]  /*5260*/  IMAD.MOV.U32 R0, RZ, RZ, R3 ;  /* 0x000000ffff007224 */ /* 0x001fe200078e0003 */
[----:B------:R-:W-:Y:S01]  /*5270*/  IABS R3, R16 ;  /* 0x0000001000037213 */ /* 0x000fe20000000000 */
[C---:B------:R-:W-:Y:S01]  /*5280*/  IMAD R8, R21.reuse, R2, R8 ;  /* 0x0000000215087224 */ /* 0x040fe200078e0208 */
[C---:B------:R-:W-:Y:S01]  /*5290*/  ISETP.GT.U32.AND P4, PT, R21.reuse, R13, PT ;  /* 0x0000000d1500720c */ /* 0x040fe20003f84070 */
[----:B------:R-:W-:Y:S01]  /*52a0*/  @!P5 IMAD.MOV R0, RZ, RZ, -R0 ;  /* 0x000000ffff00d224 */ /* 0x000fe200078e0a00 */
[----:B------:R-:W-:Y:S01]  /*52b0*/  ISETP.GT.U32.AND P5, PT, R21, R7, PT ;  /* 0x000000071500720c */ /* 0x000fe20003fa4070 */
[----:B------:R-:W-:Y:S01]  /*52c0*/  IMAD.HI.U32 R6, R23, R14, RZ ;  /* 0x0000000e17067227 */ /* 0x000fe200078e00ff */
[----:B------:R-:W-:-:S02]  /*52d0*/  LOP3.LUT R2, R19, 0x166, RZ, 0xfc, !PT ;  /* 0x0000016613027812 */ /* 0x000fc400078efcff */
[----:B------:R0:W-:Y:S01]  /*52e0*/  STL [R1+0x2ec], R0 ;  /* 0x0002ec0001007387 */ /* 0x0001e20000100800 */
[----:B------:R-:W-:Y:S01]  /*52f0*/  IMAD.MOV R6, RZ, RZ, -R6 ;  /* 0x000000ffff067224 */ /* 0x000fe200078e0a06 */
[----:B------:R-:W-:Y:S01]  /*5300*/  IABS R4, R2 ;  /* 0x0000000200047213 */ /* 0x000fe20000000000 */
[----:B------:R-:W-:Y:S01]  /*5310*/  @!P2 IMAD.IADD R9, R9, 0x1, -R21 ;  /* 0x000000010909a824 */ /* 0x000fe200078e0a15 */
[----:B------:R-:W-:Y:S01]  /*5320*/  IABS R12, R5 ;  /* 0x00000005000c7213 */ /* 0x000fe20000000000 */
[----:B------:R-:W-:-:S03]  /*5330*/  IMAD.HI.U32 R10, R23, R3, RZ ;  /* 0x00000003170a7227 */ /* 0x000fc600078e00ff */
[----:B------:R-:W-:Y:S01]  /*5340*/  ISETP.GT.U32.AND P2, PT, R21, R9, PT ;  /* 0x000000091500720c */ /* 0x000fe20003f44070 */
[--C-:B------:R-:W-:Y:S02]  /*5350*/  @!P5 IMAD.IADD R7, R7, 0x1, -R21.reuse ;  /* 0x000000010707d824 */ /* 0x100fe400078e0a15 */
[----:B------:R-:W-:Y:S01]  /*5360*/  @!P4 IMAD.IADD R13, R13, 0x1, -R21 ;  /* 0x000000010d0dc824 */ /* 0x000fe200078e0a15 */
[C---:B------:R-:W-:Y:S01]  /*5370*/  ISETP.GT.U32.AND P4, PT, R21.reuse, R8, PT ;  /* 0x000000081500720c */ /* 0x040fe20003f84070 */
[C---:B------:R-:W-:Y:S01]  /*5380*/  IMAD R14, R21.reuse, R6, R14 ;  /* 0x00000006150e7224 */ /* 0x040fe200078e020e */
[----:B------:R-:W-:Y:S01]  /*5390*/  ISETP.GT.U32.AND P5, PT, R21, R7, PT ;  /* 0x000000071500720c */ /* 0x000fe20003fa4070 */
[----:B------:R-:W-:Y:S01]  /*53a0*/  IMAD.MOV R10, RZ, RZ, -R10 ;  /* 0x000000ffff0a7224 */ /* 0x000fe200078e0a0a */
[----:B------:R-:W-:Y:S01]  /*53b0*/  LOP3.LUT R6, R19, 0x162, RZ, 0xfc, !PT ;  /* 0x0000016213067812 */ /* 0x000fe200078efcff */
[----:B0-----:R-:W-:Y:S02]  /*53c0*/  IMAD.MOV.U32 R0, RZ, RZ, R13 ;  /* 0x000000ffff007224 */ /* 0x001fe400078e000d */
[----:B------:R-:W-:Y:S01]  /*53d0*/  IMAD R3, R21, R10, R3 ;  /* 0x0000000a15037224 */ /* 0x000fe200078e0203 */
[----:B------:R-:W-:Y:S01]  /*53e0*/  IABS R13, R6 ;  /* 0x00000006000d7213 */ /* 0x000fe20000000000 */
[----:B------:R-:W-:-:S02]  /*53f0*/  @!P2 IMAD.IADD R9, R9, 0x1, -R21 ;  /* 0x000000010909a824 */ /* 0x000fc400078e0a15 */
[----:B------:R-:W-:Y:S01]  /*5400*/  @!P0 IMAD.MOV R0, RZ, RZ, -R0 ;  /* 0x000000ffff008224 */ /* 0x000fe200078e0a00 */
[----:B------:R-:W-:Y:S01]  /*5410*/  ISETP.GT.U32.AND P2, PT, R21, R3, PT ;  /* 0x000000031500720c */ /* 0x000fe20003f44070 */
[--C-:B------:R-:W-:Y:S01]  /*5420*/  @!P4 IMAD.IADD R8, R8, 0x1, -R21.reuse ;  /* 0x000000010808c824 */ /* 0x100fe200078e0a15 */
[----:B------:R-:W-:Y:S01]  /*5430*/  ISETP.GE.AND P4, PT, R16, RZ, PT ;  /* 0x000000ff1000720c */ /* 0x000fe20003f86270 */
[----:B------:R-:W-:Y:S01]  /*5440*/  @!P5 IMAD.IADD R7, R7, 0x1, -R21 ;  /* 0x000000010707d824 */ /* 0x000fe200078e0a15 */
[----:B------:R-:W-:Y:S01]  /*5450*/  ISETP.GT.U32.AND P5, PT, R21, R14, PT ;  /* 0x0000000e1500720c */ /* 0x000fe20003fa4070 */
[----:B------:R-:W-:Y:S01]  /*5460*/  IMAD.HI.U32 R15, R23, R4, RZ ;  /* 0x00000004170f7227 */ /* 0x000fe200078e00ff */
[----:B------:R-:W-:Y:S01]  /*5470*/  ISETP.GT.U32.AND P0, PT, R21, R8, PT ;  /* 0x000000081500720c */ /* 0x000fe20003f04070 */
[----:B------:R0:W-:Y:S02]  /*5480*/  STL [R1+0x2d4], R0 ;  /* 0x0002d40001007387 */ /* 0x0001e40000100800 */
[----:B------:R-:W-:-:S04]  /*5490*/  IMAD.HI.U32 R10, R23, R12, RZ ;  /* 0x0000000c170a7227 */ /* 0x000fc800078e00ff */
[----:B------:R-:W-:Y:S01]  /*54a0*/  @!P2 IMAD.IADD R3, R3, 0x1, -R21 ;  /* 0x000000010303a824 */ /* 0x000fe200078e0a15 */
[----:B------:R-:W-:Y:S01]  /*54b0*/  ISETP.GE.AND P2, PT, R11, RZ, PT ;  /* 0x000000ff0b00720c */ /* 0x000fe20003f46270 */
[----:B------:R-:W-:Y:S02]  /*54c0*/  IMAD.MOV R15, RZ, RZ, -R15 ;  /* 0x000000ffff0f7224 */ /* 0x000fe400078e0a0f */
[----:B------:R-:W-:Y:S02]  /*54d0*/  @!P5 IMAD.IADD R14, R14, 0x1, -R21 ;  /* 0x000000010e0ed824 */ /* 0x000fe400078e0a15 */
[----:B0-----:R-:W-:Y:S02]  /*54e0*/  IMAD.MOV.U32 R0, RZ, RZ, R9 ;  /* 0x000000ffff007224 */ /* 0x001fe400078e0009 */
[----:B------:R-:W-:Y:S01]  /*54f0*/  IMAD.HI.U32 R9, R23, R13, RZ ;  /* 0x0000000d17097227 */ /* 0x000fe200078e00ff */
[----:B------:R-:W-:-:S03]  /*5500*/  ISETP.GT.U32.AND P5, PT, R21, R14, PT ;  /* 0x0000000e1500720c */ /* 0x000fc60003fa4070 */
[----:B------:R-:W-:Y:S01]  /*5510*/  @!P3 IMAD.MOV R0, RZ, RZ, -R0 ;  /* 0x000000ffff00b224 */ /* 0x000fe200078e0a00 */
[C---:B------:R-:W-:Y:S01]  /*5520*/  ISETP.GT.U32.AND P3, PT, R21.reuse, R3, PT ;  /* 0x000000031500720c */ /* 0x040fe20003f64070 */
[----:B------:R-:W-:Y:S02]  /*5530*/  IMAD.MOV R10, RZ, RZ, -R10 ;  /* 0x000000ffff0a7224 */ /* 0x000fe400078e0a0a */
[C---:B------:R-:W-:Y:S01]  /*5540*/  IMAD R4, R21.reuse, R15, R4 ;  /* 0x0000000f15047224 */ /* 0x040fe200078e0204 */
[----:B------:R0:W-:Y:S01]  /*5550*/  STL [R1+0x2cc], R0 ;  /* 0x0002cc0001007387 */ /* 0x0001e20000100800 */
[----:B------:R-:W-:Y:S02]  /*5560*/  @!P0 IMAD.IADD R8, R8, 0x1, -R21 ;  /* 0x0000000108088824 */ /* 0x000fe400078e0a15 */
[----:B------:R-:W-:Y:S01]  /*5570*/  IMAD.MOV R9, RZ, RZ, -R9 ;  /* 0x000000ffff097224 */ /* 0x000fe200078e0a09 */
[C---:B------:R-:W-:Y:S01]  /*5580*/  ISETP.GT.U32.AND P0, PT, R21.reuse, R4, PT ;  /* 0x000000041500720c */ /* 0x040fe20003f04070 */
[----:B------:R-:W-:Y:S01]  /*5590*/  IMAD R12, R21, R10, R12 ;  /* 0x0000000a150c7224 */ /* 0x000fe200078e020c */
[----:B------:R-:W-:Y:S01]  /*55a0*/  LOP3.LUT R10, R19, 0x15c, RZ, 0xfc, !PT ;  /* 0x0000015c130a7812 */ /* 0x000fe200078efcff */
[----:B------:R-:W-:-:S02]  /*55b0*/  IMAD R11, R21, R9, R13 ;  /* 0x00000009150b7224 */ /* 0x000fc400078e020d */
[----:B------:R-:W-:Y:S02]  /*55c0*/  @!P5 IMAD.IADD R14, R14, 0x1, -R21 ;  /* 0x000000010e0ed824 */ /* 0x000fe400078e0a15 */
[----:B0-----:R-:W-:Y:S01]  /*55d0*/  IMAD.MOV.U32 R0, RZ, RZ, R8 ;  /* 0x000000ffff007224 */ /* 0x001fe200078e0008 */
[C---:B------:R-:W-:Y:S01]  /*55e0*/  ISETP.GT.U32.AND P5, PT, R21.reuse, R11, PT ;  /* 0x0000000b1500720c */ /* 0x040fe20003fa4070 */
[----:B------:R-:W-:Y:S01]  /*55f0*/  @!P1 IMAD.MOV R7, RZ, RZ, -R7 ;  /* 0x000000ffff079224 */ /* 0x000fe200078e0a07 */
[----:B------:R-:W-:Y:S01]  /*5600*/  ISETP.GE.AND P1, PT, R2, RZ, PT ;  /* 0x000000ff0200720c */ /* 0x000fe20003f26270 */
[----:B------:R-:W-:Y:S01]  /*5610*/  @!P6 IMAD.MOV R0, RZ, RZ, -R0 ;  /* 0x000000ffff00e224 */ /* 0x000fe200078e0a00 */
[----:B------:R-:W-:Y:S01]  /*5620*/  ISETP.GT.U32.AND P6, PT, R21, R12, PT ;  /* 0x0000000c1500720c */ /* 0x000fe20003fc4070 */
[--C-:B------:R-:W-:Y:S01]  /*5630*/  @!P3 IMAD.IADD R3, R3, 0x1, -R21.reuse ;  /* 0x000000010303b824 */ /* 0x100fe200078e0a15 */
[----:B------:R-:W-:Y:S01]  /*5640*/  ISETP.GE.AND P3, PT, R5, RZ, PT ;  /* 0x000000ff0500720c */ /* 0x000fe20003f66270 */
[----:B------:R0:W-:Y:S01]  /*5650*/  STL [R1+0x2c8], R7 ;  /* 0x0002c80701007387 */ /* 0x0001e20000100800 */
[C---:B------:R-:W-:Y:S01]  /*5660*/  LOP3.LUT R2, R19.reuse, 0x160, RZ, 0xfc, !PT ;  /* 0x0000016013027812 */ /* 0x040fe200078efcff */
[--C-:B------:R-:W-:Y:S01]  /*5670*/  @!P0 IMAD.IADD R4, R4, 0x1, -R21.reuse ;  /* 0x0000000104048824 */ /* 0x100fe200078e0a15 */
[----:B------:R-:W-:Y:S01]  /*5680*/  LOP3.LUT R5, R19, 0x15e, RZ, 0xfc, !PT ;  /* 0x0000015e13057812 */ /* 0x000fe200078efcff */
[----:B------:R1:W-:Y:S01]  /*5690*/  STL [R1+0x2c4], R0 ;  /* 0x0002c40001007387 */ /* 0x0003e20000100800 */
[----:B------:R-:W-:Y:S01]  /*56a0*/  ISETP.GE.AND P0, PT, R6, RZ, PT ;  /* 0x000000ff0600720c */ /* 0x000fe20003f06270 */
[--C-:B------:R-:W-:Y:S01]  /*56b0*/  @!P5 IMAD.IADD R11, R11, 0x1, -R21.reuse ;  /* 0x000000010b0bd824 */ /* 0x100fe200078e0a15 */
[----:B------:R-:W-:Y:S01]  /*56c0*/  IABS R8, R5 ;  /* 0x0000000500087213 */ /* 0x000fe20000000000 */
[----:B------:R-:W-:Y:S01]  /*56d0*/  @!P2 IMAD.MOV R14, RZ, RZ, -R14 ;  /* 0x000000ffff0ea224 */ /* 0x000fe200078e0a0e */
[----:B0-----:R-:W-:Y:S01]  /*56e0*/  IABS R7, R2 ;  /* 0x0000000200077213 */ /* 0x001fe20000000000 */
[----:B------:R-:W-:Y:S01]  /*56f0*/  @!P6 IMAD.IADD R12, R12, 0x1, -R21 ;  /* 0x000000010c0ce824 */ /* 0x000fe200078e0a15 */
[----:B------:R-:W-:Y:S01]  /*5700*/  ISETP.GT.U32.AND P6, PT, R21, R4, PT ;  /* 0x000000041500720c */ /* 0x000fe20003fc4070 */
[----:B-1----:R-:W-:-:S02]  /*5710*/  IMAD.MOV.U32 R0, RZ, RZ, R3 ;  /* 0x000000ffff007224 */ /* 0x002fc400078e0003 */
[----:B------:R-:W-:Y:S01]  /*5720*/  IMAD.HI.U32 R6, R23, R7, RZ ;  /* 0x0000000717067227 */ /* 0x000fe200078e00ff */
[----:B------:R-:W-:-:S03]  /*5730*/  ISETP.GT.U32.AND P5, PT, R21, R12, PT ;  /* 0x0000000c1500720c */ /* 0x000fc60003fa4070 */
[----:B------:R-:W-:Y:S01]  /*5740*/  IMAD.MOV.U32 R3, RZ, RZ, R8 ;  /* 0x000000ffff037224 */ /* 0x000fe200078e0008 */
[----:B------:R-:W-:Y:S01]  /*5750*/  LOP3.LUT R8, R19, 0x15a, RZ, 0xfc, !PT ;  /* 0x0000015a13087812 */ /* 0x000fe200078efcff */
[----:B------:R-:W-:Y:S01]  /*5760*/  @!P4 IMAD.MOV R0, RZ, RZ, -R0 ;  /* 0x000000ffff00c224 */ /* 0x000fe200078e0a00 */
[----:B------:R-:W-:Y:S01]  /*5770*/  ISETP.GT.U32.AND P4, PT, R21, R11, PT ;  /* 0x0000000b1500720c */ /* 0x000fe20003f84070 */
[----:B------:R-:W-:Y:S01]  /*5780*/  IMAD.MOV R6, RZ, RZ, -R6 ;  /* 0x000000ffff067224 */ /* 0x000fe200078e0a06 */
[----:B------:R-:W-:Y:S01]  /*5790*/  IABS R16, R8 ;  /* 0x0000000800107213 */ /* 0x000fe20000000000 */
[----:B------:R-:W-:Y:S01]  /*57a0*/  IMAD.HI.U32 R9, R23, R3, RZ ;  /* 0x0000000317097227 */ /* 0x000fe200078e00ff */
[----:B------:R0:W-:Y:S03]  /*57b0*/  STL [R1+0x298], R0 ;  /* 0x0002980001007387 */ /* 0x0001e60000100800 */
[C---:B------:R-:W-:Y:S01]  /*57c0*/  IMAD R6, R21.reuse, R6, R7 ;  /* 0x0000000615067224 */ /* 0x040fe200078e0207 */
[----:B------:R-:W-:Y:S01]  /*57d0*/  IABS R7, R10 ;  /* 0x0000000a00077213 */ /* 0x000fe20000000000 */
[----:B------:R-:W-:Y:S01]  /*57e0*/  IMAD.MOV R9, RZ, RZ, -R9 ;  /* 0x000000ffff097224 */ /* 0x000fe200078e0a09 */
[----:B------:R-:W-:Y:S01]  /*57f0*/  STL [R1+0x29c], R14 ;  /* 0x00029c0e01007387 */ /* 0x000fe20000100800 */
[----:B------:R-:W-:Y:S01]  /*5800*/  @!P6 IMAD.IADD R4, R4, 0x1, -R21 ;  /* 0x000000010404e824 */ /* 0x000fe200078e0a15 */
[C---:B------:R-:W-:Y:S01]  /*5810*/  ISETP.GT.U32.AND P6, PT, R21.reuse, R6, PT ;  /* 0x000000061500720c */ /* 0x040fe20003fc4070 */
[----:B------:R-:W-:-:S02]  /*5820*/  IMAD R3, R21, R9, R3 ;  /* 0x0000000915037224 */ /* 0x000fc400078e0203 */
[----:B------:R-:W-:Y:S02]  /*5830*/  @!P4 IMAD.IADD R11, R11, 0x1, -R21 ;  /* 0x000000010b0bc824 */ /* 0x000fe400078e0a15 */
[----:B------:R-:W-:Y:S01]  /*5840*/  IMAD.HI.U32 R9, R23, R7, RZ ;  /* 0x0000000717097227 */ /* 0x000fe200078e00ff */
[----:B------:R-:W-:-:S03]  /*5850*/  ISETP.GT.U32.AND P4, PT, R21, R3, PT ;  /* 0x000000031500720c */ /* 0x000fc60003f84070 */
[----:B------:R-:W-:Y:S01]  /*5860*/  @!P5 IMAD.IADD R12, R12, 0x1, -R21 ;  /* 0x000000010c0cd824 */ /* 0x000fe200078e0a15 */
[----:B------:R-:W-:Y:S01]  /*5870*/  ISETP.GE.AND P5, PT, R2, RZ, PT ;  /* 0x000000ff0200720c */ /* 0x000fe20003fa6270 */
[----:B------:R-:W-:Y:S01]  /*5880*/  IMAD.HI.U32 R13, R23, R16, RZ ;  /* 0x00000010170d7227 */ /* 0x000fe200078e00ff */
[----:B------:R-:W-:-:S03]  /*5890*/  LOP3.LUT R2, R19, 0x158, RZ, 0xfc, !PT ;  /* 0x0000015813027812 */ /* 0x000fc600078efcff */
[----:B------:R-:W-:Y:S01]  /*58a0*/  @!P6 IMAD.IADD R6, R6, 0x1, -R21 ;  /* 0x000000010606e824 */ /* 0x000fe200078e0a15 */
[----:B------:R-:W-:Y:S01]  /*58b0*/  ISETP.GE.AND P6, PT, R5, RZ, PT ;  /* 0x000000ff0500720c */ /* 0x000fe20003fc6270 */
[----:B------:R-:W-:Y:S01]  /*58c0*/  IMAD.MOV R9, RZ, RZ, -R9 ;  /* 0x000000ffff097224 */ /* 0x000fe200078e0a09 */
[----:B------:R-:W-:Y:S01]  /*58d0*/  LOP3.LUT R5, R19, 0x156, RZ, 0xfc, !PT ;  /* 0x0000015613057812 */ /* 0x000fe200078efcff */
[----:B------:R-:W-:Y:S01]  /*58e0*/  @!P4 IMAD.IADD R3, R3, 0x1, -R21 ;  /* 0x000000010303c824 */ /* 0x000fe200078e0a15 */
[C---:B------:R-:W-:Y:S01]  /*58f0*/  ISETP.GT.U32.AND P4, PT, R21.reuse, R6, PT ;  /* 0x000000061500720c */ /* 0x040fe20003f84070 */
[----:B0-----:R-:W-:Y:S02]  /*5900*/  IMAD.MOV.U32 R0, RZ, RZ, R4 ;  /* 0x000000ffff007224 */ /* 0x001fe400078e0004 */
[----:B------:R-:W-:Y:S02]  /*5910*/  IMAD.MOV R13, RZ, RZ, -R13 ;  /* 0x000000ffff0d7224 */ /* 0x000fe400078e0a0d */
[C---:B------:R-:W-:Y:S01]  /*5920*/  IMAD R7, R21.reuse, R9, R7 ;  /* 0x0000000915077224 */ /* 0x040fe200078e0207 */
[----:B------:R-:W-:Y:S01]  /*5930*/  IABS R9, R2 ;  /* 0x0000000200097213 */ /* 0x000fe20000000000 */
[----:B------:R-:W-:Y:S01]  /*5940*/  @!P1 IMAD.MOV R0, RZ, RZ, -R0 ;  /* 0x000000ffff009224 */ /* 0x000fe200078e0a00 */
[C---:B------:R-:W-:Y:S01]  /*5950*/  ISETP.GT.U32.AND P1, PT, R21.reuse, R3, PT ;  /* 0x000000031500720c */ /* 0x040fe20003f24070 */
[----:B------:R-:W-:Y:S01]  /*5960*/  IMAD R16, R21, R13, R16 ;  /* 0x0000000d15107224 */ /* 0x000fe200078e0210 */
[----:B------:R-:W-:Y:S01]  /*5970*/  IABS R13, R5 ;  /* 0x00000005000d7213 */ /* 0x000fe20000000000 */
[----:B------:R-:W-:Y:S01]  /*5980*/  IMAD.HI.U32 R4, R23, R9, RZ ;  /* 0x0000000917047227 */ /* 0x000fe200078e00ff */
[----:B------:R0:W-:Y:S01]  /*5990*/  STL [R1+0x2bc], R0 ;  /* 0x0002bc0001007387 */ /* 0x0001e20000100800 */
[----:B------:R-:W-:-:S02]  /*59a0*/  ISETP.GT.U32.AND P2, PT, R21, R7, PT ;  /* 0x000000071500720c */ /* 0x000fc40003f44070 */
[----:B------:R-:W-:Y:S01]  /*59b0*/  @!P3 IMAD.MOV R12, RZ, RZ, -R12 ;  /* 0x000000ffff0cb224 */ /* 0x000fe200078e0a0c */
[----:B------:R-:W-:Y:S01]  /*59c0*/  ISETP.GT.U32.AND P3, PT, R21, R16, PT ;  /* 0x000000101500720c */ /* 0x000fe20003f64070 */
[--C-:B------:R-:W-:Y:S01]  /*59d0*/  @!P4 IMAD.IADD R6, R6, 0x1, -R21.reuse ;  /* 0x000000010606c824 */ /* 0x100fe200078e0a15 */
[----:B------:R-:W-:Y:S01]  /*59e0*/  ISETP.GE.AND P4, PT, R8, RZ, PT ;  /* 0x000000ff0800720c */ /* 0x000fe20003f86270 */
[----:B------:R-:W-:Y:S01]  /*59f0*/  IMAD.MOV R4, RZ, RZ, -R4 ;  /* 0x000000ffff047224 */ /* 0x000fe200078e0a04 */
[----:B------:R1:W-:Y:S01]  /*5a00*/  STL [R1+0x2a4], R12 ;  /* 0x0002a40c01007387 */ /* 0x0003e20000100800 */
[----:B------:R-:W-:Y:S01]  /*5a10*/  @!P1 IMAD.IADD R3, R3, 0x1, -R21 ;  /* 0x0000000103039824 */ /* 0x000fe200078e0a15 */
[----:B------:R-:W-:Y:S01]  /*5a20*/  ISETP.GE.AND P1, PT, R2, RZ, PT ;  /* 0x000000ff0200720c */ /* 0x000fe20003f26270 */
[----:B0-----:R-:W-:Y:S01]  /*5a30*/  IMAD.MOV.U32 R0, RZ, RZ, R11 ;  /* 0x000000ffff007224 */ /* 0x001fe200078e000b */
[----:B------:R-:W-:Y:S01]  /*5a40*/  LOP3.LUT R2, R19, 0x154, RZ, 0xfc, !PT ;  /* 0x0000015413027812 */ /* 0x000fe200078efcff */
[----:B------:R-:W-:Y:S01]  /*5a50*/  IMAD.HI.U32 R11, R23, R13, RZ ;  /* 0x0000000d170b7227 */ /* 0x000fe200078e00ff */
[----:B------:R-:W-:-:S03]  /*5a60*/  LOP3.LUT R8, R19, 0x14c, RZ, 0xfc, !PT ;  /* 0x0000014c13087812 */ /* 0x000fc600078efcff */
[----:B------:R-:W-:Y:S01]  /*5a70*/  @!P0 IMAD.MOV R0, RZ, RZ, -R0 ;  /* 0x000000ffff008224 */ /* 0x000fe200078e0a00 */
[----:B------:R-:W-:Y:S01]  /*5a80*/  ISETP.GE.AND P0, PT, R10, RZ, PT ;  /* 0x000000ff0a00720c */ /* 0x000fe20003f06270 */
[----:B------:R-:W-:Y:S01]  /*5a90*/  IMAD.MOV R11, RZ, RZ, -R11 ;  /* 0x000000ffff0b7224 */ /* 0x000fe200078e0a0b */
[----:B------:R-:W-:Y:S01]  /*5aa0*/  IABS R15, R8 ;  /* 0x00000008000f7213 */ /* 0x000fe20000000000 */
[----:B------:R-:W-:Y:S01]  /*5ab0*/  IMAD R9, R21, R4, R9 ;  /* 0x0000000415097224 */ /* 0x000fe200078e0209 */
[----:B------:R0:W-:Y:S01]  /*5ac0*/  STL [R1+0x2b8], R0 ;  /* 0x0002b80001007387 */ /* 0x0001e20000100800 */
[----:B-1----:R-:W-:Y:S01]  /*5ad0*/  IMAD.MOV.U32 R12, RZ, RZ, R6 ;  /* 0x000000ffff0c7224 */ /* 0x002fe200078e0006 */
[----:B------:R-:W-:Y:S01]  /*5ae0*/  LOP3.LUT R4, R19, 0x152, RZ, 0xfc, !PT ;  /* 0x0000015213047812 */ /* 0x000fe200078efcff */
[C---:B------:R-:W-:Y:S01]  /*5af0*/  IMAD R13, R21.reuse, R11, R13 ;  /* 0x0000000b150d7224 */ /* 0x040fe200078e020d */
[----:B------:R-:W-:Y:S01]  /*5b00*/  IABS R11, R2 ;  /* 0x00000002000b7213 */ /* 0x000fe20000000000 */
[----:B------:R-:W-:Y:S01]  /*5b10*/  @!P5 IMAD.MOV R12, RZ, RZ, -R12 ;  /* 0x000000ffff0cd224 */ /* 0x000fe200078e0a0c */
[----:B------:R-:W-:Y:S01]  /*5b20*/  ISETP.GT.U32.AND P5, PT, R21, R9, PT ;  /* 0x000000091500720c */ /* 0x000fe20003fa4070 */
[----:B------:R-:W-:-:S02]  /*5b30*/  @!P3 IMAD.IADD R16, R16, 0x1, -R21 ;  /* 0x000000011010b824 */ /* 0x000fc400078e0a15 */
[----:B------:R-:W-:Y:S01]  /*5b40*/  @!P2 IMAD.IADD R7, R7, 0x1, -R21 ;  /* 0x000000010707a824 */ /* 0x000fe200078e0a15 */
[----:B------:R-:W-:Y:S01]  /*5b50*/  STL [R1+0x2ac], R12 ;  /* 0x0002ac0c01007387 */ /* 0x000fe20000100800 */
[----:B0-----:R-:W-:Y:S01]  /*5b60*/  IMAD.MOV.U32 R0, RZ, RZ, R3 ;  /* 0x000000ffff007224 */ /* 0x001fe200078e0003 */
[----:B------:R-:W-:Y:S01]  /*5b70*/  ISETP.GT.U32.AND P3, PT, R21, R16, PT ;  /* 0x000000101500720c */ /* 0x000fe20003f64070 */
[----:B------:R-:W-:Y:S01]  /*5b80*/  IMAD.HI.U32 R6, R23, R11, RZ ;  /* 0x0000000b17067227 */ /* 0x000fe200078e00ff */
[C---:B------:R-:W-:Y:S02]  /*5b90*/  ISETP.GT.U32.AND P2, PT, R21.reuse, R7, PT ;  /* 0x000000071500720c */ /* 0x040fe40003f44070 */
[----:B------:R-:W-:Y:S01]  /*5ba0*/  IABS R3, R4 ;  /* 0x0000000400037213 */ /* 0x000fe20000000000 */
[----:B------:R-:W-:Y:S01]  /*5bb0*/  @!P6 IMAD.MOV R0, RZ, RZ, -R0 ;  /* 0x000000ffff00e224 */ /* 0x000fe200078e0a00 */
[----:B------:R-:W-:Y:S01]  /*5bc0*/  ISETP.GT.U32.AND P6, PT, R21, R13, PT ;  /* 0x0000000d1500720c */ /* 0x000fe20003fc4070 */
[----:B------:R-:W-:-:S02]  /*5bd0*/  @!P5 IMAD.IADD R9, R9, 0x1, -R21 ;  /* 0x000000010909d824 */ /* 0x000fc400078e0a15 */
[----:B------:R-:W-:Y:S01]  /*5be0*/  IMAD.MOV R6, RZ, RZ, -R6 ;  /* 0x000000ffff067224 */ /* 0x000fe200078e0a06 */
[----:B------:R0:W-:Y:S01]  /*5bf0*/  STL [R1+0x2b4], R0 ;  /* 0x0002b40001007387 */ /* 0x0001e20000100800 */
[----:B------:R-:W-:Y:S01]  /*5c00*/  IMAD.HI.U32 R14, R23, R15, RZ ;  /* 0x0000000f170e7227 */ /* 0x000fe200078e00ff */
[----:B------:R-:W-:-:S03]  /*5c10*/  ISETP.GT.U32.AND P5, PT, R21, R9, PT ;  /* 0x000000091500720c */ /* 0x000fc60003fa4070 */
[----:B------:R-:W-:Y:S01]  /*5c20*/  @!P3 IMAD.IADD R16, R16, 0x1, -R21 ;  /* 0x000000011010b824 */ /* 0x000fe200078e0a15 */
[----:B------:R-:W-:Y:S01]  /*5c30*/  ISETP.GE.AND P3, PT, R2, RZ, PT ;  /* 0x000000ff0200720c */ /* 0x000fe20003f66270 */
[----:B------:R-:W-:-:S04]  /*5c40*/  IMAD.HI.U32 R2, R23, R3, RZ ;  /* 0x0000000317027227 */ /* 0x000fc800078e00ff */
[----:B------:R-:W-:Y:S02]  /*5c50*/  @!P6 IMAD.IADD R13, R13, 0x1, -R21 ;  /* 0x000000010d0de824 */ /* 0x000fe400078e0a15 */
[----:B------:R-:W-:Y:S02]  /*5c60*/  IMAD.MOV R2, RZ, RZ, -R2 ;  /* 0x000000ffff027224 */ /* 0x000fe400078e0a02 */
[C---:B------:R-:W-:Y:S01]  /*5c70*/  IMAD R11, R21.reuse, R6, R11 ;  /* 0x00000006150b7224 */ /* 0x040fe200078e020b */
[----:B------:R-:W-:Y:S01]  /*5c80*/  ISETP.GT.U32.AND P6, PT, R21, R13, PT ;  /* 0x0000000d1500720c */ /* 0x000fe20003fc4070 */
[----:B------:R-:W-:Y:S01]  /*5c90*/  @!P2 IMAD.IADD R7, R7, 0x1, -R21 ;  /* 0x000000010707a824 */ /* 0x000fe200078e0a15 */
[----:B------:R-:W-:Y:S01]  /*5ca0*/  ISETP.GE.AND P2, PT, R5, RZ, PT ;  /* 0x000000ff0500720c */ /* 0x000fe20003f46270 */
[----:B------:R-:W-:Y:S01]  /*5cb0*/  IMAD R3, R21, R2, R3 ;  /* 0x0000000215037224 */ /* 0x000fe200078e0203 */
[----:B------:R-:W-:Y:S01]  /*5cc0*/  LOP3.LUT R5, R19, 0x150, RZ, 0xfc, !PT ;  /* 0x0000015013057812 */ /* 0x000fe200078efcff */
[----:B------:R-:W-:Y:S01]  /*5cd0*/  @!P5 IMAD.IADD R9, R9, 0x1, -R21 ;  /* 0x000000010909d824 */ /* 0x000fe200078e0a15 */
[----:B------:R-:W-:Y:S01]  /*5ce0*/  ISETP.GT.U32.AND P5, PT, R21, R11, PT ;  /* 0x0000000b1500720c */ /* 0x000fe20003fa4070 */
[----:B0-----:R-:W-:Y:S01]  /*5cf0*/  IMAD.MOV.U32 R0, RZ, RZ, R7 ;  /* 0x000000ffff007224 */ /* 0x001fe200078e0007 */
[----:B------:R-:W-:Y:S01]  /*5d00*/  IABS R10, R5 ;  /* 0x00000005000a7213 */ /* 0x000fe20000000000 */
[----:B------:R-:W-:Y:S01]  /*5d10*/  IMAD.MOV R14, RZ, RZ, -R14 ;  /* 0x000000ffff0e7224 */ /* 0x000fe200078e0a0e */
[----:B------:R-:W-:Y:S01]  /*5d20*/  LOP3.LUT R6, R19, 0x14e, RZ, 0xfc, !PT ;  /* 0x0000014e13067812 */ /* 0x000fe200078efcff */
[----:B------:R-:W-:Y:S01]  /*5d30*/  @!P0 IMAD.MOV R0, RZ, RZ, -R0 ;  /* 0x000000ffff008224 */ /* 0x000fe200078e0a00 */
[----:B------:R-:W-:Y:S01]  /*5d40*/  ISETP.GE.AND P0, PT, R4, RZ, PT ;  /* 0x000000ff0400720c */ /* 0x000fe20003f06270 */
[----:B------:R-:W-:Y:S01]  /*5d50*/  @!P6 IMAD.IADD R13, R13, 0x1, -R21 ;  /* 0x000000010d0de824 */ /* 0x000fe200078e0a15 */
[----:B------:R-:W-:Y:S01]  /*5d60*/  ISETP.GT.U32.AND P6, PT, R21, R3, PT ;  /* 0x000000031500720c */ /* 0x000fe20003fc4070 */
[----:B------:R-:W-:Y:S01]  /*5d70*/  IMAD.HI.U32 R2, R23, R10, RZ ;  /* 0x0000000a17027227 */ /* 0x000fe200078e00ff */
[----:B------:R0:W-:Y:S01]  /*5d80*/  STL [R1+0x2b0], R0 ;  /* 0x0002b00001007387 */ /* 0x0001e20000100800 */
[----:B------:R-:W-:-:S02]  /*5d90*/  IABS R7, R6 ;  /* 0x0000000600077213 */ /* 0x000fc40000000000 */
[----:B------:R-:W-:Y:S01]  /*5da0*/  IMAD.MOV R2, RZ, RZ, -R2 ;  /* 0x000000ffff027224 */ /* 0x000fe200078e0a02 */
[----:B------:R-:W-:Y:S01]  /*5db0*/  LOP3.LUT R4, R19, 0x14a, RZ, 0xfc, !PT ;  /* 0x0000014a13047812 */ /* 0x000fe200078efcff */
[----:B------:R-:W-:Y:S02]  /*5dc0*/  @!P5 IMAD.IADD R11, R11, 0x1, -R21 ;  /* 0x000000010b0bd824 */ /* 0x000fe400078e0a15 */
[----:B------:R-:W-:Y:S01]  /*5dd0*/  IMAD R10, R21, R2, R10 ;  /* 0x00000002150a7224 */ /* 0x000fe200078e020a */
[----:B------:R-:W-:Y:S01]  /*5de0*/  IABS R12, R4 ;  /* 0x00000004000c7213 */ /* 0x000fe20000000000 */
[----:B------:R-:W-:Y:S01]  /*5df0*/  IMAD.HI.U32 R17, R23, R7, RZ ;  /* 0x0000000717117227 */ /* 0x000fe200078e00ff */
[----:B------:R-:W-:Y:S02]  /*5e00*/  LOP3.LUT R2, R19, 0x148, RZ, 0xfc, !PT ;  /* 0x0000014813027812 */ /* 0x000fe400078efcff */
[----:B------:R-:W-:Y:S01]  /*5e10*/  ISETP.GT.U32.AND P5, PT, R21, R10, PT ;  /* 0x0000000a1500720c */ /* 0x000fe20003fa4070 */
[----:B0-----:R-:W-:-:S02]  /*5e20*/  IMAD.MOV.U32 R0, RZ, RZ, R16 ;  /* 0x000000ffff007224 */ /* 0x001fc400078e0010 */
[----:B------:R-:W-:Y:S01]  /*5e30*/  @!P6 IMAD.IADD R3, R3, 0x1, -R21 ;  /* 0x000000010303e824 */ /* 0x000fe200078e0a15 */
[----:B------:R-:W-:Y:S01]  /*5e40*/  ISETP.GT.U32.AND P6, PT, R21, R11, PT ;  /* 0x0000000b1500720c */ /* 0x000fe20003fc4070 */
[----:B------:R-:W-:Y:S01]  /*5e50*/  @!P4 IMAD.MOV R0, RZ, RZ, -R0 ;  /* 0x000000ffff00c224 */ /* 0x000fe200078e0a00 */
[----:B------:R-:W-:Y:S01]  /*5e60*/  ISETP.GE.AND P4, PT, R5, RZ, PT ;  /* 0x000000ff0500720c */ /* 0x000fe20003f86270 */
[----:B------:R-:W-:Y:S01]  /*5e70*/  IMAD.MOV R17, RZ, RZ, -R17 ;  /* 0x000000ffff117224 */ /* 0x000fe200078e0a11 */
[----:B------:R-:W-:Y:S01]  /*5e80*/  IABS R5, R2 ;  /* 0x0000000200057213 */ /* 0x000fe20000000000 */
[C---:B------:R-:W-:Y:S01]  /*5e90*/  IMAD R15, R21.reuse, R14, R15 ;  /* 0x0000000e150f7224 */ /* 0x040fe200078e020f */
[----:B------:R0:W-:Y:S01]  /*5ea0*/  STL [R1+0x2a8], R0 ;  /* 0x0002a80001007387 */ /* 0x0001e20000100800 */
[----:B------:R-:W-:Y:S02]  /*5eb0*/  IMAD R7, R21, R17, R7 ;  /* 0x0000001115077224 */ /* 0x000fe400078e0207 */
[----:B------:R-:W-:-:S02]  /*5ec0*/  @!P5 IMAD.IADD R10, R10, 0x1, -R21 ;  /* 0x000000010a0ad824 */ /* 0x000fc400078e0a15 */
[----:B------:R-:W-:Y:S02]  /*5ed0*/  IMAD.MOV.U32 R14, RZ, RZ, R13 ;  /* 0x000000ffff0e7224 */ /* 0x000fe400078e000d */
[----:B------:R-:W-:Y:S01]  /*5ee0*/  @!P6 IMAD.IADD R11, R11, 0x1, -R21 ;  /* 0x000000010b0be824 */ /* 0x000fe200078e0a15 */
[C---:B------:R-:W-:Y:S01]  /*5ef0*/  ISETP.GT.U32.AND P6, PT, R21.reuse, R7, PT ;  /* 0x000000071500720c */ /* 0x040fe20003fc4070 */
[----:B------:R-:W-:Y:S01]  /*5f00*/  @!P2 IMAD.MOV R14, RZ, RZ, -R14 ;  /* 0x000000ffff0ea224 */ /* 0x000fe200078e0a0e */
[----:B------:R-:W-:Y:S01]  /*5f10*/  ISETP.GT.U32.AND P5, PT, R21, R10, PT ;  /* 0x0000000a1500720c */ /* 0x000fe20003fa4070 */
[----:B0-----:R-:W-:Y:S01]  /*5f20*/  IMAD.MOV.U32 R0, RZ, RZ, R9 ;  /* 0x000000ffff007224 */ /* 0x001fe200078e0009 */
[----:B------:R-:W-:Y:S01]  /*5f30*/  ISETP.GE.AND P2, PT, R6, RZ, PT ;  /* 0x000000ff0600720c */ /* 0x000fe20003f46270 */
[----:B------:R-:W-:-:S04]  /*5f40*/  IMAD.HI.U32 R9, R23, R12, RZ ;  /* 0x0000000c17097227 */ /* 0x000fc800078e00ff */
[----:B------:R-:W-:Y:S01]  /*5f50*/  @!P1 IMAD.MOV R0, RZ, RZ, -R0 ;  /* 0x000000ffff009224 */ /* 0x000fe200078e0a00 */
[----:B------:R-:W-:Y:S01]  /*5f60*/  ISETP.GT.U32.AND P1, PT, R21, R3, PT ;  /* 0x000000031500720c */ /* 0x000fe20003f24070 */
[----:B------:R-:W-:Y:S02]  /*5f70*/  IMAD.MOV R9, RZ, RZ, -R9 ;  /* 0x000000ffff097224 */ /* 0x000fe400078e0a09 */
[----:B------:R-:W-:Y:S01]  /*5f80*/  @!P6 IMAD.IADD R7, R7, 0x1, -R21 ;  /* 0x000000010707e824 */ /* 0x000fe200078e0a15 */
[----:B------:R0:W-:Y:S01]  /*5f90*/  STL [R1+0x288], R0 ;  /* 0x0002880001007387 */ /* 0x0001e20000100800 */
[----:B------:R-:W-:Y:S01]  /*5fa0*/  IMAD R12, R21, R9, R12 ;  /* 0x00000009150c7224 */ /* 0x000fe200078e020c */
[----:B------:R-:W-:Y:S01]  /*5fb0*/  LOP3.LUT R9, R19, 0x140, RZ, 0xfc, !PT ;  /* 0x0000014013097812 */ /* 0x000fe200078efcff */
[----:B------:R-:W-:Y:S01]  /*5fc0*/  IMAD.HI.U32 R13, R23, R5, RZ ;  /* 0x00000005170d7227 */ /* 0x000fe200078e00ff */
[----:B------:R1:W-:Y:S02]  /*5fd0*/  STL [R1+0x28c], R14 ;  /* 0x00028c0e01007387 */ /* 0x0003e40000100800 */
[----:B------:R-:W-:Y:S01]  /*5fe0*/  ISETP.GT.U32.AND P6, PT, R21, R12, PT ;  /* 0x0000000c1500720c */ /* 0x000fe20003fc4070 */
[----:B------:R-:W-:-:S02]  /*5ff0*/  IMAD.MOV R13, RZ, RZ, -R13 ;  /* 0x000000ffff0d7224 */ /* 0x000fc400078e0a0d */
[----:B------:R-:W-:Y:S01]  /*6000*/  @!P1 IMAD.IADD R3, R3, 0x1, -R21 ;  /* 0x0000000103039824 */ /* 0x000fe200078e0a15 */
[----:B------:R-:W-:Y:S01]  /*6010*/  ISETP.GE.AND P1, PT, R8, RZ, PT ;  /* 0x000000ff0800720c */ /* 0x000fe20003f26270 */
[----:B0-----:R-:W-:Y:S01]  /*6020*/  IMAD.MOV.U32 R0, RZ, RZ, R11 ;  /* 0x000000ffff007224 */ /* 0x001fe200078e000b */
[----:B------:R-:W-:Y:S01]  /*6030*/  IABS R8, R9 ;  /* 0x0000000900087213 */ /* 0x000fe20000000000 */
[----:B------:R-:W-:Y:S01]  /*6040*/  @!P5 IMAD.IADD R10, R10, 0x1, -R21 ;  /* 0x000000010a0ad824 */ /* 0x000fe200078e0a15 */
[----:B------:R-:W-:Y:S01]  /*6050*/  ISETP.GE.AND P5, PT, R4, RZ, PT ;  /* 0x000000ff0400720c */ /* 0x000fe20003fa6270 */
[----:B------:R-:W-:Y:S01]  /*6060*/  @!P3 IMAD.MOV R0, RZ, RZ, -R0 ;  /* 0x000000ffff00b224 */ /* 0x000fe200078e0a00 */
[C---:B------:R-:W-:Y:S01]  /*6070*/  ISETP.GT.U32.AND P3, PT, R21.reuse, R15, PT ;  /* 0x0000000f1500720c */ /* 0x040fe20003f64070 */
[----:B------:R-:W-:Y:S01]  /*6080*/  IMAD R4, R21, R13, R5 ;  /* 0x0000000d15047224 */ /* 0x000fe200078e0205 */
[C---:B------:R-:W-:Y:S01]  /*6090*/  LOP3.LUT R13, R19.reuse, 0x146, RZ, 0xfc, !PT ;  /* 0x00000146130d7812 */ /* 0x040fe200078efcff */
[----:B------:R-:W-:Y:S01]  /*60a0*/  @!P6 IMAD.IADD R12, R12, 0x1, -R21 ;  /* 0x000000010c0ce824 */ /* 0x000fe200078e0a15 */
[----:B------:R0:W-:Y:S01]  /*60b0*/  STL [R1+0x290], R0 ;  /* 0x0002900001007387 */ /* 0x0001e20000100800 */
[C---:B-1----:R-:W-:Y:S01]  /*60c0*/  LOP3.LUT R14, R19.reuse, 0x144, RZ, 0xfc, !PT ;  /* 0x00000144130e7812 */ /* 0x042fe200078efcff */
[----:B------:R-:W-:Y:S01]  /*60d0*/  IMAD.MOV.U32 R18, RZ, RZ, R10 ;  /* 0x000000ffff127224 */ /* 0x000fe200078e000a */
[----:B------:R-:W-:-:S02]  /*60e0*/  LOP3.LUT R5, R19, 0x142, RZ, 0xfc, !PT ;  /* 0x0000014213057812 */ /* 0x000fc400078efcff */
[----:B------:R-:W-:Y:S01]  /*60f0*/  ISETP.GT.U32.AND P6, PT, R21, R12, PT ;  /* 0x0000000c1500720c */ /* 0x000fe20003fc4070 */
[----:B------:R-:W-:Y:S01]  /*6100*/  @!P4 IMAD.MOV R18, RZ, RZ, -R18 ;  /* 0x000000ffff12c224 */ /* 0x000fe200078e0a12 */
[----:B------:R-:W-:Y:S02]  /*6110*/  IABS R16, R14 ;  /* 0x0000000e00107213 */ /* 0x000fe40000000000 */
[----:B------:R-:W-:Y:S01]  /*6120*/  @!P3 IMAD.IADD R15, R15, 0x1, -R21 ;  /* 0x000000010f0fb824 */ /* 0x000fe200078e0a15 */
[----:B------:R-:W-:Y:S01]  /*6130*/  ISETP.GT.U32.AND P3, PT, R21, R7, PT ;  /* 0x000000071500720c */ /* 0x000fe20003f64070 */
[----:B0-----:R-:W-:Y:S01]  /*6140*/  IMAD.MOV.U32 R0, RZ, RZ, R3 ;  /* 0x000000ffff007224 */ /* 0x001fe200078e0003 */
[----:B------:R-:W-:Y:S01]  /*6150*/  IABS R3, R13 ;  /* 0x0000000d00037213 */ /* 0x000fe20000000000 */
[----:B------:R-:W-:Y:S01]  /*6160*/  IMAD.HI.U32 R17, R23, R16, RZ ;  /* 0x0000001017117227 */ /* 0x000fe200078e00ff */
[----:B------:R-:W-:-:S03]  /*6170*/  IABS R11, R5 ;  /* 0x00000005000b7213 */ /* 0x000fc60000000000 */
[----:B------:R-:W-:Y:S01]  /*6180*/  @!P0 IMAD.MOV R0, RZ, RZ, -R0 ;  /* 0x000000ffff008224 */ /* 0x000fe200078e0a00 */
[----:B------:R-:W-:Y:S01]  /*6190*/  ISETP.GT.U32.AND P0, PT, R21, R15, PT ;  /* 0x0000000f1500720c */ /* 0x000fe20003f04070 */
[----:B------:R-:W-:-:S03]  /*61a0*/  IMAD.HI.U32 R6, R23, R3, RZ ;  /* 0x0000000317067227 */ /* 0x000fc600078e00ff */
[----:B------:R0:W-:Y:S01]  /*61b0*/  STL [R1+0x294], R0 ;  /* 0x0002940001007387 */ /* 0x0001e20000100800 */
[----:B------:R-:W-:Y:S02]  /*61c0*/  IMAD.MOV R6, RZ, RZ, -R6 ;  /* 0x000000ffff067224 */ /* 0x000fe400078e0a06 */
[--C-:B------:R-:W-:Y:S01]  /*61d0*/  @!P3 IMAD.IADD R7, R7, 0x1, -R21.reuse ;  /* 0x000000010707b824 */ /* 0x100fe200078e0a15 */
[----:B------:R-:W-:Y:S01]  /*61e0*/  ISETP.GT.U32.AND P3, PT, R21, R4, PT ;  /* 0x000000041500720c */ /* 0x000fe20003f64070 */
[----:B------:R-:W-:Y:S01]  /*61f0*/  @!P6 IMAD.IADD R12, R12, 0x1, -R21 ;  /* 0x000000010c0ce824 */ /* 0x000fe200078e0a15 */
[----:B------:R-:W-:Y:S01]  /*6200*/  STL [R1+0x248], R18 ;  /* 0x0002481201007387 */ /* 0x000fe20000100800 */
[----:B------:R-:W-:Y:S02]  /*6210*/  IMAD.MOV R17, RZ, RZ, -R17 ;  /* 0x000000ffff117224 */ /* 0x000fe400078e0a11 */
[----:B------:R-:W-:Y:S01]  /*6220*/  @!P0 IMAD.IADD R15, R15, 0x1, -R21 ;  /* 0x000000010f0f8824 */ /* 0x000fe200078e0a15 */
[----:B------:R-:W-:Y:S01]  /*6230*/  ISETP.GE.AND P0, PT, R2, RZ, PT ;  /* 0x000000ff0200720c */ /* 0x000fe20003f06270 */
[----:B------:R-:W-:-:S02]  /*6240*/  IMAD R2, R21, R6, R3 ;  /* 0x0000000615027224 */ /* 0x000fc400078e0203 */
[----:B0-----:R-:W-:Y:S02]  /*6250*/  IMAD.MOV.U32 R0, RZ, RZ, R7 ;  /* 0x000000ffff007224 */ /* 0x001fe400078e0007 */
[----:B------:R-:W-:Y:S01]  /*6260*/  IMAD.HI.U32 R3, R23, R11, RZ ;  /* 0x0000000b17037227 */ /* 0x000fe200078e00ff */
[----:B------:R-:W-:-:S03]  /*6270*/  ISETP.GT.U32.AND P6, PT, R21, R2, PT ;  /* 0x000000021500720c */ /* 0x000fc60003fc4070 */
[----:B------:R-:W-:Y:S01]  /*6280*/  @!P3 IMAD.IADD R4, R4, 0x1, -R21 ;  /* 0x000000010404b824 */ /* 0x000fe200078e0a15 */
[----:B------:R-:W-:Y:S01]  /*6290*/  ISETP.GE.AND P3, PT, R13, RZ, PT ;  /* 0x000000ff0d00720c */ /* 0x000fe20003f66270 */
[----:B------:R-:W-:Y:S02]  /*62a0*/  @!P2 IMAD.MOV R0, RZ, RZ, -R0 ;  /* 0x000000ffff00a224 */ /* 0x000fe400078e0a00 */
[----:B------:R-:W-:-:S03]  /*62b0*/  IMAD.HI.U32 R6, R23, R8, RZ ;  /* 0x0000000817067227 */ /* 0x000fc600078e00ff */
[----:B------:R0:W-:Y:S01]  /*62c0*/  STL [R1+0x254], R0 ;  /* 0x0002540001007387 */ /* 0x0001e20000100800 */
[----:B------:R-:W-:Y:S02]  /*62d0*/  IMAD.MOV R3, RZ, RZ, -R3 ;  /* 0x000000ffff037224 */ /* 0x000fe400078e0a03 */
[----:B------:R-:W-:Y:S01]  /*62e0*/  @!P6 IMAD.IADD R2, R2, 0x1, -R21 ;  /* 0x000000010202e824 */ /* 0x000fe200078e0a15 */
[C---:B------:R-:W-:Y:S01]  /*62f0*/  ISETP.GT.U32.AND P6, PT, R21.reuse, R4, PT ;  /* 0x000000041500720c */ /* 0x040fe20003fc4070 */
[C---:B------:R-:W-:Y:S02]  /*6300*/  IMAD R13, R21.reuse, R17, R16 ;  /* 0x00000011150d7224 */ /* 0x040fe400078e0210 */
[----:B------:R-:W-:Y:S01]  /*6310*/  IMAD.MOV R6, RZ, RZ, -R6 ;  /* 0x000000ffff067224 */ /* 0x000fe200078e0a06 */
[C---:B------:R-:W-:Y:S01]  /*6320*/  ISETP.GT.U32.AND P2, PT, R21.reuse, R2, PT ;  /* 0x000000021500720c */ /* 0x040fe20003f44070 */
[----:B------:R-:W-:Y:S01]  /*6330*/  IMAD R11, R21, R3, R11 ;  /* 0x00000003150b7224 */ /* 0x000fe200078e020b */
[----:B------:R-:W-:Y:S01]  /*6340*/  LOP3.LUT R3, R19, 0x13e, RZ, 0xfc, !PT ;  /* 0x0000013e13037812 */ /* 0x000fe200078efcff */
[----:B0-----:R-:W-:Y:S01]  /*6350*/  IMAD.MOV.U32 R0, RZ, RZ, R12 ;  /* 0x000000ffff007224 */ /* 0x001fe200078e000c */
[C---:B------:R-:W-:Y:S01]  /*6360*/  ISETP.GT.U32.AND P4, PT, R21.reuse, R13, PT ;  /* 0x0000000d1500720c */ /* 0x040fe20003f84070 */
[C---:B------:R-:W-:Y:S01]  /*6370*/  IMAD R8, R21.reuse, R6, R8 ;  /* 0x0000000615087224 */ /* 0x040fe200078e0208 */
[----:B------:R-:W-:Y:S01]  /*6380*/  IABS R10, R3 ;  /* 0x00000003000a7213 */ /* 0x000fe20000000000 */
[----:B------:R-:W-:Y:S01]  /*6390*/  @!P1 IMAD.MOV R15, RZ, RZ, -R15 ;  /* 0x000000ffff0f9224 */ /* 0x000fe200078e0a0f */
[----:B------:R-:W-:Y:S01]  /*63a0*/  ISETP.GT.U32.AND P1, PT, R21, R11, PT ;  /* 0x0000000b1500720c */ /* 0x000fe20003f24070 */
[----:B------:R-:W-:Y:S01]  /*63b0*/  @!P5 IMAD.MOV R0, RZ, RZ, -R0 ;  /* 0x000000ffff00d224 */ /* 0x000fe200078e0a00 */
[----:B------:R-:W-:Y:S01]  /*63c0*/  LOP3.LUT R6, R19, 0x13c, RZ, 0xfc, !PT ;  /* 0x0000013c13067812 */ /* 0x000fe200078efcff */
[--C-:B------:R-:W-:Y:S01]  /*63d0*/  @!P6 IMAD.IADD R4, R4, 0x1, -R21.reuse ;  /* 0x000000010404e824 */ /* 0x100fe200078e0a15 */
[----:B------:R-:W-:Y:S01]  /*63e0*/  STL [R1+0x258], R15 ;  /* 0x0002580f01007387 */ /* 0x000fe20000100800 */
[----:B------:R-:W-:Y:S01]  /*63f0*/  ISETP.GT.U32.AND P6, PT, R21, R8, PT ;  /* 0x000000081500720c */ /* 0x000fe20003fc4070 */
[----:B------:R-:W-:Y:S01]  /*6400*/  IMAD.HI.U32 R12, R23, R10, RZ ;  /* 0x0000000a170c7227 */ /* 0x000fe200078e00ff */
[----:B------:R-:W-:Y:S01]  /*6410*/  IABS R7, R6 ;  /* 0x0000000600077213 */ /* 0x000fe20000000000 */
[----:B------:R0:W-:Y:S01]  /*6420*/  STL [R1+0x284], R0 ;  /* 0x0002840001007387 */ /* 0x0001e20000100800 */
[----:B------:R-:W-:Y:S01]  /*6430*/  ISETP.GE.AND P5, PT, R14, RZ, PT ;  /* 0x000000ff0e00720c */ /* 0x000fe20003fa6270 */
[----:B------:R-:W-:Y:S01]  /*6440*/  IMAD.MOV R12, RZ, RZ, -R12 ;  /* 0x000000ffff0c7224 */ /* 0x000fe200078e0a0c */
[----:B------:R-:W-:Y:S01]  /*6450*/  LOP3.LUT R14, R19, 0x12a, RZ, 0xfc, !PT ;  /* 0x0000012a130e7812 */ /* 0x000fe200078efcff */
[--C-:B------:R-:W-:Y:S01]  /*6460*/  @!P2 IMAD.IADD R2, R2, 0x1, -R21.reuse ;  /* 0x000000010202a824 */ /* 0x100fe200078e0a15 */
[----:B------:R-:W-:Y:S01]  /*6470*/  ISETP.GE.AND P2, PT, R5, RZ, PT ;  /* 0x000000ff0500720c */ /* 0x000fe20003f46270 */
[--C-:B------:R-:W-:Y:S01]  /*6480*/  @!P4 IMAD.IADD R13, R13, 0x1, -R21.reuse ;  /* 0x000000010d0dc824 */ /* 0x100fe200078e0a15 */
[----:B------:R-:W-:Y:S01]  /*6490*/  ISETP.GE.AND P4, PT, R9, RZ, PT ;  /* 0x000000ff0900720c */ /* 0x000fe20003f86270 */
[----:B------:R-:W-:-:S02]  /*64a0*/  @!P1 IMAD.IADD R11, R11, 0x1, -R21 ;  /* 0x000000010b0b9824 */ /* 0x000fc400078e0a15 */
[----:B0-----:R-:W-:Y:S01]  /*64b0*/  IMAD.MOV.U32 R0, RZ, RZ, R4 ;  /* 0x000000ffff007224 */ /* 0x001fe200078e0004 */
[C---:B------:R-:W-:Y:S01]  /*64c0*/  ISETP.GT.U32.AND P1, PT, R21.reuse, R13, PT ;  /* 0x0000000d1500720c */ /* 0x040fe20003f24070 */
[C---:B------:R-:W-:Y:S02]  /*64d0*/  IMAD R10, R21.reuse, R12, R10 ;  /* 0x0000000c150a7224 */ /* 0x040fe400078e020a */
[----:B------:R-:W-:Y:S02]  /*64e0*/  @!P0 IMAD.MOV R0, RZ, RZ, -R0 ;  /* 0x000000ffff008224 */ /* 0x000fe400078e0a00 */
[----:B------:R-:W-:Y:S01]  /*64f0*/  @!P6 IMAD.IADD R8, R8, 0x1, -R21 ;  /* 0x000000010808e824 */ /* 0x000fe200078e0a15 */
[----:B------:R-:W-:Y:S01]  /*6500*/  ISETP.GT.U32.AND P6, PT, R21, R11, PT ;  /* 0x0000000b1500720c */ /* 0x000fe20003fc4070 */
[----:B------:R-:W-:Y:S01]  /*6510*/  IMAD.HI.U32 R5, R23, R7, RZ ;  /* 0x0000000717057227 */ /* 0x000fe200078e00ff */
[----:B------:R0:W-:Y:S02]  /*6520*/  STL [R1+0x25c], R0 ;  /* 0x00025c0001007387 */ /* 0x0001e40000100800 */
[----:B------:R-:W-:Y:S01]  /*6530*/  ISETP.GT.U32.AND P0, PT, R21, R8, PT ;  /* 0x000000081500720c */ /* 0x000fe20003f04070 */
[----:B------:R-:W-:Y:S01]  /*6540*/  IMAD.MOV R4, RZ, RZ, -R5 ;  /* 0x000000ffff047224 */ /* 0x000fe200078e0a05 */
[----:B------:R-:W-:Y:S01]  /*6550*/  LOP3.LUT R5, R19, 0x13a, RZ, 0xfc, !PT ;  /* 0x0000013a13057812 */ /* 0x000fe200078efcff */
[----:B------:R-:W-:Y:S01]  /*6560*/  @!P1 IMAD.IADD R13, R13, 0x1, -R21 ;  /* 0x000000010d0d9824 */ /* 0x000fe200078e0a15 */
[----:B------:R-:W-:Y:S01]  /*6570*/  ISETP.GE.AND P1, PT, R3, RZ, PT ;  /* 0x000000ff0300720c */ /* 0x000fe20003f26270 */
[----:B------:R-:W-:Y:S01]  /*6580*/  IMAD R7, R21, R4, R7 ;  /* 0x0000000415077224 */ /* 0x000fe200078e0207 */
[----:B------:R-:W-:Y:S01]  /*6590*/  IABS R4, R5 ;  /* 0x0000000500047213 */ /* 0x000fe20000000000 */
[----:B0-----:R-:W-:Y:S01]  /*65a0*/  IMAD.MOV.U32 R0, RZ, RZ, R2 ;  /* 0x000000ffff007224 */ /* 0x001fe200078e0002 */
[----:B------:R-:W-:Y:S01]  /*65b0*/  LOP3.LUT R2, R19, 0x138, RZ, 0xfc, !PT ;  /* 0x0000013813027812 */ /* 0x000fe200078efcff */
[----:B------:R-:W-:Y:S01]  /*65c0*/  @!P6 IMAD.IADD R11, R11, 0x1, -R21 ;  /* 0x000000010b0be824 */ /* 0x000fe200078e0a15 */
[C---:B------:R-:W-:Y:S01]  /*65d0*/  ISETP.GT.U32.AND P6, PT, R21.reuse, R7, PT ;  /* 0x000000071500720c */ /* 0x040fe20003fc4070 */
[----:B------:R-:W-:Y:S01]  /*65e0*/  @!P3 IMAD.MOV R0, RZ, RZ, -R0 ;  /* 0x000000ffff00b224 */ /* 0x000fe200078e0a00 */
[----:B------:R-:W-:Y:S01]  /*65f0*/  ISETP.GT.U32.AND P3, PT, R21, R10, PT ;  /* 0x0000000a1500720c */ /* 0x000fe20003f64070 */
[----:B------:R-:W-:Y:S01]  /*6600*/  IMAD.HI.U32 R12, R23, R4, RZ ;  /* 0x00000004170c7227 */ /* 0x000fe200078e00ff */
[----:B------:R-:W-:-:S02]  /*6610*/  IABS R3, R2 ;  /* 0x0000000200037213 */ /* 0x000fc40000000000 */
[----:B------:R0:W-:Y:S01]  /*6620*/  STL [R1+0x280], R0 ;  /* 0x0002800001007387 */ /* 0x0001e20000100800 */
[----:B------:R-:W-:Y:S02]  /*6630*/  IMAD.MOV R12, RZ, RZ, -R12 ;  /* 0x000000ffff0c7224 */ /* 0x000fe400078e0a0c */
[----:B------:R-:W-:Y:S01]  /*6640*/  @!P0 IMAD.IADD R8, R8, 0x1, -R21 ;  /* 0x0000000108088824 */ /* 0x000fe200078e0a15 */
[----:B------:R-:W-:Y:S01]  /*6650*/  ISETP.GE.AND P0, PT, R6, RZ, PT ;  /* 0x000000ff0600720c */ /* 0x000fe20003f06270 */
[----:B------:R-:W-:Y:S01]  /*6660*/  IMAD R4, R21, R12, R4 ;  /* 0x0000000c15047224 */ /* 0x000fe200078e0204 */
[----:B------:R-:W-:Y:S01]  /*6670*/  LOP3.LUT R6, R19, 0x136, RZ, 0xfc, !PT ;  /* 0x0000013613067812 */ /* 0x000fe200078efcff */
[----:B------:R-:W-:Y:S02]  /*6680*/  @!P2 IMAD.MOV R11, RZ, RZ, -R11 ;  /* 0x000000ffff0ba224 */ /* 0x000fe400078e0a0b */
[----:B------:R-:W-:Y:S01]  /*6690*/  @!P3 IMAD.IADD R10, R10, 0x1, -R21 ;  /* 0x000000010a0ab824 */ /* 0x000fe200078e0a15 */
[----:B------:R-:W-:Y:S01]  /*66a0*/  ISETP.GE.AND P3, PT, R5, RZ, PT ;  /* 0x000000ff0500720c */ /* 0x000fe20003f66270 */
[----:B0-----:R-:W-:Y:S01]  /*66b0*/  IMAD.MOV.U32 R0, RZ, RZ, R13 ;  /* 0x000000ffff007224 */ /* 0x001fe200078e000d */
[----:B------:R-:W-:Y:S01]  /*66c0*/  IABS R5, R6 ;  /* 0x0000000600057213 */ /* 0x000fe20000000000 */
[----:B------:R-:W-:Y:S01]  /*66d0*/  @!P6 IMAD.IADD R7, R7, 0x1, -R21 ;  /* 0x000000010707e824 */ /* 0x000fe200078e0a15 */
[C---:B------:R-:W-:Y:S01]  /*66e0*/  ISETP.GT.U32.AND P2, PT, R21.reuse, R4, PT ;  /* 0x000000041500720c */ /* 0x040fe20003f44070 */
[----:B------:R-:W-:Y:S01]  /*66f0*/  @!P5 IMAD.MOV R0, RZ, RZ, -R0 ;  /* 0x000000ffff00d224 */ /* 0x000fe200078e0a00 */
[----:B------:R-:W-:Y:S01]  /*6700*/  ISETP.GT.U32.AND P5, PT, R21, R10, PT ;  /* 0x0000000a1500720c */ /* 0x000fe20003fa4070 */
[----:B------:R-:W-:Y:S01]  /*6710*/  IMAD.HI.U32 R9, R23, R3, RZ ;  /* 0x0000000317097227 */ /* 0x000fe200078e00ff */
[----:B------:R-:W-:-:S02]  /*6720*/  ISETP.GT.U32.AND P6, PT, R21, R7, PT ;  /* 0x000000071500720c */ /* 0x000fc40003fc4070 */
[----:B------:R0:W-:Y:S01]  /*6730*/  STL [R1+0x260], R0 ;  /* 0x0002600001007387 */ /* 0x0001e20000100800 */
[----:B------:R-:W-:-:S03]  /*6740*/  IMAD.MOV R9, RZ, RZ, -R9 ;  /* 0x000000ffff097224 */ /* 0x000fc600078e0a09 */
[----:B------:R1:W-:Y:S01]  /*6750*/  STL [R1+0x278], R11 ;  /* 0x0002780b01007387 */ /* 0x0003e20000100800 */
[----:B------:R-:W-:Y:S01]  /*6760*/  IMAD R3, R21, R9, R3 ;  /* 0x0000000915037224 */ /* 0x000fe200078e0203 */
[----:B------:R-:W-:Y:S01]  /*6770*/  LOP3.LUT R9, R19, 0x132, RZ, 0xfc, !PT ;  /* 0x0000013213097812 */ /* 0x000fe200078efcff */
[--C-:B------:R-:W-:Y:S02]  /*6780*/  @!P2 IMAD.IADD R4, R4, 0x1, -R21.reuse ;  /* 0x000000010404a824 */ /* 0x100fe400078e0a15 */
[----:B------:R-:W-:Y:S01]  /*6790*/  @!P5 IMAD.IADD R10, R10, 0x1, -R21 ;  /* 0x000000010a0ad824 */ /* 0x000fe200078e0a15 */
[C---:B------:R-:W-:Y:S01]  /*67a0*/  ISETP.GT.U32.AND P5, PT, R21.reuse, R3, PT ;  /* 0x000000031500720c */ /* 0x040fe20003fa4070 */
[----:B0-----:R-:W-:Y:S01]  /*67b0*/  IMAD.MOV.U32 R0, RZ, RZ, R8 ;  /* 0x000000ffff007224 */ /* 0x001fe200078e0008 */
[----:B------:R-:W-:Y:S01]  /*67c0*/  ISETP.GT.U32.AND P2, PT, R21, R4, PT ;  /* 0x000000041500720c */ /* 0x000fe20003f44070 */
[----:B------:R-:W-:Y:S01]  /*67d0*/  IMAD.HI.U32 R8, R23, R5, RZ ;  /* 0x0000000517087227 */ /* 0x000fe200078e00ff */
[----:B------:R-:W-:-:S03]  /*67e0*/  IABS R18, R9 ;  /* 0x0000000900127213 */ /* 0x000fc60000000000 */
[----:B------:R-:W-:Y:S01]  /*67f0*/  @!P4 IMAD.MOV R0, RZ, RZ, -R0 ;  /* 0x000000ffff00c224 */ /* 0x000fe200078e0a00 */
[----:B------:R-:W-:Y:S01]  /*6800*/  ISETP.GE.AND P4, PT, R2, RZ, PT ;  /* 0x000000ff0200720c */ /* 0x000fe20003f86270 */
[----:B------:R-:W-:Y:S01]  /*6810*/  IMAD.MOV R2, RZ, RZ, -R8 ;  /* 0x000000ffff027224 */ /* 0x000fe200078e0a08 */
[----:B------:R-:W-:Y:S01]  /*6820*/  LOP3.LUT R8, R19, 0x130, RZ, 0xfc, !PT ;  /* 0x0000013013087812 */ /* 0x000fe200078efcff */
[----:B-1----:R-:W-:Y:S01]  /*6830*/  IMAD.MOV.U32 R11, RZ, RZ, R10 ;  /* 0x000000ffff0b7224 */ /* 0x002fe200078e000a */
[----:B------:R0:W-:Y:S01]  /*6840*/  STL [R1+0x27c], R0 ;  /* 0x00027c0001007387 */ /* 0x0001e20000100800 */
[----:B------:R-:W-:Y:S01]  /*6850*/  IMAD R5, R21, R2, R5 ;  /* 0x0000000215057224 */ /* 0x000fe200078e0205 */
[----:B------:R-:W-:Y:S01]  /*6860*/  IABS R2, R8 ;  /* 0x0000000800027213 */ /* 0x000fe20000000000 */
[----:B------:R-:W-:Y:S02]  /*6870*/  @!P1 IMAD.MOV R11, RZ, RZ, -R11 ;  /* 0x000000ffff0b9224 */ /* 0x000fe400078e0a0b */
[--C-:B------:R-:W-:Y:S01]  /*6880*/  @!P6 IMAD.IADD R7, R7, 0x1, -R21.reuse ;  /* 0x000000010707e824 */ /* 0x100fe200078e0a15 */
[----:B------:R-:W-:Y:S01]  /*6890*/  ISETP.GT.U32.AND P1, PT, R21, R5, PT ;  /* 0x000000051500720c */ /* 0x000fe20003f24070 */
[--C-:B------:R-:W-:Y:S01]  /*68a0*/  @!P5 IMAD.IADD R3, R3, 0x1, -R21.reuse ;  /* 0x000000010303d824 */ /* 0x100fe200078e0a15 */
[----:B------:R-:W-:Y:S01]  /*68b0*/  ISETP.GE.AND P6, PT, R6, RZ, PT ;  /* 0x000000ff0600720c */ /* 0x000fe20003fc6270 */
[----:B------:R-:W-:Y:S01]  /*68c0*/  @!P2 IMAD.IADD R4, R4, 0x1, -R21 ;  /* 0x000000010404a824 */ /* 0x000fe200078e0a15 */
[----:B------:R-:W-:Y:S01]  /*68d0*/  LOP3.LUT R6, R19, 0x134, RZ, 0xfc, !PT ;  /* 0x0000013413067812 */ /* 0x000fe200078efcff */
[----:B0-----:R-:W-:Y:S01]  /*68e0*/  IMAD.MOV.U32 R0, RZ, RZ, R7 ;  /* 0x000000ffff007224 */ /* 0x001fe200078e0007 */
[----:B------:R-:W-:Y:S01]  /*68f0*/  ISETP.GE.AND P2, PT, R9, RZ, PT ;  /* 0x000000ff0900720c */ /* 0x000fe20003f46270 */
[----:B------:R-:W-:Y:S01]  /*6900*/  IMAD.HI.U32 R7, R23, R18, RZ ;  /* 0x0000001217077227 */ /* 0x000fe200078e00ff */
[----:B------:R-:W-:Y:S01]  /*6910*/  IABS R17, R6 ;  /* 0x0000000600117213 */ /* 0x000fe20000000000 */
[----:B------:R0:W-:Y:S01]  /*6920*/  STL [R1+0x270], R11 ;  /* 0x0002700b01007387 */ /* 0x0001e20000100800 */
[----:B------:R-:W-:Y:S01]  /*6930*/  ISETP.GT.U32.AND P5, PT, R21, R3, PT ;  /* 0x000000031500720c */ /* 0x000fe20003fa4070 */
[----:B------:R-:W-:-:S02]  /*6940*/  IMAD.MOV R7, RZ, RZ, -R7 ;  /* 0x000000ffff077224 */ /* 0x000fc400078e0a07 */
[----:B------:R-:W-:-:S04]  /*6950*/  IMAD.HI.U32 R10, R23, R17, RZ ;  /* 0x00000011170a7227 */ /* 0x000fc800078e00ff */
[----:B------:R-:W-:Y:S02]  /*6960*/  @!P1 IMAD.IADD R5, R5, 0x1, -R21 ;  /* 0x0000000105059824 */ /* 0x000fe400078e0a15 */
[----:B------:R-:W-:Y:S02]  /*6970*/  IMAD.MOV R9, RZ, RZ, -R10 ;  /* 0x000000ffff097224 */ /* 0x000fe400078e0a0a */
[----:B0-----:R-:W-:Y:S01]  /*6980*/  IMAD.MOV.U32 R11, RZ, RZ, R4 ;  /* 0x000000ffff0b7224 */ /* 0x001fe200078e0004 */
[C---:B------:R-:W-:Y:S01]  /*6990*/  ISETP.GT.U32.AND P1, PT, R21.reuse, R5, PT ;  /* 0x000000051500720c */ /* 0x040fe20003f24070 */
[----:B------:R-:W-:Y:S01]  /*69a0*/  IMAD R17, R21, R9, R17 ;  /* 0x0000000915117224 */ /* 0x000fe200078e0211 */
[C---:B------:R-:W-:Y:S01]  /*69b0*/  LOP3.LUT R9, R19.reuse, 0x12e, RZ, 0xfc, !PT ;  /* 0x0000012e13097812 */ /* 0x040fe200078efcff */
[----:B------:R-:W-:Y:S01]  /*69c0*/  @!P3 IMAD.MOV R11, RZ, RZ, -R11 ;  /* 0x000000ffff0bb224 */ /* 0x000fe200078e0a0b */
[----:B------:R-:W-:Y:S01]  /*69d0*/  LOP3.LUT R4, R19, 0x128, RZ, 0xfc, !PT ;  /* 0x0000012813047812 */ /* 0x000fe200078efcff */
[C---:B------:R-:W-:Y:S01]  /*69e0*/  IMAD R18, R21.reuse, R7, R18 ;  /* 0x0000000715127224 */ /* 0x040fe200078e0212 */
[----:B------:R-:W-:Y:S01]  /*69f0*/  ISETP.GT.U32.AND P3, PT, R21, R17, PT ;  /* 0x000000111500720c */ /* 0x000fe20003f64070 */
[----:B------:R-:W-:Y:S01]  /*6a00*/  @!P0 IMAD.MOV R0, RZ, RZ, -R0 ;  /* 0x000000ffff008224 */ /* 0x000fe200078e0a00 */
[----:B------:R-:W-:Y:S01]  /*6a10*/  ISETP.GE.AND P0, PT, R6, RZ, PT ;  /* 0x000000ff0600720c */ /* 0x000fe20003f06270 */
[----:B------:R-:W-:Y:S01]  /*6a20*/  @!P5 IMAD.IADD R3, R3, 0x1, -R21 ;  /* 0x000000010303d824 */ /* 0x000fe200078e0a15 */
[----:B------:R-:W-:Y:S01]  /*6a30*/  ISETP.GE.AND P5, PT, R8, RZ, PT ;  /* 0x000000ff0800720c */ /* 0x000fe20003fa6270 */
[----:B------:R-:W-:Y:S01]  /*6a40*/  IMAD.HI.U32 R6, R23, R2, RZ ;  /* 0x0000000217067227 */ /* 0x000fe200078e00ff */
[----:B------:R0:W-:Y:S01]  /*6a50*/  STL [R1+0x274], R0 ;  /* 0x0002740001007387 */ /* 0x0001e20000100800 */
[----:B------:R-:W-:-:S02]  /*6a60*/  LOP3.LUT R8, R19, 0x12c, RZ, 0xfc, !PT ;  /* 0x0000012c13087812 */ /* 0x000fc400078efcff */
[--C-:B------:R-:W-:Y:S01]  /*6a70*/  @!P1 IMAD.IADD R5, R5, 0x1, -R21.reuse ;  /* 0x0000000105059824 */ /* 0x100fe200078e0a15 */
[----:B------:R-:W-:Y:S01]  /*6a80*/  ISETP.GT.U32.AND P1, PT, R21, R18, PT ;  /* 0x000000121500720c */ /* 0x000fe20003f24070 */
[----:B------:R-:W-:Y:S01]  /*6a90*/  IMAD.MOV R6, RZ, RZ, -R6 ;  /* 0x000000ffff067224 */ /* 0x000fe200078e0a06 */
[----:B------:R1:W-:Y:S01]  /*6aa0*/  STL [R1+0x268], R11 ;  /* 0x0002680b01007387 */ /* 0x0003e20000100800 */
[----:B------:R-:W-:Y:S01]  /*6ab0*/  @!P3 IMAD.IADD R17, R17, 0x1, -R21 ;  /* 0x000000011111b824 */ /* 0x000fe200078e0a15 */
[----:B------:R-:W-:Y:S01]  /*6ac0*/  IABS R12, R8 ;  /* 0x00000008000c7213 */ /* 0x000fe20000000000 */
[C---:B------:R-:W-:Y:S01]  /*6ad0*/  IMAD R2, R21.reuse, R6, R2 ;  /* 0x0000000615027224 */ /* 0x040fe200078e0202 */
[----:B------:R-:W-:Y:S01]  /*6ae0*/  IABS R6, R14 ;  /* 0x0000000e00067213 */ /* 0x000fe20000000000 */
[----:B0-----:R-:W-:Y:S01]  /*6af0*/  IMAD.MOV.U32 R0, RZ, RZ, R3 ;  /* 0x000000ffff007224 */ /* 0x001fe200078e0003 */
[----:B------:R-:W-:Y:S01]  /*6b00*/  ISETP.GT.U32.AND P3, PT, R21, R17, PT ;  /* 0x000000111500720c */ /* 0x000fe20003f64070 */
[----:B------:R-:W-:Y:S01]  /*6b10*/  IMAD.HI.U32 R7, R23, R12, RZ ;  /* 0x0000000c17077227 */ /* 0x000fe200078e00ff */
[----:B------:R-:W-:-:S03]  /*6b20*/  IABS R13, R4 ;  /* 0x00000004000d7213 */ /* 0x000fc60000000000 */
[----:B------:R-:W-:Y:S01]  /*6b30*/  @!P4 IMAD.MOV R0, RZ, RZ, -R0 ;  /* 0x000000ffff00c224 */ /* 0x000fe200078e0a00 */
[----:B------:R-:W-:Y:S01]  /*6b40*/  ISETP.GE.AND P4, PT, R9, RZ, PT ;  /* 0x000000ff0900720c */ /* 0x000fe20003f86270 */
[----:B------:R-:W-:Y:S01]  /*6b50*/  @!P1 IMAD.IADD R18, R18, 0x1, -R21 ;  /* 0x0000000112129824 */ /* 0x000fe200078e0a15 */
[----:B------:R-:W-:Y:S01]  /*6b60*/  IABS R9, R9 ;  /* 0x0000000900097213 */ /* 0x000fe20000000000 */
[----:B------:R-:W-:Y:S01]  /*6b70*/  IMAD.MOV R7, RZ, RZ, -R7 ;  /* 0x000000ffff077224 */ /* 0x000fe200078e0a07 */
[----:B------:R0:W-:Y:S01]  /*6b80*/  STL [R1+0x26c], R0 ;  /* 0x00026c0001007387 */ /* 0x0001e20000100800 */
[----:B-1----:R-:W-:Y:S01]  /*6b90*/  IMAD.HI.U32 R11, R23, R6, RZ ;  /* 0x00000006170b7227 */ /* 0x002fe200078e00ff */
[----:B------:R-:W-:-:S03]  /*6ba0*/  ISETP.GT.U32.AND P1, PT, R21, R18, PT ;  /* 0x000000121500720c */ /* 0x000fc60003f24070 */
[----:B------:R-:W-:-:S04]  /*6bb0*/  IMAD.HI.U32 R10, R23, R9, RZ ;  /* 0x00000009170a7227 */ /* 0x000fc800078e00ff */
[----:B------:R-:W-:Y:S02]  /*6bc0*/  IMAD.MOV R10, RZ, RZ, -R10 ;  /* 0x000000ffff0a7224 */ /* 0x000fe400078e0a0a */
[----:B0-----:R-:W-:Y:S02]  /*6bd0*/  IMAD.MOV.U32 R0, RZ, RZ, R5 ;  /* 0x000000ffff007224 */ /* 0x001fe400078e0005 */
[----:B------:R-:W-:Y:S01]  /*6be0*/  @!P3 IMAD.IADD R17, R17, 0x1, -R21 ;  /* 0x000000011111b824 */ /* 0x000fe200078e0a15 */
[----:B------:R-:W-:Y:S01]  /*6bf0*/  ISETP.GE.AND P3, PT, R8, RZ, PT ;  /* 0x000000ff0800720c */ /* 0x000fe20003f66270 */
[----:B------:R-:W-:Y:S01]  /*6c00*/  @!P6 IMAD.MOV R0, RZ, RZ, -R0 ;  /* 0x000000ffff00e224 */ /* 0x000fe200078e0a00 */
[C---:B------:R-:W-:Y:S01]  /*6c10*/  ISETP.GT.U32.AND P6, PT, R21.reuse, R2, PT ;  /* 0x000000021500720c */ /* 0x040fe20003fc4070 */
[----:B------:R-:W-:Y:S01]  /*6c20*/  IMAD R8, R21, R10, R9 ;  /* 0x0000000a15087224 */ /* 0x000fe200078e0209 */
[----:B------:R-:W-:Y:S01]  /*6c30*/  LOP3.LUT R10, R19, 0x126, RZ, 0xfc, !PT ;  /* 0x00000126130a7812 */ /* 0x000fe200078efcff */
[C---:B------:R-:W-:Y:S01]  /*6c40*/  IMAD R12, R21.reuse, R7, R12 ;  /* 0x00000007150c7224 */ /* 0x040fe200078e020c */
[----:B------:R0:W-:Y:S01]  /*6c50*/  STL [R1+0x264], R0 ;  /* 0x0002640001007387 */ /* 0x0001e20000100800 */
[----:B------:R-:W-:Y:S01]  /*6c60*/  @!P1 IMAD.IADD R18, R18, 0x1, -R21 ;  /* 0x0000000112129824 */ /* 0x000fe200078e0a15 */
[----:B------:R-:W-:Y:S01]  /*6c70*/  ISETP.GT.U32.AND P1, PT, R21, R8, PT ;  /* 0x000000081500720c */ /* 0x000fe20003f24070 */
[----:B------:R-:W-:Y:S01]  /*6c80*/  IMAD.MOV R5, RZ, RZ, -R11 ;  /* 0x000000ffff057224 */ /* 0x000fe200078e0a0b */
[----:B------:R-:W-:Y:S01]  /*6c90*/  IABS R7, R10 ;  /* 0x0000000a00077213 */ /* 0x000fe20000000000 */
[----:B------:R-:W-:Y:S01]  /*6ca0*/  IMAD.HI.U32 R3, R23, R13, RZ ;  /* 0x0000000d17037227 */ /* 0x000fe200078e00ff */
[----:B------:R-:W-:-:S02]  /*6cb0*/  LOP3.LUT R9, R19, 0x122, RZ, 0xfc, !PT ;  /* 0x0000012213097812 */ /* 0x000fc400078efcff */
[----:B------:R-:W-:Y:S01]  /*6cc0*/  LOP3.LUT R11, R19, 0x120, RZ, 0xfc, !PT ;  /* 0x00000120130b7812 */ /* 0x000fe200078efcff */
[----:B------:R-:W-:Y:S01]  /*6cd0*/  @!P6 IMAD.IADD R2, R2, 0x1, -R21 ;  /* 0x000000010202e824 */ /* 0x000fe200078e0a15 */
[C---:B------:R-:W-:Y:S01]  /*6ce0*/  ISETP.GT.U32.AND P6, PT, R21.reuse, R12, PT ;  /* 0x0000000c1500720c */ /* 0x040fe20003fc4070 */
[----:B------:R-:W-:Y:S01]  /*6cf0*/  IMAD R6, R21, R5, R6 ;  /* 0x0000000515067224 */ /* 0x000fe200078e0206 */
[----:B------:R-:W-:Y:S01]  /*6d00*/  LOP3.LUT R5, R19, 0x124, RZ, 0xfc, !PT ;  /* 0x0000012413057812 */ /* 0x000fe200078efcff */
[----:B0-----:R-:W-:Y:S01]  /*6d10*/  IMAD.MOV.U32 R0, RZ, RZ, R17 ;  /* 0x000000ffff007224 */ /* 0x001fe200078e0011 */
[----:B------:R-:W-:Y:S01]  /*6d20*/  IABS R16, R9 ;  /* 0x0000000900107213 */ /* 0x000fe20000000000 */
[----:B------:R-:W-:Y:S01]  /*6d30*/  @!P1 IMAD.IADD R8, R8, 0x1, -R21 ;  /* 0x0000000108089824 */ /* 0x000fe200078e0a15 */
[----:B------:R-:W-:Y:S01]  /*6d40*/  IABS R15, R5 ;  /* 0x00000005000f7213 */ /* 0x000fe20000000000 */
[----:B------:R-:W-:Y:S01]  /*6d50*/  @!P0 IMAD.MOV R0, RZ, RZ, -R0 ;  /* 0x000000ffff008224 */ /* 0x000fe200078e0a00 */
[----:B------:R-:W-:Y:S01]  /*6d60*/  ISETP.GT.U32.AND P1, PT, R21, R2, PT ;  /* 0x000000021500720c */ /* 0x000fe20003f24070 */
[----:B------:R-:W-:Y:S01]  /*6d70*/  IMAD.HI.U32 R20, R23, R7, RZ ;  /* 0x0000000717147227 */ /* 0x000fe200078e00ff */
[----:B------:R-:W-:-:S02]  /*6d80*/  ISETP.GT.U32.AND P0, PT, R21, R8, PT ;  /* 0x000000081500720c */ /* 0x000fc40003f04070 */
[----:B------:R0:W-:Y:S01]  /*6d90*/  STL [R1+0x250], R0 ;  /* 0x0002500001007387 */ /* 0x0001e20000100800 */
[----:B------:R-:W-:Y:S02]  /*6da0*/  @!P6 IMAD.IADD R12, R12, 0x1, -R21 ;  /* 0x000000010c0ce824 */ /* 0x000fe400078e0a15 */
[----:B------:R-:W-:Y:S02]  /*6db0*/  IMAD.MOV R3, RZ, RZ, -R3 ;  /* 0x000000ffff037224 */ /* 0x000fe400078e0a03 */
[----:B------:R-:W-:Y:S01]  /*6dc0*/  IMAD.HI.U32 R17, R23, R15, RZ ;  /* 0x0000000f17117227 */ /* 0x000fe200078e00ff */
[----:B------:R-:W-:-:S03]  /*6dd0*/  ISETP.GT.U32.AND P6, PT, R21, R12, PT ;  /* 0x0000000c1500720c */ /* 0x000fc60003fc4070 */
[----:B------:R-:W-:Y:S02]  /*6de0*/  IMAD.MOV R20, RZ, RZ, -R20 ;  /* 0x000000ffff147224 */ /* 0x000fe400078e0a14 */
[----:B0-----:R-:W-:Y:S02]  /*6df0*/  IMAD.MOV.U32 R0, RZ, RZ, R18 ;  /* 0x000000ffff007224 */ /* 0x001fe400078e0012 */
[C---:B------:R-:W-:Y:S01]  /*6e00*/  IMAD R13, R21.reuse, R3, R13 ;  /* 0x00000003150d7224 */ /* 0x040fe200078e020d */
[----:B------:R-:W-:Y:S01]  /*6e10*/  IABS R3, R11 ;  /* 0x0000000b00037213 */ /* 0x000fe20000000000 */
[----:B------:R-:W-:Y:S02]  /*6e20*/  IMAD.MOV R17, RZ, RZ, -R17 ;  /* 0x000000ffff117224 */ /* 0x000fe400078e0a11 */
[----:B------:R-:W-:Y:S01]  /*6e30*/  @!P2 IMAD.MOV R0, RZ, RZ, -R0 ;  /* 0x000000ffff00a224 */ /* 0x000fe200078e0a00 */
[C---:B------:R-:W-:Y:S01]  /*6e40*/  ISETP.GT.U32.AND P2, PT, R21.reuse, R6, PT ;  /* 0x000000061500720c */ /* 0x040fe20003f44070 */
[----:B------:R-:W-:-:S02]  /*6e50*/  IMAD R7, R21, R20, R7 ;  /* 0x0000001415077224 */ /* 0x000fc400078e0207 */
[----:B------:R-:W-:Y:S01]  /*6e60*/  @!P1 IMAD.IADD R2, R2, 0x1, -R21 ;  /* 0x0000000102029824 */ /* 0x000fe200078e0a15 */
[C---:B------:R-:W-:Y:S01]  /*6e70*/  ISETP.GT.U32.AND P1, PT, R21.reuse, R13, PT ;  /* 0x0000000d1500720c */ /* 0x040fe20003f24070 */
[C---:B------:R-:W-:Y:S01]  /*6e80*/  IMAD R15, R21.reuse, R17, R15 ;  /* 0x00000011150f7224 */ /* 0x040fe200078e020f */
[----:B------:R0:W-:Y:S01]  /*6e90*/  STL [R1+0x24c], R0 ;  /* 0x00024c0001007387 */ /* 0x0001e20000100800 */
[--C-:B------:R-:W-:Y:S01]  /*6ea0*/  @!P0 IMAD.IADD R8, R8, 0x1, -R21.reuse ;  /* 0x0000000108088824 */ /* 0x100fe200078e0a15 */
[C---:B------:R-:W-:Y:S01]  /*6eb0*/  ISETP.GT.U32.AND P0, PT, R21.reuse, R7, PT ;  /* 0x000000071500720c */ /* 0x040fe20003f04070 */
[----:B------:R-:W-:Y:S01]  /*6ec0*/  @!P6 IMAD.IADD R12, R12, 0x1, -R21 ;  /* 0x000000010c0ce824 */ /* 0x000fe200078e0a15 */
[----:B------:R-:W-:Y:S01]  /*6ed0*/  ISETP.GT.U32.AND P6, PT, R21, R15, PT ;  /* 0x0000000f1500720c */ /* 0x000fe20003fc4070 */
[----:B------:R-:W-:Y:S02]  /*6ee0*/  IMAD.MOV.U32 R22, RZ, RZ, R2 ;  /* 0x000000ffff167224 */ /* 0x000fe400078e0002 */
[----:B------:R-:W-:-:S04]  /*6ef0*/  IMAD.HI.U32 R18, R23, R16, RZ ;  /* 0x0000001017127227 */ /* 0x000fc800078e00ff */
[----:B0-----:R-:W-:Y:S02]  /*6f00*/  IMAD.MOV.U32 R0, RZ, RZ, R8 ;  /* 0x000000ffff007224 */ /* 0x001fe400078e0008 */
[----:B------:R-:W-:Y:S02]  /*6f10*/  @!P5 IMAD.MOV R22, RZ, RZ, -R22 ;  /* 0x000000ffff16d224 */ /* 0x000fe400078e0a16 */
[--C-:B------:R-:W-:Y:S01]  /*6f20*/  @!P2 IMAD.IADD R6, R6, 0x1, -R21.reuse ;  /* 0x000000010606a824 */ /* 0x100fe200078e0a15 */
[----:B------:R-:W-:Y:S01]  /*6f30*/  ISETP.GE.AND P2, PT, R14, RZ, PT ;  /* 0x000000ff0e00720c */ /* 0x000fe20003f46270 */
[----:B------:R-:W-:Y:S01]  /*6f40*/  @!P4 IMAD.MOV R0, RZ, RZ, -R0 ;  /* 0x000000ffff00c224 */ /* 0x000fe200078e0a00 */
[----:B------:R-:W-:Y:S01]  /*6f50*/  STL [R1+0x244], R22 ;  /* 0x0002441601007387 */ /* 0x000fe20000100800 */
[--C-:B------:R-:W-:Y:S01]  /*6f60*/  @!P1 IMAD.IADD R13, R13, 0x1, -R21.reuse ;  /* 0x000000010d0d9824 */ /* 0x100fe200078e0a15 */
[----:B------:R-:W-:Y:S01]  /*6f70*/  LOP3.LUT R14, R19, 0x11e, RZ, 0xfc, !PT ;  /* 0x0000011e130e7812 */ /* 0x000fe200078efcff */
[----:B------:R-:W-:Y:S01]  /*6f80*/  IMAD.MOV R18, RZ, RZ, -R18 ;  /* 0x000000ffff127224 */ /* 0x000fe200078e0a12 */
[----:B------:R0:W-:Y:S01]  /*6f90*/  STL [R1+0x240], R0 ;  /* 0x0002400001007387 */ /* 0x0001e20000100800 */
[--C-:B------:R-:W-:Y:S01]  /*6fa0*/  @!P0 IMAD.IADD R7, R7, 0x1, -R21.reuse ;  /* 0x0000000107078824 */ /* 0x100fe200078e0a15 */
[----:B------:R-:W-:Y:S01]  /*6fb0*/  ISETP.GT.U32.AND P0, PT, R21, R6, PT ;  /* 0x000000061500720c */ /* 0x000fe20003f04070 */
[----:B------:R-:W-:Y:S01]  /*6fc0*/  @!P6 IMAD.IADD R15, R15, 0x1, -R21 ;  /* 0x000000010f0fe824 */ /* 0x000fe200078e0a15 */
[C---:B------:R-:W-:Y:S01]  /*6fd0*/  ISETP.GT.U32.AND P5, PT, R21.reuse, R13, PT ;  /* 0x0000000d1500720c */ /* 0x040fe20003fa4070 */
[C---:B------:R-:W-:Y:S01]  /*6fe0*/  IMAD R16, R21.reuse, R18, R16 ;  /* 0x0000001215107224 */ /* 0x040fe200078e0210 */
[----:B------:R-:W-:Y:S01]  /*6ff0*/  ISETP.GT.U32.AND P6, PT, R21, R7, PT ;  /* 0x000000071500720c */ /* 0x000fe20003fc4070 */
[----:B------:R-:W-:Y:S01]  /*7000*/  IMAD.HI.U32 R20, R23, R3, RZ ;  /* 0x0000000317147227 */ /* 0x000fe200078e00ff */
[----:B------:R-:W-:-:S02]  /*7010*/  ISETP.GT.U32.AND P4, PT, R21, R15, PT ;  /* 0x0000000f1500720c */ /* 0x000fc40003f84070 */
[----:B------:R-:W-:Y:S01]  /*7020*/  ISETP.GE.AND P1, PT, R4, RZ, PT ;  /* 0x000000ff0400720c */ /* 0x000fe20003f26270 */
[----:B0-----:R-:W-:Y:S01]  /*7030*/  IMAD.MOV.U32 R0, RZ, RZ, R12 ;  /* 0x000000ffff007224 */ /* 0x001fe200078e000c */
[----:B------:R-:W-:Y:S01]  /*7040*/  LOP3.LUT R4, R19, 0x11c, RZ, 0xfc, !PT ;  /* 0x0000011c13047812 */ /* 0x000fe200078efcff */
[----:B------:R-:W-:Y:S01]  /*7050*/  IMAD.MOV R20, RZ, RZ, -R20 ;  /* 0x000000ffff147224 */ /* 0x000fe200078e0a14 */
[----:B------:R-:W-:Y:S01]  /*7060*/  IABS R8, R14 ;  /* 0x0000000e00087213 */ /* 0x000fe20000000000 */
[----:B------:R-:W-:Y:S01]  /*7070*/  @!P3 IMAD.MOV R0, RZ, RZ, -R0 ;  /* 0x000000ffff00b224 */ /* 0x000fe200078e0a00 */
[C---:B------:R-:W-:Y:S01]  /*7080*/  ISETP.GT.U32.AND P3, PT, R21.reuse, R16, PT ;  /* 0x000000101500720c */ /* 0x040fe20003f64070 */
[----:B------:R-:W-:Y:S01]  /*7090*/  IMAD R3, R21, R20, R3 ;  /* 0x0000001415037224 */ /* 0x000fe200078e0203 */
[----:B------:R-:W-:Y:S01]  /*70a0*/  IABS R2, R4 ;  /* 0x0000000400027213 */ /* 0x000fe20000000000 */
[--C-:B------:R-:W-:Y:S01]  /*70b0*/  @!P0 IMAD.IADD R6, R6, 0x1, -R21.reuse ;  /* 0x0000000106068824 */ /* 0x100fe200078e0a15 */
[----:B------:R-:W-:Y:S01]  /*70c0*/  ISETP.GE.AND P0, PT, R10, RZ, PT ;  /* 0x000000ff0a00720c */ /* 0x000fe20003f06270 */
[----:B------:R-:W-:Y:S01]  /*70d0*/  @!P5 IMAD.IADD R13, R13, 0x1, -R21 ;  /* 0x000000010d0dd824 */ /* 0x000fe200078e0a15 */
[----:B------:R-:W-:Y:S01]  /*70e0*/  ISETP.GT.U32.AND P5, PT, R21, R3, PT ;  /* 0x000000031500720c */ /* 0x000fe20003fa4070 */
[----:B------:R-:W-:Y:S01]  /*70f0*/  IMAD.HI.U32 R10, R23, R8, RZ ;  /* 0x00000008170a7227 */ /* 0x000fe200078e00ff */
[----:B------:R0:W-:Y:S03]  /*7100*/  STL [R1+0x23c], R0 ;  /* 0x00023c0001007387 */ /* 0x0001e60000100800 */
[----:B------:R-:W-:-:S02]  /*7110*/  IMAD.MOV.U32 R12, RZ, RZ, R6 ;  /* 0x000000ffff0c7224 */ /* 0x000fc400078e0006 */
[--C-:B------:R-:W-:Y:S01]  /*7120*/  @!P6 IMAD.IADD R7, R7, 0x1, -R21.reuse ;  /* 0x000000010707e824 */ /* 0x100fe200078e0a15 */
[----:B------:R-:W-:Y:S01]  /*7130*/  ISETP.GE.AND P6, PT, R5, RZ, PT ;  /* 0x000000ff0500720c */ /* 0x000fe20003fc6270 */
[--C-:B------:R-:W-:Y:S01]  /*7140*/  @!P4 IMAD.IADD R15, R15, 0x1, -R21.reuse ;  /* 0x000000010f0fc824 */ /* 0x100fe200078e0a15 */
[----:B------:R-:W-:Y:S01]  /*7150*/  ISETP.GE.AND P4, PT, R9, RZ, PT ;  /* 0x000000ff0900720c */ /* 0x000fe20003f86270 */
[----:B------:R-:W-:Y:S01]  /*7160*/  @!P3 IMAD.IADD R16, R16, 0x1, -R21 ;  /* 0x000000011010b824 */ /* 0x000fe200078e0a15 */
[----:B------:R-:W-:Y:S01]  /*7170*/  ISETP.GE.AND P3, PT, R11, RZ, PT ;  /* 0x000000ff0b00720c */ /* 0x000fe20003f66270 */
[----:B0-----:R-:W-:Y:S01]  /*7180*/  IMAD.MOV.U32 R0, RZ, RZ, R13 ;  /* 0x000000ffff007224 */ /* 0x001fe200078e000d */
[----:B------:R-:W-:Y:S01]  /*7190*/  LOP3.LUT R13, R19, 0x10c, RZ, 0xfc, !PT ;  /* 0x0000010c130d7812 */ /* 0x000fe200078efcff */
[----:B------:R-:W-:-:S04]  /*71a0*/  IMAD.HI.U32 R5, R23, R2, RZ ;  /* 0x0000000217057227 */ /* 0x000fc800078e00ff */
[----:B------:R-:W-:Y:S01]  /*71b0*/  IMAD.MOV R9, RZ, RZ, -R10 ;  /* 0x000000ffff097224 */ /* 0x000fe200078e0a0a */
[----:B------:R-:W-:Y:S01]  /*71c0*/  LOP3.LUT R10, R19, 0x116, RZ, 0xfc, !PT ;  /* 0x00000116130a7812 */ /* 0x000fe200078efcff */
[----:B------:R-:W-:Y:S01]  /*71d0*/  @!P2 IMAD.MOV R12, RZ, RZ, -R12 ;  /* 0x000000ffff0ca224 */ /* 0x000fe200078e0a0c */
[C---:B------:R-:W-:Y:S01]  /*71e0*/  ISETP.GT.U32.AND P2, PT, R21.reuse, R16, PT ;  /* 0x000000101500720c */ /* 0x040fe20003f44070 */
[----:B------:R-:W-:Y:S01]  /*71f0*/  @!P1 IMAD.MOV R0, RZ, RZ, -R0 ;  /* 0x000000ffff009224 */ /* 0x000fe200078e0a00 */
[----:B------:R-:W-:Y:S01]  /*7200*/  ISETP.GE.AND P1, PT, R14, RZ, PT ;  /* 0x000000ff0e00720c */ /* 0x000fe20003f26270 */
[----:B------:R-:W-:Y:S01]  /*7210*/  IMAD.MOV R5, RZ, RZ, -R5 ;  /* 0x000000ffff057224 */ /* 0x000fe200078e0a05 */
[----:B------:R-:W-:Y:S01]  /*7220*/  STL [R1+0x238], R12 ;  /* 0x0002380c01007387 */ /* 0x000fe20000100800 */
[----:B------:R-:W-:Y:S01]  /*7230*/  IMAD R6, R21, R9, R8 ;  /* 0x0000000915067224 */ /* 0x000fe200078e0208 */
[----:B------:R-:W-:Y:S01]  /*7240*/  LOP3.LUT R9, R19, 0x112, RZ, 0xfc, !PT ;  /* 0x0000011213097812 */ /* 0x000fe200078efcff */
[----:B------:R-:W-:Y:S01]  /*7250*/  @!P5 IMAD.IADD R3, R3, 0x1, -R21 ;  /* 0x000000010303d824 */ /* 0x000fe200078e0a15 */
[----:B------:R0:W-:Y:S01]  /*7260*/  STL [R1+0x234], R0 ;  /* 0x0002340001007387 */ /* 0x0001e20000100800 */
[----:B------:R-:W-:Y:S01]  /*7270*/  IMAD R5, R21, R5, R2 ;  /* 0x0000000515057224 */ /* 0x000fe200078e0202 */
[----:B------:R-:W-:Y:S01]  /*7280*/  LOP3.LUT R2, R19, 0x118, RZ, 0xfc, !PT ;  /* 0x0000011813027812 */ /* 0x000fe200078efcff */
[----:B------:R-:W-:Y:S01]  /*7290*/  @!P0 IMAD.MOV R7, RZ, RZ, -R7 ;  /* 0x000000ffff078224 */ /* 0x000fe200078e0a07 */
[C---:B------:R-:W-:Y:S01]  /*72a0*/  ISETP.GT.U32.AND P0, PT, R21.reuse, R6, PT ;  /* 0x000000061500720c */ /* 0x040fe20003f04070 */
[----:B------:R-:W-:Y:S01]  /*72b0*/  @!P2 IMAD.IADD R16, R16, 0x1, -R21 ;  /* 0x000000011010a824 */ /* 0x000fe200078e0a15 */
[----:B------:R-:W-:-:S02]  /*72c0*/  ISETP.GT.U32.AND P5, PT, R21, R3, PT ;  /* 0x000000031500720c */ /* 0x000fc40003fa4070 */
[----:B------:R1:W-:Y:S01]  /*72d0*/  STL [R1+0x20c], R7 ;  /* 0x00020c0701007387 */ /* 0x0003e20000100800 */
[----:B------:R-:W-:Y:S01]  /*72e0*/  ISETP.GE.AND P2, PT, R4, RZ, PT ;  /* 0x000000ff0400720c */ /* 0x000fe20003f46270 */
[----:B0-----:R-:W-:Y:S01]  /*72f0*/  IMAD.MOV.U32 R0, RZ, RZ, R15 ;  /* 0x000000ffff007224 */ /* 0x001fe200078e000f */
[----:B------:R-:W-:Y:S02]  /*7300*/  IABS R4, R2 ;  /* 0x0000000200047213 */ /* 0x000fe40000000000 */
[----:B------:R-:W-:Y:S01]  /*7310*/  IABS R12, R13 ;  /* 0x0000000d000c7213 */ /* 0x000fe20000000000 */
[----:B------:R-:W-:Y:S01]  /*7320*/  @!P6 IMAD.MOV R0, RZ, RZ, -R0 ;  /* 0x000000ffff00e224 */ /* 0x000fe200078e0a00 */
[----:B------:R-:W-:Y:S02]  /*7330*/  ISETP.GT.U32.AND P6, PT, R21, R5, PT ;  /* 0x000000051500720c */ /* 0x000fe40003fc4070 */
[--C-:B------:R-:W-:Y:S01]  /*7340*/  @!P0 IMAD.IADD R6, R6, 0x1, -R21.reuse ;  /* 0x0000000106068824 */ /* 0x100fe200078e0a15 */
[----:B-1----:R-:W-:Y:S01]  /*7350*/  LOP3.LUT R7, R19, 0x11a, RZ, 0xfc, !PT ;  /* 0x0000011a13077812 */ /* 0x002fe200078efcff */
[----:B------:R0:W-:Y:S01]  /*7360*/  STL [R1+0x4], R0 ;  /* 0x0000040001007387 */ /* 0x0001e20000100800 */
[----:B------:R-:W-:Y:S01]  /*7370*/  @!P5 IMAD.IADD R3, R3, 0x1, -R21 ;  /* 0x000000010303d824 */ /* 0x000fe200078e0a15 */
[----:B------:R-:W-:Y:S01]  /*7380*/  ISETP.GE.AND P0, PT, R2, RZ, PT ;  /* 0x000000ff0200720c */ /* 0x000fe20003f06270 */
[----:B------:R-:W-:Y:S01]  /*7390*/  IMAD.HI.U32 R2, R23, R4, RZ ;  /* 0x0000000417027227 */ /* 0x000fe200078e00ff */
[----:B------:R-:W-:-:S02]  /*73a0*/  IABS R11, R7 ;  /* 0x00000007000b7213 */ /* 0x000fc40000000000 */
[----:B------:R-:W-:Y:S01]  /*73b0*/  ISETP.GE.AND P5, PT, R7, RZ, PT ;  /* 0x000000ff0700720c */ /* 0x000fe20003fa6270 */
[----:B------:R-:W-:Y:S02]  /*73c0*/  IMAD.MOV R2, RZ, RZ, -R2 ;  /* 0x000000ffff027224 */ /* 0x000fe400078e0a02 */
[----:B------:R-:W-:Y:S01]  /*73d0*/  @!P6 IMAD.IADD R5, R5, 0x1, -R21 ;  /* 0x000000010505e824 */ /* 0x000fe200078e0a15 */
[----:B------:R-:W-:Y:S01]  /*73e0*/  ISETP.GT.U32.AND P6, PT, R21, R6, PT ;  /* 0x000000061500720c */ /* 0x000fe20003fc4070 */
[----:B0-----:R-:W-:Y:S01]  /*73f0*/  IMAD.MOV.U32 R0, RZ, RZ, R16 ;  /* 0x000000ffff007224 */ /* 0x001fe200078e0010 */
[----:B------:R-:W-:Y:S01]  /*7400*/  LOP3.LUT R16, R19, 0x10e, RZ, 0xfc, !PT ;  /* 0x0000010e13107812 */ /* 0x000fe200078efcff */
[----:B------:R-:W-:-:S04]  /*7410*/  IMAD.HI.U32 R7, R23, R11, RZ ;  /* 0x0000000b17077227 */ /* 0x000fc800078e00ff */
[----:B------:R-:W-:Y:S01]  /*7420*/  @!P4 IMAD.MOV R0, RZ, RZ, -R0 ;  /* 0x000000ffff00c224 */ /* 0x000fe200078e0a00 */
[C---:B------:R-:W-:Y:S01]  /*7430*/  ISETP.GT.U32.AND P4, PT, R21.reuse, R5, PT ;  /* 0x000000051500720c */ /* 0x040fe20003f84070 */
[----:B------:R-:W-:Y:S01]  /*7440*/  IMAD R4, R21, R2, R4 ;  /* 0x0000000215047224 */ /* 0x000fe200078e0204 */
[----:B------:R-:W-:Y:S02]  /*7450*/  LOP3.LUT R2, R19, 0x110, RZ, 0xfc, !PT ;  /* 0x0000011013027812 */ /* 0x000fe400078efcff */
[----:B------:R0:W-:Y:S01]  /*7460*/  STL [R1+0x214], R0 ;  /* 0x0002140001007387 */ /* 0x0001e20000100800 */
[----:B------:R-:W-:-:S04]  /*7470*/  @!P6 IMAD.IADD R6, R6, 0x1, -R21 ;  /* 0x000000010606e824 */ /* 0x000fc800078e0a15 */
[----:B------:R-:W-:-:S04]  /*7480*/  IMAD.MOV.U32 R8, RZ, RZ, R6 ;  /* 0x000000ffff087224 */ /* 0x000fc800078e0006 */
[----:B------:R-:W-:Y:S01]  /*7490*/  @!P1 IMAD.MOV R8, RZ, RZ, -R8 ;  /* 0x000000ffff089224 */ /* 0x000fe200078e0a08 */
[----:B------:R-:W-:Y:S01]  /*74a0*/  ISETP.GT.U32.AND P1, PT, R21, R4, PT ;  /* 0x000000041500720c */ /* 0x000fe20003f24070 */
[----:B0-----:R-:W-:Y:S02]  /*74b0*/  IMAD.MOV.U32 R0, RZ, RZ, R3 ;  /* 0x000000ffff007224 */ /* 0x001fe400078e0003 */
[----:B------:R-:W-:Y:S01]  /*74c0*/  IMAD.MOV R3, RZ, RZ, -R7 ;  /* 0x000000ffff037224 */ /* 0x000fe200078e0a07 */
[----:B------:R-:W-:Y:S01]  /*74d0*/  LOP3.LUT R7, R19, 0x114, RZ, 0xfc, !PT ;  /* 0x0000011413077812 */ /* 0x000fe200078efcff */
[----:B------:R-:W-:Y:S01]  /*74e0*/  @!P3 IMAD.MOV R0, RZ, RZ, -R0 ;  /* 0x000000ffff00b224 */ /* 0x000fe200078e0a00 */
[----:B------:R-:W-:Y:S01]  /*74f0*/  ISETP.GE.AND P3, PT, R10, RZ, PT ;  /* 0x000000ff0a00720c */ /* 0x000fe20003f66270 */
[----:B------:R-:W-:Y:S01]  /*7500*/  IMAD R11, R21, R3, R11 ;  /* 0x00000003150b7224 */ /* 0x000fe200078e020b */
[----:B------:R-:W-:Y:S01]  /*7510*/  IABS R10, R10 ;  /* 0x0000000a000a7213 */ /* 0x000fe20000000000 */
[----:B------:R-:W-:Y:S01]  /*7520*/  @!P4 IMAD.IADD R5, R5, 0x1, -R21 ;  /* 0x000000010505c824 */ /* 0x000fe200078e0a15 */
[----:B------:R0:W-:Y:S01]  /*7530*/  STL [R1+0x218], R0 ;  /* 0x0002180001007387 */ /* 0x0001e20000100800 */
[----:B------:R-:W-:-:S02]  /*7540*/  ISETP.GE.AND P4, PT, R7, RZ, PT ;  /* 0x000000ff0700720c */ /* 0x000fc40003f86270 */
[----:B------:R-:W-:Y:S01]  /*7550*/  ISETP.GT.U32.AND P6, PT, R21, R11, PT ;  /* 0x0000000b1500720c */ /* 0x000fe20003fc4070 */
[----:B------:R-:W-:Y:S01]  /*7560*/  IMAD.HI.U32 R3, R23, R10, RZ ;  /* 0x0000000a17037227 */ /* 0x000fe200078e00ff */
[----:B------:R1:W-:Y:S01]  /*7570*/  STL [R1+0x21c], R8 ;  /* 0x00021c0801007387 */ /* 0x0003e20000100800 */
[----:B------:R-:W-:Y:S02]  /*7580*/  IABS R7, R7 ;  /* 0x0000000700077213 */ /* 0x000fe40000000000 */
[----:B------:R-:W-:Y:S02]  /*7590*/  IMAD.MOV R6, RZ, RZ, -R3 ;  /* 0x000000ffff067224 */ /* 0x000fe400078e0a03 */
[----:B0-----:R-:W-:Y:S02]  /*75a0*/  IMAD.MOV.U32 R0, RZ, RZ, R5 ;  /* 0x000000ffff007224 */ /* 0x001fe400078e0005 */
[--C-:B------:R-:W-:Y:S02]  /*75b0*/  @!P1 IMAD.IADD R4, R4, 0x1, -R21.reuse ;  /* 0x0000000104049824 */ /* 0x100fe400078e0a15 */
[----:B------:R-:W-:Y:S01]  /*75c0*/  @!P2 IMAD.MOV R0, RZ, RZ, -R0 ;  /* 0x000000ffff00a224 */ /* 0x000fe200078e0a00 */
[----:B------:R-:W-:Y:S01]  /*75d0*/  ISETP.GE.AND P2, PT, R9, RZ, PT ;  /* 0x000000ff0900720c */ /* 0x000fe20003f46270 */
[----:B------:R-:W-:Y:S01]  /*75e0*/  @!P6 IMAD.IADD R11, R11, 0x1, -R21 ;  /* 0x000000010b0be824 */ /* 0x000fe200078e0a15 */
[----:B------:R-:W-:Y:S01]  /*75f0*/  IABS R9, R9 ;  /* 0x0000000900097213 */ /* 0x000fe20000000000 */
[----:B------:R-:W-:Y:S01]  /*7600*/  IMAD R10, R21, R6, R10 ;  /* 0x00000006150a7224 */ /* 0x000fe200078e020a */
[----:B-1----:R-:W-:Y:S01]  /*7610*/  IABS R8, R2 ;  /* 0x0000000200087213 */ /* 0x002fe20000000000 */
[----:B------:R-:W-:Y:S01]  /*7620*/  IMAD.HI.U32 R3, R23, R7, RZ ;  /* 0x0000000717037227 */ /* 0x000fe200078e00ff */
[C---:B------:R-:W-:Y:S01]  /*7630*/  ISETP.GT.U32.AND P6, PT, R21.reuse, R11, PT ;  /* 0x0000000b1500720c */ /* 0x040fe20003fc4070 */
[----:B------:R0:W-:Y:S01]  /*7640*/  STL [R1+0x230], R0 ;  /* 0x0002300001007387 */ /* 0x0001e20000100800 */
[----:B------:R-:W-:Y:S01]  /*7650*/  ISETP.GT.U32.AND P1, PT, R21, R4, PT ;  /* 0x000000041500720c */ /* 0x000fe20003f24070 */
[----:B------:R-:W-:-:S04]  /*7660*/  IMAD.HI.U32 R5, R23, R9, RZ ;  /* 0x0000000917057227 */ /* 0x000fc800078e00ff */
[----:B------:R-:W-:-:S04]  /*7670*/  IMAD.HI.U32 R6, R23, R8, RZ ;  /* 0x0000000817067227 */ /* 0x000fc800078e00ff */
[----:B------:R-:W-:Y:S02]  /*7680*/  IMAD.MOV R5, RZ, RZ, -R5 ;  /* 0x000000ffff057224 */ /* 0x000fe400078e0a05 */
[----:B------:R-:W-:Y:S01]  /*7690*/  @!P6 IMAD.IADD R11, R11, 0x1, -R21 ;  /* 0x000000010b0be824 */ /* 0x000fe200078e0a15 */
[C---:B------:R-:W-:Y:S01]  /*76a0*/  ISETP.GT.U32.AND P6, PT, R21.reuse, R10, PT ;  /* 0x0000000a1500720c */ /* 0x040fe20003fc4070 */
[----:B------:R-:W-:Y:S02]  /*76b0*/  IMAD.MOV R3, RZ, RZ, -R3 ;  /* 0x000000ffff037224 */ /* 0x000fe400078e0a03 */
[----:B------:R-:W-:Y:S02]  /*76c0*/  IMAD.MOV R6, RZ, RZ, -R6 ;  /* 0x000000ffff067224 */ /* 0x000fe400078e0a06 */
[C---:B------:R-:W-:Y:S02]  /*76d0*/  IMAD R9, R21.reuse, R5, R9 ;  /* 0x0000000515097224 */ /* 0x040fe400078e0209 */
[----:B------:R-:W-:Y:S01]  /*76e0*/  IMAD R7, R21, R3, R7 ;  /* 0x0000000315077224 */ /* 0x000fe200078e0207 */
[----:B------:R-:W-:Y:S01]  /*76f0*/  IABS R3, R16 ;  /* 0x0000001000037213 */ /* 0x000fe20000000000 */
[----:B0-----:R-:W-:-:S02]  /*7700*/  IMAD.MOV.U32 R0, RZ, RZ, R11 ;  /* 0x000000ffff007224 */ /* 0x001fc400078e000b */
[----:B------:R-:W-:Y:S01]  /*7710*/  IMAD R8, R21, R6, R8 ;  /* 0x0000000615087224 */ /* 0x000fe200078e0208 */
[----:B------:R-:W-:Y:S01]  /*7720*/  LOP3.LUT R6, R19, 0x10a, RZ, 0xfc, !PT ;  /* 0x0000010a13067812 */ /* 0x000fe200078efcff */
[--C-:B------:R-:W-:Y:S01]  /*7730*/  @!P1 IMAD.IADD R4, R4, 0x1, -R21.reuse ;  /* 0x0000000104049824 */ /* 0x100fe200078e0a15 */
[C---:B------:R-:W-:Y:S01]  /*7740*/  ISETP.GT.U32.AND P1, PT, R21.reuse, R9, PT ;  /* 0x000000091500720c */ /* 0x040fe20003f24070 */
[----:B------:R-:W-:Y:S01]  /*7750*/  @!P5 IMAD.MOV R0, RZ, RZ, -R0 ;  /* 0x000000ffff00d224 */ /* 0x000fe200078e0a00 */
[C---:B------:R-:W-:Y:S01]  /*7760*/  ISETP.GT.U32.AND P5, PT, R21.reuse, R7, PT ;  /* 0x000000071500720c */ /* 0x040fe20003fa4070 */
[----:B------:R-:W-:Y:S01]  /*7770*/  @!P6 IMAD.IADD R10, R10, 0x1, -R21 ;  /* 0x000000010a0ae824 */ /* 0x000fe200078e0a15 */
[----:B------:R-:W-:Y:S01]  /*7780*/  ISETP.GT.U32.AND P6, PT, R21, R8, PT ;  /* 0x000000081500720c */ /* 0x000fe20003fc4070 */
[----:B------:R-:W-:Y:S01]  /*7790*/  IMAD.HI.U32 R5, R23, R3, RZ ;  /* 0x0000000317057227 */ /* 0x000fe200078e00ff */
[----:B------:R0:W-:Y:S01]  /*77a0*/  STL [R1+0x22c], R0 ;  /* 0x00022c0001007387 */ /* 0x0001e20000100800 */
[----:B------:R-:W-:-:S02]  /*77b0*/  IABS R15, R6 ;  /* 0x00000006000f7213 */ /* 0x000fc40000000000 */
[----:B------:R-:W-:-:S03]  /*77c0*/  IMAD.MOV R5, RZ, RZ, -R5 ;  /* 0x000000ffff057224 */ /* 0x000fc600078e0a05 */
[----:B------:R-:W-:-:S04]  /*77d0*/  IMAD.HI.U32 R11, R23, R15, RZ ;  /* 0x0000000f170b7227 */ /* 0x000fc800078e00ff */
[--C-:B------:R-:W-:Y:S02]  /*77e0*/  @!P1 IMAD.IADD R9, R9, 0x1, -R21.reuse ;  /* 0x0000000109099824 */ /* 0x100fe400078e0a15 */
[--C-:B------:R-:W-:Y:S01]  /*77f0*/  @!P5 IMAD.IADD R7, R7, 0x1, -R21.reuse ;  /* 0x000000010707d824 */ /* 0x100fe200078e0a15 */
[C---:B------:R-:W-:Y:S01]  /*7800*/  ISETP.GT.U32.AND P5, PT, R21.reuse, R10, PT ;  /* 0x0000000a1500720c */ /* 0x040fe20003fa4070 */
[----:B------:R-:W-:Y:S01]  /*7810*/  @!P6 IMAD.IADD R8, R8, 0x1, -R21 ;  /* 0x000000010808e824 */ /* 0x000fe200078e0a15 */
[C---:B------:R-:W-:Y:S01]  /*7820*/  ISETP.GT.U32.AND P6, PT, R21.reuse, R9, PT ;  /* 0x000000091500720c */ /* 0x040fe20003fc4070 */
[----:B0-----:R-:W-:Y:S01]  /*7830*/  IMAD.MOV.U32 R0, RZ, RZ, R4 ;  /* 0x000000ffff007224 */ /* 0x001fe200078e0004 */
[----:B------:R-:W-:Y:S01]  /*7840*/  ISETP.GT.U32.AND P1, PT, R21, R7, PT ;  /* 0x000000071500720c */ /* 0x000fe20003f24070 */
[----:B------:R-:W-:-:S04]  /*7850*/  IMAD.HI.U32 R4, R23, R12, RZ ;  /* 0x0000000c17047227 */ /* 0x000fc800078e00ff */
[----:B------:R-:W-:Y:S02]  /*7860*/  IMAD.MOV R4, RZ, RZ, -R4 ;  /* 0x000000ffff047224 */ /* 0x000fe400078e0a04 */
[----:B------:R-:W-:Y:S01]  /*7870*/  @!P0 IMAD.MOV R0, RZ, RZ, -R0 ;  /* 0x000000ffff008224 */ /* 0x000fe200078e0a00 */
[C---:B------:R-:W-:Y:S01]  /*7880*/  ISETP.GT.U32.AND P0, PT, R21.reuse, R8, PT ;  /* 0x000000081500720c */ /* 0x040fe20003f04070 */
[----:B------:R-:W-:Y:S01]  /*7890*/  IMAD R3, R21, R5, R3 ;  /* 0x0000000515037224 */ /* 0x000fe200078e0203 */
[----:B------:R-:W-:Y:S01]  /*78a0*/  LOP3.LUT R5, R19, 0x108, RZ, 0xfc, !PT ;  /* 0x0000010813057812 */ /* 0x000fe200078efcff */
[----:B------:R-:W-:Y:S01]  /*78b0*/  IMAD R12, R21, R4, R12 ;  /* 0x00000004150c7224 */ /* 0x000fe200078e020c */
[----:B------:R-:W-:Y:S01]  /*78c0*/  LOP3.LUT R4, R19, 0x106, RZ, 0xfc, !PT ;  /* 0x0000010613047812 */ /* 0x000fe200078efcff */
[--C-:B------:R-:W-:Y:S01]  /*78d0*/  @!P5 IMAD.IADD R10, R10, 0x1, -R21.reuse ;  /* 0x000000010a0ad824 */ /* 0x100fe200078e0a15 */
[----:B------:R-:W-:Y:S01]  /*78e0*/  ISETP.GT.U32.AND P5, PT, R21, R3, PT ;  /* 0x000000031500720c */ /* 0x000fe20003fa4070 */
[--C-:B------:R-:W-:Y:S01]  /*78f0*/  @!P6 IMAD.IADD R9, R9, 0x1, -R21.reuse ;  /* 0x000000010909e824 */ /* 0x100fe200078e0a15 */
[----:B------:R-:W-:Y:S01]  /*7900*/  ISETP.GT.U32.AND P6, PT, R21, R12, PT ;  /* 0x0000000c1500720c */ /* 0x000fe20003fc4070 */
[--C-:B------:R-:W-:Y:S01]  /*7910*/  @!P1 IMAD.IADD R7, R7, 0x1, -R21.reuse ;  /* 0x0000000107079824 */ /* 0x100fe200078e0a15 */
[----:B------:R0:W-:Y:S01]  /*7920*/  STL [R1+0x224], R0 ;  /* 0x0002240001007387 */ /* 0x0001e20000100800 */
[----:B------:R-:W-:Y:S01]  /*7930*/  IMAD.MOV.U32 R17, RZ, RZ, R10 ;  /* 0x000000ffff117224 */ /* 0x000fe200078e000a */
[----:B------:R-:W-:Y:S01]  /*7940*/  ISETP.GE.AND P1, PT, R2, RZ, PT ;  /* 0x000000ff0200720c */ /* 0x000fe20003f26270 */
[----:B------:R-:W-:Y:S01]  /*7950*/  @!P0 IMAD.IADD R8, R8, 0x1, -R21 ;  /* 0x0000000108088824 */ /* 0x000fe200078e0a15 */
[----:B------:R-:W-:Y:S01]  /*7960*/  ISETP.GE.AND P0, PT, R16, RZ, PT ;  /* 0x000000ff1000720c */ /* 0x000fe20003f06270 */
[----:B------:R-:W-:Y:S01]  /*7970*/  IMAD.MOV R11, RZ, RZ, -R11 ;  /* 0x000000ffff0b7224 */ /* 0x000fe200078e0a0b */
[----:B------:R-:W-:Y:S01]  /*7980*/  IABS R16, R4 ;  /* 0x0000000400107213 */ /* 0x000fe20000000000 */
[----:B------:R-:W-:Y:S01]  /*7990*/  @!P3 IMAD.MOV R17, RZ, RZ, -R17 ;  /* 0x000000ffff11b224 */ /* 0x000fe200078e0a11 */
[----:B------:R-:W-:Y:S01]  /*79a0*/  IABS R14, R5 ;  /* 0x00000005000e7213 */ /* 0x000fe20000000000 */
[--C-:B------:R-:W-:Y:S01]  /*79b0*/  @!P5 IMAD.IADD R3, R3, 0x1, -R21.reuse ;  /* 0x000000010303d824 */ /* 0x100fe200078e0a15 */
[----:B------:R-:W-:Y:S01]  /*79c0*/  ISETP.GE.AND P5, PT, R13, RZ, PT ;  /* 0x000000ff0d00720c */ /* 0x000fe20003fa6270 */
[----:B------:R-:W-:Y:S01]  /*79d0*/  @!P6 IMAD.IADD R12, R12, 0x1, -R21 ;  /* 0x000000010c0ce824 */ /* 0x000fe200078e0a15 */
[----:B------:R-:W-:Y:S01]  /*79e0*/  STL [R1+0x1f0], R17 ;  /* 0x0001f01101007387 */ /* 0x000fe20000100800 */
[----:B------:R-:W-:Y:S01]  /*79f0*/  IMAD.MOV.U32 R13, RZ, RZ, R16 ;  /* 0x000000ffff0d7224 */ /* 0x000fe200078e0010 */
[C---:B------:R-:W-:Y:S01]  /*7a00*/  ISETP.GT.U32.AND P3, PT, R21.reuse, R3, PT ;  /* 0x000000031500720c */ /* 0x040fe20003f64070 */
[----:B0-----:R-:W-:Y:S01]  /*7a10*/  IMAD.MOV.U32 R0, RZ, RZ, R7 ;  /* 0x000000ffff007224 */ /* 0x001fe200078e0007 */
[----:B------:R-:W-:Y:S01]  /*7a20*/  ISETP.GT.U32.AND P6, PT, R21, R12, PT ;  /* 0x0000000c1500720c */ /* 0x000fe20003fc4070 */
[----:B------:R-:W-:-:S04]  /*7a30*/  IMAD.HI.U32 R10, R23, R13, RZ ;  /* 0x0000000d170a7227 */ /* 0x000fc800078e00ff */
[----:B------:R-:W-:Y:S02]  /*7a40*/  IMAD.MOV R7, RZ, RZ, -R10 ;  /* 0x000000ffff077224 */ /* 0x000fe400078e0a0a */
[C---:B------:R-:W-:Y:S02]  /*7a50*/  IMAD R15, R21.reuse, R11, R15 ;  /* 0x0000000b150f7224 */ /* 0x040fe400078e020f */
[C---:B------:R-:W-:Y:S02]  /*7a60*/  IMAD R13, R21.reuse, R7, R13 ;  /* 0x00000007150d7224 */ /* 0x040fe400078e020d */
[----:B------:R-:W-:Y:S01]  /*7a70*/  @!P4 IMAD.MOV R0, RZ, RZ, -R0 ;  /* 0x000000ffff00c224 */ /* 0x000fe200078e0a00 */
[C---:B------:R-:W-:Y:S01]  /*7a80*/  ISETP.GT.U32.AND P4, PT, R21.reuse, R15, PT ;  /* 0x0000000f1500720c */ /* 0x040fe20003f84070 */
[--C-:B------:R-:W-:Y:S01]  /*7a90*/  @!P6 IMAD.IADD R12, R12, 0x1, -R21.reuse ;  /* 0x000000010c0ce824 */ /* 0x100fe200078e0a15 */
[----:B------:R-:W-:Y:S01]  /*7aa0*/  ISETP.GT.U32.AND P6, PT, R21, R13, PT ;  /* 0x0000000d1500720c */ /* 0x000fe20003fc4070 */
[----:B------:R-:W-:Y:S01]  /*7ab0*/  IMAD.HI.U32 R2, R23, R14, RZ ;  /* 0x0000000e17027227 */ /* 0x000fe200078e00ff */
[----:B------:R0:W-:Y:S03]  /*7ac0*/  STL [R1+0x1f4], R0 ;  /* 0x0001f40001007387 */ /* 0x0001e60000100800 */
[----:B------:R-:W-:Y:S01]  /*7ad0*/  @!P3 IMAD.IADD R3, R3, 0x1, -R21 ;  /* 0x000000010303b824 */ /* 0x000fe200078e0a15 */
[----:B------:R-:W-:Y:S01]  /*7ae0*/  ISETP.GE.AND P3, PT, R5, RZ, PT ;  /* 0x000000ff0500720c */ /* 0x000fe20003f66270 */
[----:B------:R-:W-:Y:S01]  /*7af0*/  IMAD.MOV R2, RZ, RZ, -R2 ;  /* 0x000000ffff027224 */ /* 0x000fe200078e0a02 */
[----:B------:R-:W-:Y:S01]  /*7b00*/  LOP3.LUT R5, R19, 0x102, RZ, 0xfc, !PT ;  /* 0x0000010213057812 */ /* 0x000fe200078efcff */
[----:B------:R-:W-:Y:S01]  /*7b10*/  @!P2 IMAD.MOV R9, RZ, RZ, -R9 ;  /* 0x000000ffff09a224 */ /* 0x000fe200078e0a09 */
[----:B------:R-:W-:Y:S01]  /*7b20*/  ISETP.GE.AND P2, PT, R6, RZ, PT ;  /* 0x000000ff0600720c */ /* 0x000fe20003f46270 */
[--C-:B------:R-:W-:Y:S01]  /*7b30*/  @!P4 IMAD.IADD R15, R15, 0x1, -R21.reuse ;  /* 0x000000010f0fc824 */ /* 0x100fe200078e0a15 */
[----:B------:R-:W-:Y:S01]  /*7b40*/  ISETP.GE.AND P4, PT, R4, RZ, PT ;  /* 0x000000ff0400720c */ /* 0x000fe20003f86270 */
[----:B0-----:R-:W-:Y:S01]  /*7b50*/  IMAD.MOV.U32 R0, RZ, RZ, R8 ;  /* 0x000000ffff007224 */ /* 0x001fe200078e0008 */
[----:B------:R-:W-:Y:S01]  /*7b60*/  IABS R4, R5 ;  /* 0x0000000500047213 */ /* 0x000fe20000000000 */
[----:B------:R-:W-:Y:S01]  /*7b70*/  @!P6 IMAD.IADD R13, R13, 0x1, -R21 ;  /* 0x000000010d0de824 */ /* 0x000fe200078e0a15 */
[----:B------:R-:W-:Y:S01]  /*7b80*/  STL [R1+0x1f8], R9 ;  /* 0x0001f80901007387 */ /* 0x000fe20000100800 */
[----:B------:R-:W-:Y:S01]  /*7b90*/  @!P1 IMAD.MOV R0, RZ, RZ, -R0 ;  /* 0x000000ffff009224 */ /* 0x000fe200078e0a00 */
[----:B------:R-:W-:Y:S01]  /*7ba0*/  LOP3.LUT R8, R19, 0x100, RZ, 0xfc, !PT ;  /* 0x0000010013087812 */ /* 0x000fe200078efcff */
[----:B------:R-:W-:Y:S01]  /*7bb0*/  IMAD R14, R21, R2, R14 ;  /* 0x00000002150e7224 */ /* 0x000fe200078e020e */
[----:B------:R-:W-:Y:S01]  /*7bc0*/  LOP3.LUT R2, R19, 0x104, RZ, 0xfc, !PT ;  /* 0x0000010413027812 */ /* 0x000fe200078efcff */
[----:B------:R-:W-:Y:S01]  /*7bd0*/  IMAD.HI.U32 R6, R23, R4, RZ ;  /* 0x0000000417067227 */ /* 0x000fe200078e00ff */
[----:B------:R0:W-:Y:S01]  /*7be0*/  STL [R1+0x1fc], R0 ;  /* 0x0001fc0001007387 */ /* 0x0001e20000100800 */
[----:B------:R-:W-:-:S02]  /*7bf0*/  ISETP.GT.U32.AND P6, PT, R21, R13, PT ;  /* 0x0000000d1500720c */ /* 0x000fc40003fc4070 */
[----:B------:R-:W-:Y:S01]  /*7c00*/  IABS R10, R2 ;  /* 0x00000002000a7213 */ /* 0x000fe20000000000 */
[----:B------:R-:W-:Y:S01]  /*7c10*/  IMAD.MOV R6, RZ, RZ, -R6 ;  /* 0x000000ffff067224 */ /* 0x000fe200078e0a06 */
[----:B------:R-:W-:Y:S01]  /*7c20*/  ISETP.GT.U32.AND P1, PT, R21, R14, PT ;  /* 0x0000000e1500720c */ /* 0x000fe20003f24070 */
[----:B------:R-:W-:Y:S01]  /*7c30*/  IMAD.MOV.U32 R17, RZ, RZ, R12 ;  /* 0x000000ffff117224 */ /* 0x000fe200078e000c */
[----:B------:R-:W-:Y:S01]  /*7c40*/  IABS R11, R8 ;  /* 0x00000008000b7213 */ /* 0x000fe20000000000 */
[----:B------:R-:W-:-:S04]  /*7c50*/  IMAD.HI.U32 R7, R23, R10, RZ ;  /* 0x0000000a17077227 */ /* 0x000fc800078e00ff */
[----:B0-----:R-:W-:Y:S01]  /*7c60*/  IMAD.MOV.U32 R0, RZ, RZ, R3 ;  /* 0x000000ffff007224 */ /* 0x001fe200078e0003 */
[----:B------:R-:W-:Y:S01]  /*7c70*/  LOP3.LUT R3, R19, 0xfe, RZ, 0xfc, !PT ;  /* 0x000000fe13037812 */ /* 0x000fe200078efcff */
[----:B------:R-:W-:Y:S01]  /*7c80*/  IMAD R4, R21, R6, R4 ;  /* 0x0000000615047224 */ /* 0x000fe200078e0204 */
[----:B------:R-:W-:Y:S01]  /*7c90*/  LOP3.LUT R6, R19, 0xfc, RZ, 0xfc, !PT ;  /* 0x000000fc13067812 */ /* 0x000fe200078efcff */
[----:B------:R-:W-:Y:S01]  /*7ca0*/  @!P0 IMAD.MOV R0, RZ, RZ, -R0 ;  /* 0x000000ffff008224 */ /* 0x000fe200078e0a00 */
[----:B------:R-:W-:Y:S01]  /*7cb0*/  ISETP.GT.U32.AND P0, PT, R21, R15, PT ;  /* 0x0000000f1500720c */ /* 0x000fe20003f04070 */
[----:B------:R-:W-:Y:S01]  /*7cc0*/  IMAD.MOV R7, RZ, RZ, -R7 ;  /* 0x000000ffff077224 */ /* 0x000fe200078e0a07 */
[----:B------:R-:W-:Y:S01]  /*7cd0*/  IABS R9, R6 ;  /* 0x0000000600097213 */ /* 0x000fe20000000000 */
[--C-:B------:R-:W-:Y:S01]  /*7ce0*/  @!P6 IMAD.IADD R13, R13, 0x1, -R21.reuse ;  /* 0x000000010d0de824 */ /* 0x100fe200078e0a15 */
[C---:B------:R-:W-:Y:S01]  /*7cf0*/  ISETP.GT.U32.AND P6, PT, R21.reuse, R4, PT ;  /* 0x000000041500720c */ /* 0x040fe20003fc4070 */
[----:B------:R-:W-:Y:S01]  /*7d00*/  IMAD R10, R21, R7, R10 ;  /* 0x00000007150a7224 */ /* 0x000fe200078e020a */
[----:B------:R0:W-:Y:S01]  /*7d10*/  STL [R1+0x200], R0 ;  /* 0x0002000001007387 */ /* 0x0001e20000100800 */
[----:B------:R-:W-:Y:S01]  /*7d20*/  @!P1 IMAD.IADD R14, R14, 0x1, -R21 ;  /* 0x000000010e0e9824 */ /* 0x000fe200078e0a15 */
[----:B------:R-:W-:Y:S01]  /*7d30*/  IABS R7, R3 ;  /* 0x0000000300077213 */ /* 0x000fe20000000000 */
[----:B------:R-:W-:-:S03]  /*7d40*/  IMAD.HI.U32 R12, R23, R9, RZ ;  /* 0x00000009170c7227 */ /* 0x000fc600078e00ff */
[----:B------:R-:W-:Y:S01]  /*7d50*/  ISETP.GT.U32.AND P1, PT, R21, R14, PT ;  /* 0x0000000e1500720c */ /* 0x000fe20003f24070 */
[----:B------:R-:W-:Y:S01]  /*7d60*/  @!P0 IMAD.IADD R15, R15, 0x1, -R21 ;  /* 0x000000010f0f8824 */ /* 0x000fe200078e0a15 */
[----:B------:R-:W-:Y:S01]  /*7d70*/  ISETP.GT.U32.AND P0, PT, R21, R10, PT ;  /* 0x0000000a1500720c */ /* 0x000fe20003f04070 */
[----:B------:R-:W-:-:S04]  /*7d80*/  IMAD.HI.U32 R16, R23, R11, RZ ;  /* 0x0000000b17107227 */ /* 0x000fc800078e00ff */
[----:B------:R-:W-:Y:S02]  /*7d90*/  @!P6 IMAD.IADD R4, R4, 0x1, -R21 ;  /* 0x000000010404e824 */ /* 0x000fe400078e0a15 */
[----:B0-----:R-:W-:Y:S02]  /*7da0*/  IMAD.MOV.U32 R0, RZ, RZ, R15 ;  /* 0x000000ffff007224 */ /* 0x001fe400078e000f */
[----:B------:R-:W-:Y:S01]  /*7db0*/  @!P5 IMAD.MOV R17, RZ, RZ, -R17 ;  /* 0x000000ffff11d224 */ /* 0x000fe200078e0a11 */
[----:B------:R-:W-:Y:S01]  /*7dc0*/  ISETP.GT.U32.AND P6, PT, R21, R4, PT ;  /* 0x000000041500720c */ /* 0x000fe20003fc4070 */
[--C-:B------:R-:W-:Y:S01]  /*7dd0*/  @!P1 IMAD.IADD R14, R14, 0x1, -R21.reuse ;  /* 0x000000010e0e9824 */ /* 0x100fe200078e0a15 */
[----:B------:R-:W-:Y:S01]  /*7de0*/  ISETP.GE.AND P1, PT, R2, RZ, PT ;  /* 0x000000ff0200720c */ /* 0x000fe20003f26270 */
[----:B------:R-:W-:Y:S01]  /*7df0*/  @!P0 IMAD.IADD R10, R10, 0x1, -R21 ;  /* 0x000000010a0a8824 */ /* 0x000fe200078e0a15 */
[----:B------:R-:W-:Y:S01]  /*7e00*/  STL [R1+0x16c], R17 ;  /* 0x00016c1101007387 */ /* 0x000fe20000100800 */
[----:B------:R-:W-:Y:S01]  /*7e10*/  IMAD.MOV R12, RZ, RZ, -R12 ;  /* 0x000000ffff0c7224 */ /* 0x000fe200078e0a0c */
[----:B------:R-:W-:Y:S01]  /*7e20*/  ISETP.GE.AND P0, PT, R5, RZ, PT ;  /* 0x000000ff0500720c */ /* 0x000fe20003f06270 */
[----:B------:R-:W-:Y:S01]  /*7e30*/  @!P2 IMAD.MOV R0, RZ, RZ, -R0 ;  /* 0x000000ffff00a224 */ /* 0x000fe200078e0a00 */
[----:B------:R-:W-:Y:S01]  /*7e40*/  ISETP.GT.U32.AND P5, PT, R21, R10, PT ;  /* 0x0000000a1500720c */ /* 0x000fe20003fa4070 */
[----:B------:R-:W-:Y:S01]  /*7e50*/  IMAD.MOV R16, RZ, RZ, -R16 ;  /* 0x000000ffff107224 */ /* 0x000fe200078e0a10 */
[----:B------:R-:W-:Y:S01]  /*7e60*/  LOP3.LUT R5, R19, 0xfa, RZ, 0xfc, !PT ;  /* 0x000000fa13057812 */ /* 0x000fe200078efcff */
[----:B------:R-:W-:Y:S01]  /*7e70*/  @!P3 IMAD.MOV R14, RZ, RZ, -R14 ;  /* 0x000000ffff0eb224 */ /* 0x000fe200078e0a0e */
[----:B------:R-:W-:Y:S01]  /*7e80*/  ISETP.GE.AND P3, PT, R8, RZ, PT ;  /* 0x000000ff0800720c */ /* 0x000fe20003f66270 */
[----:B------:R-:W-:Y:S01]  /*7e90*/  IMAD R8, R21, R12, R9 ;  /* 0x0000000c15087224 */ /* 0x000fe200078e0209 */
[----:B------:R0:W-:Y:S01]  /*7ea0*/  STL [R1+0x170], R0 ;  /* 0x0001700001007387 */ /* 0x0001e20000100800 */
[----:B------:R-:W-:-:S03]  /*7eb0*/  IMAD.HI.U32 R2, R23, R7, RZ ;  /* 0x0000000717027227 */ /* 0x000fc600078e00ff */
[----:B------:R-:W-:Y:S01]  /*7ec0*/  STL [R1+0x180], R14 ;  /* 0x0001800e01007387 */ /* 0x000fe20000100800 */
[----:B------:R-:W-:Y:S01]  /*7ed0*/  IMAD R11, R21, R16, R11 ;  /* 0x00000010150b7224 */ /* 0x000fe200078e020b */
[----:B------:R-:W-:Y:S01]  /*7ee0*/  LOP3.LUT R16, R19, 0xd0, RZ, 0xfc, !PT ;  /* 0x000000d013107812 */ /* 0x000fe200078efcff */
[----:B------:R-:W-:Y:S01]  /*7ef0*/  @!P6 IMAD.IADD R4, R4, 0x1, -R21 ;  /* 0x000000010404e824 */ /* 0x000fe200078e0a15 */
[C---:B------:R-:W-:Y:S01]  /*7f00*/  ISETP.GT.U32.AND P6, PT, R21.reuse, R8, PT ;  /* 0x000000081500720c */ /* 0x040fe20003fc4070 */
[----:B------:R-:W-:Y:S01]  /*7f10*/  IMAD.MOV R2, RZ, RZ, -R2 ;  /* 0x000000ffff027224 */ /* 0x000fe200078e0a02 */
[C---:B------:R-:W-:Y:S01]  /*7f20*/  ISETP.GT.U32.AND P2, PT, R21.reuse, R11, PT ;  /* 0x0000000b1500720c */ /* 0x040fe20003f44070 */
[----:B0-----:R-:W-:Y:S01]  /*7f30*/  IMAD.MOV.U32 R0, RZ, RZ, R13 ;  /* 0x000000ffff007224 */ /* 0x001fe200078e000d */
[----:B------:R-:W-:Y:S01]  /*7f40*/  IABS R17, R16 ;  /* 0x0000001000117213 */ /* 0x000fe20000000000 */
[----:B------:R-:W-:Y:S01]  /*7f50*/  IMAD R7, R21, R2, R7 ;  /* 0x0000000215077224 */ /* 0x000fe200078e0207 */
[----:B------:R-:W-:Y:S01]  /*7f60*/  IABS R2, R5 ;  /* 0x0000000500027213 */ /* 0x000fe20000000000 */
[----:B------:R-:W-:-:S02]  /*7f70*/  @!P4 IMAD.MOV R0, RZ, RZ, -R0 ;  /* 0x000000ffff00c224 */ /* 0x000fc400078e0a00 */
[--C-:B------:R-:W-:Y:S01]  /*7f80*/  @!P5 IMAD.IADD R10, R10, 0x1, -R21.reuse ;  /* 0x000000010a0ad824 */ /* 0x100fe200078e0a15 */
[----:B------:R-:W-:Y:S01]  /*7f90*/  ISETP.GT.U32.AND P4, PT, R21, R7, PT ;  /* 0x000000071500720c */ /* 0x000fe20003f84070 */
[----:B------:R-:W-:Y:S01]  /*7fa0*/  IMAD.HI.U32 R9, R23, R2, RZ ;  /* 0x0000000217097227 */ /* 0x000fe200078e00ff */
[----:B------:R0:W-:Y:S01]  /*7fb0*/  STL [R1+0x1dc], R0 ;  /* 0x0001dc0001007387 */ /* 0x0001e20000100800 */
[----:B------:R-:W-:Y:S02]  /*7fc0*/  ISETP.GE.AND P5, PT, R3, RZ, PT ;  /* 0x000000ff0300720c */ /* 0x000fe40003fa6270 */
[----:B------:R-:W-:Y:S01]  /*7fd0*/  LOP3.LUT R3, R19, 0xf8, RZ, 0xfc, !PT ;  /* 0x000000f813037812 */ /* 0x000fe200078efcff */
[--C-:B------:R-:W-:Y:S02]  /*7fe0*/  @!P6 IMAD.IADD R8, R8, 0x1, -R21.reuse ;  /* 0x000000010808e824 */ /* 0x100fe400078e0a15 */
[----:B------:R-:W-:Y:S01]  /*7ff0*/  @!P2 IMAD.IADD R11, R11, 0x1, -R21 ;  /* 0x000000010b0ba824 */ /* 0x000fe200078e0a15 */
[----:B------:R-:W-:Y:S01]  /*8000*/  ISETP.GE.AND P2, PT, R6, RZ, PT ;  /* 0x000000ff0600720c */ /* 0x000fe20003f46270 */
[----:B------:R-:W-:Y:S01]  /*8010*/  IMAD.MOV R9, RZ, RZ, -R9 ;  /* 0x000000ffff097224 */ /* 0x000fe200078e0a09 */
[----:B------:R-:W-:Y:S01]  /*8020*/  ISETP.GT.U32.AND P6, PT, R21, R8, PT ;  /* 0x000000081500720c */ /* 0x000fe20003fc4070 */
[----:B0-----:R-:W-:Y:S01]  /*8030*/  IMAD.MOV.U32 R0, RZ, RZ, R10 ;  /* 0x000000ffff007224 */ /* 0x001fe200078e000a */
[----:B------:R-:W-:Y:S01]  /*8040*/  IABS R10, R3 ;  /* 0x00000003000a7213 */ /* 0x000fe20000000000 */
[----:B------:R-:W-:Y:S01]  /*8050*/  @!P4 IMAD.IADD R7, R7, 0x1, -R21 ;  /* 0x000000010707c824 */ /* 0x000fe200078e0a15 */
[----:B------:R-:W-:Y:S01]  /*8060*/  LOP3.LUT R6, R19, 0xf6, RZ, 0xfc, !PT ;  /* 0x000000f613067812 */ /* 0x000fe200078efcff */
[----:B------:R-:W-:Y:S01]  /*8070*/  @!P1 IMAD.MOV R0, RZ, RZ, -R0 ;  /* 0x000000ffff009224 */ /* 0x000fe200078e0a00 */
[C---:B------:R-:W-:Y:S01]  /*8080*/  ISETP.GT.U32.AND P1, PT, R21.reuse, R11, PT ;  /* 0x0000000b1500720c */ /* 0x040fe20003f24070 */
[C---:B------:R-:W-:Y:S01]  /*8090*/  IMAD R2, R21.reuse, R9, R2 ;  /* 0x0000000915027224 */ /* 0x040fe200078e0202 */
[----:B------:R-:W-:Y:S01]  /*80a0*/  ISETP.GT.U32.AND P4, PT, R21, R7, PT ;  /* 0x000000071500720c */ /* 0x000fe20003f84070 */
[----:B------:R-:W-:Y:S01]  /*80b0*/  IMAD.HI.U32 R22, R23, R17, RZ ;  /* 0x0000001117167227 */ /* 0x000fe200078e00ff */
[----:B------:R0:W-:Y:S01]  /*80c0*/  STL [R1+0x1e4], R0 ;  /* 0x0001e40001007387 */ /* 0x0001e20000100800 */
[----:B------:R-:W-:-:S02]  /*80d0*/  IABS R9, R6 ;  /* 0x0000000600097213 */ /* 0x000fc40000000000 */
[----:B------:R-:W-:Y:S02]  /*80e0*/  @!P6 IMAD.IADD R8, R8, 0x1, -R21 ;  /* 0x000000010808e824 */ /* 0x000fe400078e0a15 */
[----:B------:R-:W-:Y:S02]  /*80f0*/  IMAD.MOV R22, RZ, RZ, -R22 ;  /* 0x000000ffff167224 */ /* 0x000fe400078e0a16 */
[----:B------:R-:W-:-:S04]  /*8100*/  IMAD.HI.U32 R13, R23, R9, RZ ;  /* 0x00000009170d7227 */ /* 0x000fc800078e00ff */
[----:B0-----:R-:W-:Y:S02]  /*8110*/  IMAD.MOV.U32 R0, RZ, RZ, R4 ;  /* 0x000000ffff007224 */ /* 0x001fe400078e0004 */
[----:B------:R-:W-:-:S04]  /*8120*/  IMAD.HI.U32 R4, R23, R10, RZ ;  /* 0x0000000a17047227 */ /* 0x000fc800078e00ff */
[----:B------:R-:W-:Y:S02]  /*8130*/  IMAD.MOV R4, RZ, RZ, -R4 ;  /* 0x000000ffff047224 */ /* 0x000fe400078e0a04 */
[--C-:B------:R-:W-:Y:S01]  /*8140*/  @!P1 IMAD.IADD R11, R11, 0x1, -R21.reuse ;  /* 0x000000010b0b9824 */ /* 0x100fe200078e0a15 */
[C---:B------:R-:W-:Y:S01]  /*8150*/  ISETP.GT.U32.AND P1, PT, R21.reuse, R2, PT ;  /* 0x000000021500720c */ /* 0x040fe20003f24070 */
[----:B------:R-:W-:Y:S01]  /*8160*/  IMAD R10, R21, R4, R10 ;  /* 0x00000004150a7224 */ /* 0x000fe200078e020a */
[----:B------:R-:W-:Y:S01]  /*8170*/  LOP3.LUT R4, R19, 0xf2, RZ, 0xfc, !PT ;  /* 0x000000f213047812 */ /* 0x000fe200078efcff */
[----:B------:R-:W-:Y:S01]  /*8180*/  @!P0 IMAD.MOV R0, RZ, RZ, -R0 ;  /* 0x000000ffff008224 */ /* 0x000fe200078e0a00 */
[----:B------:R-:W-:Y:S01]  /*8190*/  ISETP.GE.AND P0, PT, R5, RZ, PT ;  /* 0x000000ff0500720c */ /* 0x000fe20003f06270 */
[----:B------:R-:W-:Y:S01]  /*81a0*/  @!P4 IMAD.IADD R7, R7, 0x1, -R21 ;  /* 0x000000010707c824 */ /* 0x000fe200078e0a15 */
[----:B------:R-:W-:Y:S01]  /*81b0*/  ISETP.GT.U32.AND P6, PT, R21, R10, PT ;  /* 0x0000000a1500720c */ /* 0x000fe20003fc4070 */
[----:B------:R-:W-:Y:S01]  /*81c0*/  IMAD.MOV R13, RZ, RZ, -R13 ;  /* 0x000000ffff0d7224 */ /* 0x000fe200078e0a0d */
[----:B------:R-:W-:Y:S01]  /*81d0*/  ISETP.GE.AND P4, PT, R3, RZ, PT ;  /* 0x000000ff0300720c */ /* 0x000fe20003f86270 */
[----:B------:R0:W-:Y:S01]  /*81e0*/  STL [R1+0x1ec], R0 ;  /* 0x0001ec0001007387 */ /* 0x0001e20000100800 */
[----:B------:R-:W-:Y:S01]  /*81f0*/  LOP3.LUT R3, R19, 0xf4, RZ, 0xfc, !PT ;  /* 0x000000f413037812 */ /* 0x000fe200078efcff */
[C---:B------:R-:W-:Y:S01]  /*8200*/  IMAD R9, R21.reuse, R13, R9 ;  /* 0x0000000d15097224 */ /* 0x040fe200078e0209 */
[----:B------:R-:W-:Y:S01]  /*8210*/  IABS R12, R4 ;  /* 0x00000004000c7213 */ /* 0x000fe20000000000 */
[----:B------:R-:W-:Y:S01]  /*8220*/  @!P1 IMAD.IADD R2, R2, 0x1, -R21 ;  /* 0x0000000102029824 */ /* 0x000fe200078e0a15 */
[----:B------:R-:W-:Y:S01]  /*8230*/  IABS R5, R3 ;  /* 0x0000000300057213 */ /* 0x000fe20000000000 */
[----:B------:R-:W-:-:S03]  /*8240*/  IMAD R17, R21, R22, R17 ;  /* 0x0000001615117224 */ /* 0x000fc600078e0211 */
[C---:B------:R-:W-:Y:S01]  /*8250*/  ISETP.GT.U32.AND P1, PT, R21.reuse, R2, PT ;  /* 0x000000021500720c */ /* 0x040fe20003f24070 */
[----:B0-----:R-:W-:Y:S02]  /*8260*/  IMAD.MOV.U32 R0, RZ, RZ, R11 ;  /* 0x000000ffff007224 */ /* 0x001fe400078e000b */
[----:B------:R-:W-:Y:S02]  /*8270*/  @!P6 IMAD.IADD R10, R10, 0x1, -R21 ;  /* 0x000000010a0ae824 */ /* 0x000fe400078e0a15 */
[----:B------:R-:W-:Y:S01]  /*8280*/  @!P3 IMAD.MOV R0, RZ, RZ, -R0 ;  /* 0x000000ffff00b224 */ /* 0x000fe200078e0a00 */
[----:B------:R-:W-:Y:S01]  /*8290*/  ISETP.GE.AND P3, PT, R6, RZ, PT ;  /* 0x000000ff0600720c */ /* 0x000fe20003f66270 */
[----:B------:R-:W-:Y:S01]  /*82a0*/  IMAD.MOV.U32 R11, RZ, RZ, R7 ;  /* 0x000000ffff0b7224 */ /* 0x000fe200078e0007 */
[----:B------:R-:W-:Y:S01]  /*82b0*/  ISETP.GT.U32.AND P6, PT, R21, R10, PT ;  /* 0x0000000a1500720c */ /* 0x000fe20003fc4070 */
[----:B------:R-:W-:Y:S01]  /*82c0*/  IMAD.HI.U32 R6, R23, R5, RZ ;  /* 0x0000000517067227 */ /* 0x000fe200078e00ff */
[----:B------:R0:W-:Y:S03]  /*82d0*/  STL [R1+0x1e8], R0 ;  /* 0x0001e80001007387 */ /* 0x0001e60000100800 */
[----:B------:R-:W-:Y:S01]  /*82e0*/  @!P5 IMAD.MOV R11, RZ, RZ, -R11 ;  /* 0x000000ffff0bd224 */ /* 0x000fe200078e0a0b */
[----:B------:R-:W-:Y:S01]  /*82f0*/  ISETP.GT.U32.AND P5, PT, R21, R9, PT ;  /* 0x000000091500720c */ /* 0x000fe20003fa4070 */
[----:B------:R-:W-:-:S02]  /*8300*/  IMAD.MOV R6, RZ, RZ, -R6 ;  /* 0x000000ffff067224 */ /* 0x000fc400078e0a06 */
[----:B------:R-:W-:Y:S01]  /*8310*/  IMAD.HI.U32 R7, R23, R12, RZ ;  /* 0x0000000c17077227 */ /* 0x000fe200078e00ff */
[----:B------:R1:W-:Y:S03]  /*8320*/  STL [R1+0x1bc], R11 ;  /* 0x0001bc0b01007387 */ /* 0x0003e60000100800 */
[C---:B------:R-:W-:Y:S02]  /*8330*/  IMAD R5, R21.reuse, R6, R5 ;  /* 0x0000000615057224 */ /* 0x040fe400078e0205 */
[----:B------:R-:W-:Y:S02]  /*8340*/  @!P6 IMAD.IADD R10, R10, 0x1, -R21 ;  /* 0x000000010a0ae824 */ /* 0x000fe400078e0a15 */
[----:B------:R-:W-:Y:S01]  /*8350*/  IMAD.MOV R7, RZ, RZ, -R7 ;  /* 0x000000ffff077224 */ /* 0x000fe200078e0a07 */
[----:B------:R-:W-:Y:S01]  /*8360*/  ISETP.GT.U32.AND P6, PT, R21, R5, PT ;  /* 0x000000051500720c */ /* 0x000fe20003fc4070 */
[--C-:B------:R-:W-:Y:S01]  /*8370*/  @!P1 IMAD.IADD R2, R2, 0x1, -R21.reuse ;  /* 0x0000000102029824 */ /* 0x100fe200078e0a15 */
[----:B------:R-:W-:Y:S01]  /*8380*/  ISETP.GE.AND P1, PT, R4, RZ, PT ;  /* 0x000000ff0400720c */ /* 0x000fe20003f26270 */
[----:B------:R-:W-:-:S02]  /*8390*/  @!P5 IMAD.IADD R9, R9, 0x1, -R21 ;  /* 0x000000010909d824 */ /* 0x000fc400078e0a15 */
[----:B0-----:R-:W-:Y:S01]  /*83a0*/  IMAD.MOV.U32 R0, RZ, RZ, R8 ;  /* 0x000000ffff007224 */ /* 0x001fe200078e0008 */
[----:B------:R-:W-:Y:S01]  /*83b0*/  LOP3.LUT R8, R19, 0xf0, RZ, 0xfc, !PT ;  /* 0x000000f013087812 */ /* 0x000fe200078efcff */
[C---:B------:R-:W-:Y:S01]  /*83c0*/  IMAD R12, R21.reuse, R7, R12 ;  /* 0x00000007150c7224 */ /* 0x040fe200078e020c */
[----:B------:R-:W-:Y:S01]  /*83d0*/  ISETP.GT.U32.AND P5, PT, R21, R9, PT ;  /* 0x000000091500720c */ /* 0x000fe20003fa4070 */
[----:B-1----:R-:W-:Y:S01]  /*83e0*/  IMAD.MOV.U32 R11, RZ, RZ, R2 ;  /* 0x000000ffff0b7224 */ /* 0x002fe200078e0002 */
[----:B------:R-:W-:Y:S01]  /*83f0*/  LOP3.LUT R7, R19, 0xee, RZ, 0xfc, !PT ;  /* 0x000000ee13077812 */ /* 0x000fe200078efcff */
[----:B------:R-:W-:Y:S01]  /*8400*/  @!P2 IMAD.MOV R0, RZ, RZ, -R0 ;  /* 0x000000ffff00a224 */ /* 0x000fe200078e0a00 */
[----:B------:R-:W-:Y:S01]  /*8410*/  IABS R4, R8 ;  /* 0x0000000800047213 */ /* 0x000fe20000000000 */
[----:B------:R-:W-:Y:S01]  /*8420*/  @!P0 IMAD.MOV R11, RZ, RZ, -R11 ;  /* 0x000000ffff0b8224 */ /* 0x000fe200078e0a0b */
[----:B------:R-:W-:Y:S01]  /*8430*/  ISETP.GT.U32.AND P0, PT, R21, R12, PT ;  /* 0x0000000c1500720c */ /* 0x000fe20003f04070 */
[----:B------:R-:W-:Y:S01]  /*8440*/  @!P6 IMAD.IADD R5, R5, 0x1, -R21 ;  /* 0x000000010505e824 */ /* 0x000fe200078e0a15 */
[----:B------:R0:W-:Y:S01]  /*8450*/  STL [R1+0x1c0], R0 ;  /* 0x0001c00001007387 */ /* 0x0001e20000100800 */
[----:B------:R-:W-:-:S02]  /*8460*/  IABS R6, R7 ;  /* 0x0000000700067213 */ /* 0x000fc40000000000 */
[----:B------:R-:W-:Y:S01]  /*8470*/  ISETP.GE.AND P2, PT, R3, RZ, PT ;  /* 0x000000ff0300720c */ /* 0x000fe20003f46270 */
[----:B------:R-:W-:Y:S01]  /*8480*/  STL [R1+0x1d8], R11 ;  /* 0x0001d80b01007387 */ /* 0x000fe20000100800 */
[----:B------:R-:W-:Y:S01]  /*8490*/  ISETP.GT.U32.AND P6, PT, R21, R5, PT ;  /* 0x000000051500720c */ /* 0x000fe20003fc4070 */
[----:B------:R-:W-:Y:S01]  /*84a0*/  @!P5 IMAD.IADD R9, R9, 0x1, -R21 ;  /* 0x000000010909d824 */ /* 0x000fe200078e0a15 */
[----:B------:R-:W-:Y:S01]  /*84b0*/  ISETP.GE.AND P5, PT, R7, RZ, PT ;  /* 0x000000ff0700720c */ /* 0x000fe20003fa6270 */
[----:B------:R-:W-:Y:S01]  /*84c0*/  IMAD.HI.U32 R7, R23, R6, RZ ;  /* 0x0000000617077227 */ /* 0x000fe200078e00ff */
[----:B------:R-:W-:-:S03]  /*84d0*/  LOP3.LUT R3, R19, 0xec, RZ, 0xfc, !PT ;  /* 0x000000ec13037812 */ /* 0x000fc600078efcff */
[----:B0-----:R-:W-:Y:S01]  /*84e0*/  IMAD.MOV.U32 R0, RZ, RZ, R10 ;  /* 0x000000ffff007224 */ /* 0x001fe200078e000a */
[----:B------:R-:W-:Y:S01]  /*84f0*/  IABS R2, R3 ;  /* 0x0000000300027213 */ /* 0x000fe20000000000 */
        /* <DEDUP_REMOVED lines=9> */
[----:B------:R-:W-:Y:S02]  /*8590*/  IMAD R4, R21, R10, R4 ;  /* 0x0000000a15047224 */ /* 0x000fe400078e0204 */
[----:B------:R-:W-:-:S03]  /*85a0*/  IMAD.HI.U32 R8, R23, R2, RZ ;  /* 0x0000000217087227 */ /* 0x000fc600078e00ff */
[----:B------:R-:W-:Y:S01]  /*85b0*/  ISETP.GT.U32.AND P6, PT, R21, R4, PT ;  /* 0x000000041500720c */ /* 0x000fe20003fc4070 */
[----:B0-----:R-:W-:Y:S02]  /*85c0*/  IMAD.MOV.U32 R0, RZ, RZ, R9 ;  /* 0x000000ffff007224 */ /* 0x001fe400078e0009 */
[----:B------:R-:W-:Y:S02]  /*85d0*/  IMAD.MOV R8, RZ, RZ, -R8 ;  /* 0x000000ffff087224 */ /* 0x000fe400078e0a08 */
[----:B------:R-:W-:Y:S01]  /*85e0*/  @!P3 IMAD.MOV R0, RZ, RZ, -R0 ;  /* 0x000000ffff00b224 */ /* 0x000fe200078e0a00 */
[----:B------:R-:W-:Y:S01]  /*85f0*/  ISETP.GE.AND P3, PT, R3, RZ, PT ;  /* 0x000000ff0300720c */ /* 0x000fe20003f66270 */
[----:B------:R-:W-:Y:S01]  /*8600*/  IMAD R3, R21, R7, R6 ;  /* 0x0000000715037224 */ /* 0x000fe200078e0206 */
[----:B------:R-:W-:Y:S01]  /*8610*/  LOP3.LUT R7, R19, 0xe4, RZ, 0xfc, !PT ;  /* 0x000000e413077812 */ /* 0x000fe200078efcff */
[--C-:B------:R-:W-:Y:S01]  /*8620*/  @!P0 IMAD.IADD R12, R12, 0x1, -R21.reuse ;  /* 0x000000010c0c8824 */ /* 0x100fe200078e0a15 */
[----:B------:R0:W-:Y:S01]  /*8630*/  STL [R1+0x1c8], R0 ;  /* 0x0001c80001007387 */ /* 0x0001e20000100800 */
[----:B------:R-:W-:Y:S01]  /*8640*/  IMAD R2, R21, R8, R2 ;  /* 0x0000000815027224 */ /* 0x000fe200078e0202 */
[----:B------:R-:W-:Y:S01]  /*8650*/  LOP3.LUT R8, R19, 0xea, RZ, 0xfc, !PT ;  /* 0x000000ea13087812 */ /* 0x000fe200078efcff */
[----:B------:R-:W-:Y:S01]  /*8660*/  @!P6 IMAD.IADD R4, R4, 0x1, -R21 ;  /* 0x000000010404e824 */ /* 0x000fe200078e0a15 */
[----:B------:R-:W-:-:S02]  /*8670*/  IABS R11, R7 ;  /* 0x00000007000b7213 */ /* 0x000fc40000000000 */
[----:B------:R-:W-:Y:S02]  /*8680*/  ISETP.GE.AND P0, PT, R8, RZ, PT ;  /* 0x000000ff0800720c */ /* 0x000fe40003f06270 */
[----:B------:R-:W-:Y:S01]  /*8690*/  ISETP.GT.U32.AND P6, PT, R21, R4, PT ;  /* 0x000000041500720c */ /* 0x000fe20003fc4070 */
[----:B0-----:R-:W-:Y:S01]  /*86a0*/  IMAD.MOV.U32 R0, RZ, RZ, R5 ;  /* 0x000000ffff007224 */ /* 0x001fe200078e0005 */
[----:B------:R-:W-:Y:S02]  /*86b0*/  IABS R8, R8 ;  /* 0x0000000800087213 */ /* 0x000fe40000000000 */
[----:B------:R-:W-:Y:S01]  /*86c0*/  LOP3.LUT R5, R19, 0xe8, RZ, 0xfc, !PT ;  /* 0x000000e813057812 */ /* 0x000fe200078efcff */
[----:B------:R-:W-:Y:S01]  /*86d0*/  @!P2 IMAD.MOV R0, RZ, RZ, -R0 ;  /* 0x000000ffff00a224 */ /* 0x000fe200078e0a00 */
[----:B------:R-:W-:Y:S02]  /*86e0*/  ISETP.GT.U32.AND P2, PT, R21, R3, PT ;  /* 0x000000031500720c */ /* 0x000fe40003f44070 */
[----:B------:R-:W-:-:S02]  /*86f0*/  IABS R9, R5 ;  /* 0x0000000500097213 */ /* 0x000fc40000000000 */
[----:B------:R0:W-:Y:S01]  /*8700*/  STL [R1+0x1cc], R0 ;  /* 0x0001cc0001007387 */ /* 0x0001e20000100800 */
[----:B------:R-:W-:Y:S02]  /*8710*/  LOP3.LUT R6, R19, 0xe6, RZ, 0xfc, !PT ;  /* 0x000000e613067812 */ /* 0x000fe400078efcff */
[----:B------:R-:W-:Y:S01]  /*8720*/  @!P6 IMAD.IADD R4, R4, 0x1, -R21 ;  /* 0x000000010404e824 */ /* 0x000fe200078e0a15 */
[----:B------:R-:W-:Y:S01]  /*8730*/  ISETP.GE.AND P6, PT, R5, RZ, PT ;  /* 0x000000ff0500720c */ /* 0x000fe20003fc6270 */
[----:B------:R-:W-:Y:S01]  /*8740*/  IMAD.HI.U32 R5, R23, R11, RZ ;  /* 0x0000000b17057227 */ /* 0x000fe200078e00ff */
[----:B------:R-:W-:-:S03]  /*8750*/  IABS R10, R6 ;  /* 0x00000006000a7213 */ /* 0x000fc60000000000 */
[----:B------:R-:W-:Y:S02]  /*8760*/  IMAD.MOV.U32 R15, RZ, RZ, R4 ;  /* 0x000000ffff0f7224 */ /* 0x000fe400078e0004 */
[----:B0-----:R-:W-:Y:S02]  /*8770*/  IMAD.MOV.U32 R0, RZ, RZ, R12 ;  /* 0x000000ffff007224 */ /* 0x001fe400078e000c */
[----:B------:R-:W-:Y:S02]  /*8780*/  @!P2 IMAD.IADD R3, R3, 0x1, -R21 ;  /* 0x000000010303a824 */ /* 0x000fe400078e0a15 */
[----:B------:R-:W-:Y:S01]  /*8790*/  @!P1 IMAD.MOV R0, RZ, RZ, -R0 ;  /* 0x000000ffff009224 */ /* 0x000fe200078e0a00 */
[----:B------:R-:W-:Y:S01]  /*87a0*/  ISETP.GT.U32.AND P1, PT, R21, R2, PT ;  /* 0x000000021500720c */ /* 0x000fe20003f24070 */
[----:B------:R-:W-:Y:S01]  /*87b0*/  IMAD.HI.U32 R12, R23, R8, RZ ;  /* 0x00000008170c7227 */ /* 0x000fe200078e00ff */
[----:B------:R-:W-:Y:S02]  /*87c0*/  ISETP.GT.U32.AND P2, PT, R21, R3, PT ;  /* 0x000000031500720c */ /* 0x000fe40003f44070 */
[----:B------:R0:W-:Y:S01]  /*87d0*/  STL [R1+0x1c4], R0 ;  /* 0x0001c40001007387 */ /* 0x0001e20000100800 */
[----:B------:R-:W-:-:S02]  /*87e0*/  IMAD.MOV R12, RZ, RZ, -R12 ;  /* 0x000000ffff0c7224 */ /* 0x000fc400078e0a0c */
[----:B------:R-:W-:Y:S02]  /*87f0*/  @!P4 IMAD.MOV R15, RZ, RZ, -R15 ;  /* 0x000000ffff0fc224 */ /* 0x000fe400078e0a0f */
[----:B------:R-:W-:Y:S02]  /*8800*/  IMAD R8, R21, R12, R8 ;  /* 0x0000000c15087224 */ /* 0x000fe400078e0208 */
[----:B------:R-:W-:Y:S01]  /*8810*/  IMAD.MOV R4, RZ, RZ, -R5 ;  /* 0x000000ffff047224 */ /* 0x000fe200078e0a05 */
[----:B------:R-:W-:Y:S01]  /*8820*/  STL [R1+0x1b4], R15 ;  /* 0x0001b40f01007387 */ /* 0x000fe20000100800 */
[--C-:B------:R-:W-:Y:S01]  /*8830*/  @!P1 IMAD.IADD R2, R2, 0x1, -R21.reuse ;  /* 0x0000000102029824 */ /* 0x100fe200078e0a15 */
[----:B------:R-:W-:Y:S01]  /*8840*/  LOP3.LUT R5, R19, 0xde, RZ, 0xfc, !PT ;  /* 0x000000de13057812 */ /* 0x000fe200078efcff */
[----:B------:R-:W-:Y:S01]  /*8850*/  @!P2 IMAD.IADD R3, R3, 0x1, -R21 ;  /* 0x000000010303a824 */ /* 0x000fe200078e0a15 */
[----:B------:R-:W-:Y:S01]  /*8860*/  ISETP.GT.U32.AND P2, PT, R21, R8, PT ;  /* 0x000000081500720c */ /* 0x000fe20003f44070 */
[----:B------:R-:W-:Y:S01]  /*8870*/  IMAD.HI.U32 R13, R23, R9, RZ ;  /* 0x00000009170d7227 */ /* 0x000fe200078e00ff */
[----:B------:R-:W-:-:S03]  /*8880*/  ISETP.GT.U32.AND P1, PT, R21, R2, PT ;  /* 0x000000021500720c */ /* 0x000fc60003f24070 */
[----:B0-----:R-:W-:Y:S01]  /*8890*/  IMAD.MOV.U32 R0, RZ, RZ, R3 ;  /* 0x000000ffff007224 */ /* 0x001fe200078e0003 */
[----:B------:R-:W-:Y:S01]  /*88a0*/  LOP3.LUT R3, R19, 0xe2, RZ, 0xfc, !PT ;  /* 0x000000e213037812 */ /* 0x000fe200078efcff */
[----:B------:R-:W-:Y:S01]  /*88b0*/  IMAD R11, R21, R4, R11 ;  /* 0x00000004150b7224 */ /* 0x000fe200078e020b */
[----:B------:R-:W-:Y:S01]  /*88c0*/  LOP3.LUT R4, R19, 0xe0, RZ, 0xfc, !PT ;  /* 0x000000e013047812 */ /* 0x000fe200078efcff */
[----:B------:R-:W-:Y:S01]  /*88d0*/  @!P5 IMAD.MOV R0, RZ, RZ, -R0 ;  /* 0x000000ffff00d224 */ /* 0x000fe200078e0a00 */
[----:B------:R-:W-:Y:S01]  /*88e0*/  ISETP.GE.AND P5, PT, R6, RZ, PT ;  /* 0x000000ff0600720c */ /* 0x000fe20003fa6270 */
[----:B------:R-:W-:Y:S02]  /*88f0*/  IMAD.MOV R13, RZ, RZ, -R13 ;  /* 0x000000ffff0d7224 */ /* 0x000fe400078e0a0d */
[----:B------:R-:W-:Y:S01]  /*8900*/  IMAD.HI.U32 R14, R23, R10, RZ ;  /* 0x0000000a170e7227 */ /* 0x000fe200078e00ff */
[----:B------:R0:W-:Y:S03]  /*8910*/  STL [R1+0x1a8], R0 ;  /* 0x0001a80001007387 */ /* 0x0001e60000100800 */
[----:B------:R-:W-:-:S02]  /*8920*/  @!P1 IMAD.IADD R2, R2, 0x1, -R21 ;  /* 0x0000000102029824 */ /* 0x000fc400078e0a15 */
[C---:B------:R-:W-:Y:S01]  /*8930*/  IMAD R13, R21.reuse, R13, R9 ;  /* 0x0000000d150d7224 */ /* 0x040fe200078e0209 */
[----:B------:R-:W-:Y:S01]  /*8940*/  IABS R9, R3 ;  /* 0x0000000300097213 */ /* 0x000fe20000000000 */
        /* <DEDUP_REMOVED lines=10> */
[----:B------:R-:W-:-:S02]  /*89f0*/  ISETP.GT.U32.AND P1, PT, R21, R10, PT ;  /* 0x0000000a1500720c */ /* 0x000fc40003f24070 */
[----:B------:R-:W-:Y:S01]  /*8a00*/  IABS R14, R5 ;  /* 0x00000005000e7213 */ /* 0x000fe20000000000 */
[----:B------:R-:W-:Y:S01]  /*8a10*/  IMAD.MOV R6, RZ, RZ, -R6 ;  /* 0x000000ffff067224 */ /* 0x000fe200078e0a06 */
[----:B------:R0:W-:Y:S01]  /*8a20*/  STL [R1+0x1a4], R0 ;  /* 0x0001a40001007387 */ /* 0x0001e20000100800 */
[----:B------:R-:W-:Y:S02]  /*8a30*/  @!P4 IMAD.IADD R13, R13, 0x1, -R21 ;  /* 0x000000010d0dc824 */ /* 0x000fe400078e0a15 */
[----:B------:R-:W-:Y:S02]  /*8a40*/  IMAD R9, R21, R6, R9 ;  /* 0x0000000615097224 */ /* 0x000fe400078e0209 */
[----:B------:R-:W-:Y:S01]  /*8a50*/  IMAD.HI.U32 R6, R23, R2, RZ ;  /* 0x0000000217067227 */ /* 0x000fe200078e00ff */
[----:B------:R-:W-:-:S03]  /*8a60*/  ISETP.GT.U32.AND P4, PT, R21, R13, PT ;  /* 0x0000000d1500720c */ /* 0x000fc60003f84070 */
[--C-:B------:R-:W-:Y:S02]  /*8a70*/  @!P3 IMAD.IADD R11, R11, 0x1, -R21.reuse ;  /* 0x000000010b0bb824 */ /* 0x100fe400078e0a15 */
[--C-:B------:R-:W-:Y:S01]  /*8a80*/  @!P2 IMAD.IADD R8, R8, 0x1, -R21.reuse ;  /* 0x000000010808a824 */ /* 0x100fe200078e0a15 */
[----:B------:R-:W-:Y:S01]  /*8a90*/  ISETP.GE.AND P2, PT, R7, RZ, PT ;  /* 0x000000ff0700720c */ /* 0x000fe20003f46270 */
[----:B------:R-:W-:Y:S01]  /*8aa0*/  IMAD.MOV R6, RZ, RZ, -R6 ;  /* 0x000000ffff067224 */ /* 0x000fe200078e0a06 */
[C---:B------:R-:W-:Y:S01]  /*8ab0*/  ISETP.GT.U32.AND P3, PT, R21.reuse, R11, PT ;  /* 0x0000000b1500720c */ /* 0x040fe20003f64070 */
[--C-:B------:R-:W-:Y:S02]  /*8ac0*/  @!P1 IMAD.IADD R10, R10, 0x1, -R21.reuse ;  /* 0x000000010a0a9824 */ /* 0x100fe400078e0a15 */
[----:B------:R-:W-:Y:S02]  /*8ad0*/  IMAD.MOV.U32 R12, RZ, RZ, R8 ;  /* 0x000000ffff0c7224 */ /* 0x000fe400078e0008 */
[C---:B------:R-:W-:Y:S01]  /*8ae0*/  IMAD R8, R21.reuse, R6, R2 ;  /* 0x0000000615087224 */ /* 0x040fe200078e0202 */
[----:B------:R-:W-:Y:S01]  /*8af0*/  ISETP.GT.U32.AND P1, PT, R21, R10, PT ;  /* 0x0000000a1500720c */ /* 0x000fe20003f24070 */
[----:B------:R-:W-:Y:S01]  /*8b00*/  @!P4 IMAD.IADD R13, R13, 0x1, -R21 ;  /* 0x000000010d0dc824 */ /* 0x000fe200078e0a15 */
[----:B------:R-:W-:Y:S01]  /*8b10*/  ISETP.GT.U32.AND P4, PT, R21, R9, PT ;  /* 0x000000091500720c */ /* 0x000fe20003f84070 */
[----:B------:R-:W-:Y:S01]  /*8b20*/  IMAD.HI.U32 R7, R23, R14, RZ ;  /* 0x0000000e17077227 */ /* 0x000fe200078e00ff */
[----:B------:R-:W-:-:S02]  /*8b30*/  LOP3.LUT R2, R19, 0xdc, RZ, 0xfc, !PT ;  /* 0x000000dc13027812 */ /* 0x000fc400078efcff */
[----:B------:R-:W-:Y:S01]  /*8b40*/  LOP3.LUT R6, R19, 0xd6, RZ, 0xfc, !PT ;  /* 0x000000d613067812 */ /* 0x000fe200078efcff */
[----:B------:R-:W-:Y:S01]  /*8b50*/  @!P3 IMAD.IADD R11, R11, 0x1, -R21 ;  /* 0x000000010b0bb824 */ /* 0x000fe200078e0a15 */
[----:B------:R-:W-:Y:S01]  /*8b60*/  ISETP.GT.U32.AND P3, PT, R21, R8, PT ;  /* 0x000000081500720c */ /* 0x000fe20003f64070 */
[----:B------:R-:W-:Y:S01]  /*8b70*/  @!P0 IMAD.MOV R12, RZ, RZ, -R12 ;  /* 0x000000ffff0c8224 */ /* 0x000fe200078e0a0c */
[----:B------:R-:W-:Y:S01]  /*8b80*/  ISETP.GE.AND P0, PT, R3, RZ, PT ;  /* 0x000000ff0300720c */ /* 0x000fe20003f06270 */
[----:B------:R-:W-:Y:S01]  /*8b90*/  IMAD.MOV R7, RZ, RZ, -R7 ;  /* 0x000000ffff077224 */ /* 0x000fe200078e0a07 */
[----:B------:R-:W-:Y:S01]  /*8ba0*/  LOP3.LUT R3, R19, 0xda, RZ, 0xfc, !PT ;  /* 0x000000da13037812 */ /* 0x000fe200078efcff */
[----:B------:R-:W-:Y:S01]  /*8bb0*/  @!P1 IMAD.IADD R10, R10, 0x1, -R21 ;  /* 0x000000010a0a9824 */ /* 0x000fe200078e0a15 */
[----:B------:R-:W-:Y:S01]  /*8bc0*/  ISETP.GE.AND P1, PT, R5, RZ, PT ;  /* 0x000000ff0500720c */ /* 0x000fe20003f26270 */
[----:B0-----:R-:W-:Y:S01]  /*8bd0*/  IMAD.MOV.U32 R0, RZ, RZ, R13 ;  /* 0x000000ffff007224 */ /* 0x001fe200078e000d */
[----:B------:R-:W-:Y:S01]  /*8be0*/  IABS R5, R2 ;  /* 0x0000000200057213 */ /* 0x000fe20000000000 */
[----:B------:R0:W-:Y:S01]  /*8bf0*/  STL [R1+0x1a0], R12 ;  /* 0x0001a00c01007387 */ /* 0x0001e20000100800 */
[----:B------:R-:W-:Y:S01]  /*8c00*/  IMAD R14, R21, R7, R14 ;  /* 0x00000007150e7224 */ /* 0x000fe200078e020e */
[----:B------:R-:W-:Y:S01]  /*8c10*/  LOP3.LUT R13, R19, 0xd4, RZ, 0xfc, !PT ;  /* 0x000000d4130d7812 */ /* 0x000fe200078efcff */
[----:B------:R-:W-:-:S02]  /*8c20*/  @!P4 IMAD.IADD R9, R9, 0x1, -R21 ;  /* 0x000000010909c824 */ /* 0x000fc400078e0a15 */
[----:B------:R-:W-:Y:S02]  /*8c30*/  @!P3 IMAD.IADD R8, R8, 0x1, -R21 ;  /* 0x000000010808b824 */ /* 0x000fe400078e0a15 */
[----:B------:R-:W-:Y:S01]  /*8c40*/  IMAD.HI.U32 R7, R23, R5, RZ ;  /* 0x0000000517077227 */ /* 0x000fe200078e00ff */
[C---:B------:R-:W-:Y:S02]  /*8c50*/  ISETP.GT.U32.AND P4, PT, R21.reuse, R9, PT ;  /* 0x000000091500720c */ /* 0x040fe40003f84070 */
[----:B------:R-:W-:Y:S01]  /*8c60*/  ISETP.GT.U32.AND P3, PT, R21, R8, PT ;  /* 0x000000081500720c */ /* 0x000fe20003f64070 */
[----:B0-----:R-:W-:Y:S01]  /*8c70*/  IMAD.MOV.U32 R12, RZ, RZ, R10 ;  /* 0x000000ffff0c7224 */ /* 0x001fe200078e000a */
[----:B------:R-:W-:Y:S01]  /*8c80*/  IABS R10, R6 ;  /* 0x00000006000a7213 */ /* 0x000fe20000000000 */
[----:B------:R-:W-:Y:S01]  /*8c90*/  @!P6 IMAD.MOV R0, RZ, RZ, -R0 ;  /* 0x000000ffff00e224 */ /* 0x000fe200078e0a00 */
[----:B------:R-:W-:Y:S01]  /*8ca0*/  ISETP.GE.AND P6, PT, R4, RZ, PT ;  /* 0x000000ff0400720c */ /* 0x000fe20003fc6270 */
[----:B------:R-:W-:Y:S01]  /*8cb0*/  @!P5 IMAD.MOV R12, RZ, RZ, -R12 ;  /* 0x000000ffff0cd224 */ /* 0x000fe200078e0a0c */
[----:B------:R-:W-:Y:S01]  /*8cc0*/  ISETP.GE.AND P5, PT, R2, RZ, PT ;  /* 0x000000ff0200720c */ /* 0x000fe20003fa6270 */
[----:B------:R-:W-:Y:S01]  /*8cd0*/  IMAD.MOV R7, RZ, RZ, -R7 ;  /* 0x000000ffff077224 */ /* 0x000fe200078e0a07 */
[----:B------:R0:W-:Y:S01]  /*8ce0*/  STL [R1+0x184], R0 ;  /* 0x0001840001007387 */ /* 0x0001e20000100800 */
[----:B------:R-:W-:-:S02]  /*8cf0*/  LOP3.LUT R2, R19, 0xd8, RZ, 0xfc, !PT ;  /* 0x000000d813027812 */ /* 0x000fc400078efcff */
[----:B------:R-:W-:Y:S01]  /*8d00*/  IMAD R5, R21, R7, R5 ;  /* 0x0000000715057224 */ /* 0x000fe200078e0205 */
[----:B------:R1:W-:Y:S01]  /*8d10*/  STL [R1+0x198], R12 ;  /* 0x0001980c01007387 */ /* 0x0003e20000100800 */
[--C-:B------:R-:W-:Y:S01]  /*8d20*/  @!P3 IMAD.IADD R8, R8, 0x1, -R21.reuse ;  /* 0x000000010808b824 */ /* 0x100fe200078e0a15 */
[----:B------:R-:W-:Y:S01]  /*8d30*/  IABS R4, R2 ;  /* 0x0000000200047213 */ /* 0x000fe20000000000 */
[----:B------:R-:W-:Y:S01]  /*8d40*/  @!P4 IMAD.IADD R9, R9, 0x1, -R21 ;  /* 0x000000010909c824 */ /* 0x000fe200078e0a15 */
[C---:B------:R-:W-:Y:S01]  /*8d50*/  ISETP.GT.U32.AND P3, PT, R21.reuse, R5, PT ;  /* 0x000000051500720c */ /* 0x040fe20003f64070 */
[----:B0-----:R-:W-:Y:S01]  /*8d60*/  IMAD.MOV.U32 R0, RZ, RZ, R11 ;  /* 0x000000ffff007224 */ /* 0x001fe200078e000b */
[----:B------:R-:W-:Y:S01]  /*8d70*/  ISETP.GT.U32.AND P4, PT, R21, R14, PT ;  /* 0x0000000e1500720c */ /* 0x000fe20003f84070 */
[----:B------:R-:W-:Y:S01]  /*8d80*/  IMAD.MOV.U32 R11, RZ, RZ, R9 ;  /* 0x000000ffff0b7224 */ /* 0x000fe200078e0009 */
[----:B------:R-:W-:Y:S01]  /*8d90*/  LOP3.LUT R9, R19, 0xcc, RZ, 0xfc, !PT ;  /* 0x000000cc13097812 */ /* 0x000fe200078efcff */
[----:B------:R-:W-:Y:S01]  /*8da0*/  @!P2 IMAD.MOV R0, RZ, RZ, -R0 ;  /* 0x000000ffff00a224 */ /* 0x000fe200078e0a00 */
[----:B-1----:R-:W-:Y:S01]  /*8db0*/  IABS R12, R3 ;  /* 0x00000003000c7213 */ /* 0x002fe20000000000 */
[----:B------:R-:W-:Y:S01]  /*8dc0*/  @!P0 IMAD.MOV R11, RZ, RZ, -R11 ;  /* 0x000000ffff0b8224 */ /* 0x000fe200078e0a0b */
[----:B------:R-:W-:Y:S01]  /*8dd0*/  ISETP.GE.AND P2, PT, R3, RZ, PT ;  /* 0x000000ff0300720c */ /* 0x000fe20003f46270 */
[C---:B------:R-:W-:Y:S01]  /*8de0*/  IMAD.HI.U32 R7, R23.reuse, R4, RZ ;  /* 0x0000000417077227 */ /* 0x040fe200078e00ff */
[----:B------:R0:W-:Y:S03]  /*8df0*/  STL [R1+0x19c], R0 ;  /* 0x00019c0001007387 */ /* 0x0001e60000100800 */
[----:B------:R-:W-:Y:S01]  /*8e00*/  IMAD.HI.U32 R3, R23, R12, RZ ;  /* 0x0000000c17037227 */ /* 0x000fe200078e00ff */
[----:B------:R1:W-:Y:S03]  /*8e10*/  STL [R1+0x18c], R11 ;  /* 0x00018c0b01007387 */ /* 0x0003e60000100800 */
[----:B------:R-:W-:-:S02]  /*8e20*/  IMAD.MOV R3, RZ, RZ, -R3 ;  /* 0x000000ffff037224 */ /* 0x000fc400078e0a03 */
[----:B------:R-:W-:Y:S02]  /*8e30*/  @!P3 IMAD.IADD R5, R5, 0x1, -R21 ;  /* 0x000000010505b824 */ /* 0x000fe400078e0a15 */
[C---:B------:R-:W-:Y:S02]  /*8e40*/  IMAD R12, R21.reuse, R3, R12 ;  /* 0x00000003150c7224 */ /* 0x040fe400078e020c */
[----:B0-----:R-:W-:Y:S01]  /*8e50*/  IMAD.MOV.U32 R0, RZ, RZ, R8 ;  /* 0x000000ffff007224 */ /* 0x001fe200078e0008 */
[C---:B------:R-:W-:Y:S01]  /*8e60*/  ISETP.GT.U32.AND P3, PT, R21.reuse, R5, PT ;  /* 0x000000051500720c */ /* 0x040fe20003f64070 */
[----:B------:R-:W-:Y:S01]  /*8e70*/  IMAD.MOV R7, RZ, RZ, -R7 ;  /* 0x000000ffff077224 */ /* 0x000fe200078e0a07 */
[C---:B------:R-:W-:Y:S01]  /*8e80*/  ISETP.GT.U32.AND P0, PT, R21.reuse, R12, PT ;  /* 0x0000000c1500720c */ /* 0x040fe20003f04070 */
[----:B------:R-:W-:Y:S01]  /*8e90*/  @!P6 IMAD.MOV R0, RZ, RZ, -R0 ;  /* 0x000000ffff00e224 */ /* 0x000fe200078e0a00 */
[----:B------:R-:W-:Y:S01]  /*8ea0*/  ISETP.GE.AND P6, PT, R2, RZ, PT ;  /* 0x000000ff0200720c */ /* 0x000fe20003fc6270 */
[--C-:B------:R-:W-:Y:S01]  /*8eb0*/  @!P4 IMAD.IADD R14, R14, 0x1, -R21.reuse ;  /* 0x000000010e0ec824 */ /* 0x100fe200078e0a15 */
[----:B------:R-:W-:Y:S01]  /*8ec0*/  IABS R8, R9 ;  /* 0x0000000900087213 */ /* 0x000fe20000000000 */
[----:B------:R-:W-:Y:S01]  /*8ed0*/  IMAD R2, R21, R7, R4 ;  /* 0x0000000715027224 */ /* 0x000fe200078e0204 */
[----:B------:R-:W-:Y:S01]  /*8ee0*/  IABS R7, R13 ;  /* 0x0000000d00077213 */ /* 0x000fe20000000000 */
[----:B------:R-:W-:Y:S01]  /*8ef0*/  IMAD.HI.U32 R3, R23, R10, RZ ;  /* 0x0000000a17037227 */ /* 0x000fe200078e00ff */
[----:B------:R-:W-:Y:S01]  /*8f00*/  ISETP.GT.U32.AND P4, PT, R21, R14, PT ;  /* 0x0000000e1500720c */ /* 0x000fe20003f84070 */
[----:B------:R0:W-:Y:S01]  /*8f10*/  STL [R1+0x194], R0 ;  /* 0x0001940001007387 */ /* 0x0001e20000100800 */
[----:B------:R-:W-:Y:S01]  /*8f20*/  LOP3.LUT R4, R19, 0xce, RZ, 0xfc, !PT ;  /* 0x000000ce13047812 */ /* 0x000fe200078efcff */
[--C-:B------:R-:W-:Y:S01]  /*8f30*/  @!P3 IMAD.IADD R5, R5, 0x1, -R21.reuse ;  /* 0x000000010505b824 */ /* 0x100fe200078e0a15 */
[----:B------:R-:W-:Y:S01]  /*8f40*/  ISETP.GT.U32.AND P3, PT, R21, R2, PT ;  /* 0x000000021500720c */ /* 0x000fe20003f64070 */
[----:B------:R-:W-:-:S02]  /*8f50*/  @!P0 IMAD.IADD R12, R12, 0x1, -R21 ;  /* 0x000000010c0c8824 */ /* 0x000fc400078e0a15 */
[----:B------:R-:W-:Y:S02]  /*8f60*/  IMAD.MOV R3, RZ, RZ, -R3 ;  /* 0x000000ffff037224 */ /* 0x000fe400078e0a03 */
[----:B-1----:R-:W-:Y:S01]  /*8f70*/  IMAD.HI.U32 R11, R23, R7, RZ ;  /* 0x00000007170b7227 */ /* 0x002fe200078e00ff */
[----:B------:R-:W-:-:S03]  /*8f80*/  ISETP.GT.U32.AND P0, PT, R21, R12, PT ;  /* 0x0000000c1500720c */ /* 0x000fc60003f04070 */
[----:B------:R-:W-:Y:S01]  /*8f90*/  IMAD R10, R21, R3, R10 ;  /* 0x00000003150a7224 */ /* 0x000fe200078e020a */
[----:B------:R-:W-:Y:S01]  /*8fa0*/  LOP3.LUT R3, R19, 0xd2, RZ, 0xfc, !PT ;  /* 0x000000d213037812 */ /* 0x000fe200078efcff */
[----:B------:R-:W-:Y:S02]  /*8fb0*/  IMAD.MOV R11, RZ, RZ, -R11 ;  /* 0x000000ffff0b7224 */ /* 0x000fe400078e0a0b */
[----:B------:R-:W-:Y:S01]  /*8fc0*/  @!P4 IMAD.IADD R14, R14, 0x1, -R21 ;  /* 0x000000010e0ec824 */ /* 0x000fe200078e0a15 */
[----:B------:R-:W-:Y:S01]  /*8fd0*/  IABS R20, R3 ;  /* 0x0000000300147213 */ /* 0x000fe20000000000 */
[C---:B------:R-:W-:Y:S01]  /*8fe0*/  IMAD R7, R21.reuse, R11, R7 ;  /* 0x0000000b15077224 */ /* 0x040fe200078e0207 */
[----:B------:R-:W-:Y:S01]  /*8ff0*/  ISETP.GE.AND P4, PT, R6, RZ, PT ;  /* 0x000000ff0600720c */ /* 0x000fe20003f86270 */
[--C-:B------:R-:W-:Y:S01]  /*9000*/  @!P3 IMAD.IADD R2, R2, 0x1, -R21.reuse ;  /* 0x000000010202b824 */ /* 0x100fe200078e0a15 */
[----:B------:R-:W-:Y:S01]  /*9010*/  IABS R6, R4 ;  /* 0x0000000400067213 */ /* 0x000fe20000000000 */
[----:B------:R-:W-:Y:S01]  /*9020*/  @!P0 IMAD.IADD R12, R12, 0x1, -R21 ;  /* 0x000000010c0c8824 */ /* 0x000fe200078e0a15 */
[----:B------:R-:W-:Y:S01]  /*9030*/  ISETP.GT.U32.AND P0, PT, R21, R10, PT ;  /* 0x0000000a1500720c */ /* 0x000fe20003f04070 */
[----:B------:R-:W-:Y:S01]  /*9040*/  IMAD.HI.U32 R18, R23, R20, RZ ;  /* 0x0000001417127227 */ /* 0x000fe200078e00ff */
[----:B------:R-:W-:-:S03]  /*9050*/  ISETP.GT.U32.AND P3, PT, R21, R7, PT ;  /* 0x000000071500720c */ /* 0x000fc60003f64070 */
[----:B0-----:R-:W-:Y:S01]  /*9060*/  IMAD.MOV.U32 R0, RZ, RZ, R14 ;  /* 0x000000ffff007224 */ /* 0x001fe200078e000e */
[----:B------:R-:W-:Y:S01]  /*9070*/  LOP3.LUT R14, R19, 0xc8, RZ, 0xfc, !PT ;  /* 0x000000c8130e7812 */ /* 0x000fe200078efcff */
[----:B------:R-:W-:Y:S02]  /*9080*/  IMAD.MOV R18, RZ, RZ, -R18 ;  /* 0x000000ffff127224 */ /* 0x000fe400078e0a12 */
[----:B------:R-:W-:Y:S01]  /*9090*/  @!P1 IMAD.MOV R0, RZ, RZ, -R0 ;  /* 0x000000ffff009224 */ /* 0x000fe200078e0a00 */
[C---:B------:R-:W-:Y:S01]  /*90a0*/  ISETP.GT.U32.AND P1, PT, R21.reuse, R2, PT ;  /* 0x000000021500720c */ /* 0x040fe20003f24070 */
[----:B------:R-:W-:Y:S02]  /*90b0*/  IMAD R18, R21, R18, R20 ;  /* 0x0000001215127224 */ /* 0x000fe400078e0214 */
[--C-:B------:R-:W-:Y:S01]  /*90c0*/  @!P0 IMAD.IADD R10, R10, 0x1, -R21.reuse ;  /* 0x000000010a0a8824 */ /* 0x100fe200078e0a15 */
[----:B------:R0:W-:Y:S01]  /*90d0*/  STL [R1+0x17c], R0 ;  /* 0x00017c0001007387 */ /* 0x0001e20000100800 */
[----:B------:R-:W-:Y:S01]  /*90e0*/  @!P3 IMAD.IADD R7, R7, 0x1, -R21 ;  /* 0x000000010707b824 */ /* 0x000fe200078e0a15 */
[----:B------:R-:W-:Y:S01]  /*90f0*/  ISETP.GT.U32.AND P0, PT, R21, R18, PT ;  /* 0x000000121500720c */ /* 0x000fe20003f04070 */
[----:B------:R-:W-:Y:S01]  /*9100*/  IMAD.HI.U32 R15, R23, R6, RZ ;  /* 0x00000006170f7227 */ /* 0x000fe200078e00ff */
[----:B------:R-:W-:-:S03]  /*9110*/  ISETP.GT.U32.AND P3, PT, R21, R10, PT ;  /* 0x0000000a1500720c */ /* 0x000fc60003f64070 */
[----:B------:R-:W-:-:S04]  /*9120*/  IMAD.HI.U32 R11, R23, R8, RZ ;  /* 0x00000008170b7227 */ /* 0x000fc800078e00ff */
[----:B0-----:R-:W-:Y:S01]  /*9130*/  IMAD.MOV.U32 R0, RZ, RZ, R5 ;  /* 0x000000ffff007224 */ /* 0x001fe200078e0005 */
[----:B------:R-:W-:Y:S01]  /*9140*/  IABS R5, R14 ;  /* 0x0000000e00057213 */ /* 0x000fe20000000000 */
[----:B------:R-:W-:Y:S02]  /*9150*/  IMAD.MOV R15, RZ, RZ, -R15 ;  /* 0x000000ffff0f7224 */ /* 0x000fe400078e0a0f */
[----:B------:R-:W-:Y:S01]  /*9160*/  @!P5 IMAD.MOV R0, RZ, RZ, -R0 ;  /* 0x000000ffff00d224 */ /* 0x000fe200078e0a00 */
[C---:B------:R-:W-:Y:S01]  /*9170*/  ISETP.GT.U32.AND P5, PT, R21.reuse, R7, PT ;  /* 0x000000071500720c */ /* 0x040fe20003fa4070 */
[----:B------:R-:W-:Y:S02]  /*9180*/  IMAD.MOV R11, RZ, RZ, -R11 ;  /* 0x000000ffff0b7224 */ /* 0x000fe400078e0a0b */
[C---:B------:R-:W-:Y:S01]  /*9190*/  IMAD R6, R21.reuse, R15, R6 ;  /* 0x0000000f15067224 */ /* 0x040fe200078e0206 */
[----:B------:R0:W-:Y:S01]  /*91a0*/  STL [R1+0x178], R0 ;  /* 0x0001780001007387 */ /* 0x0001e20000100800 */
[----:B------:R-:W-:Y:S01]  /*91b0*/  IMAD R8, R21, R11, R8 ;  /* 0x0000000b15087224 */ /* 0x000fe200078e0208 */
[----:B------:R-:W-:Y:S01]  /*91c0*/  LOP3.LUT R15, R19, 0xca, RZ, 0xfc, !PT ;  /* 0x000000ca130f7812 */ /* 0x000fe200078efcff */
[----:B------:R-:W-:-:S02]  /*91d0*/  @!P0 IMAD.IADD R18, R18, 0x1, -R21 ;  /* 0x0000000112128824 */ /* 0x000fc400078e0a15 */
[--C-:B------:R-:W-:Y:S01]  /*91e0*/  @!P1 IMAD.IADD R2, R2, 0x1, -R21.reuse ;  /* 0x0000000102029824 */ /* 0x100fe200078e0a15 */
[C---:B------:R-:W-:Y:S01]  /*91f0*/  ISETP.GT.U32.AND P1, PT, R21.reuse, R6, PT ;  /* 0x000000061500720c */ /* 0x040fe20003f24070 */
[--C-:B------:R-:W-:Y:S01]  /*9200*/  @!P3 IMAD.IADD R10, R10, 0x1, -R21.reuse ;  /* 0x000000010a0ab824 */ /* 0x100fe200078e0a15 */
[----:B------:R-:W-:Y:S01]  /*9210*/  ISETP.GT.U32.AND P0, PT, R21, R18, PT ;  /* 0x000000121500720c */ /* 0x000fe20003f04070 */
[----:B------:R-:W-:Y:S01]  /*9220*/  @!P5 IMAD.IADD R7, R7, 0x1, -R21 ;  /* 0x000000010707d824 */ /* 0x000fe200078e0a15 */
[----:B------:R-:W-:Y:S01]  /*9230*/  ISETP.GT.U32.AND P5, PT, R21, R8, PT ;  /* 0x000000081500720c */ /* 0x000fe20003fa4070 */
[----:B0-----:R-:W-:Y:S01]  /*9240*/  IMAD.MOV.U32 R0, RZ, RZ, R12 ;  /* 0x000000ffff007224 */ /* 0x001fe200078e000c */
[----:B------:R-:W-:Y:S01]  /*9250*/  IABS R11, R15 ;  /* 0x0000000f000b7213 */ /* 0x000fe20000000000 */
[----:B------:R-:W-:Y:S01]  /*9260*/  IMAD.MOV.U32 R20, RZ, RZ, R2 ;  /* 0x000000ffff147224 */ /* 0x000fe200078e0002 */
[----:B------:R-:W-:Y:S01]  /*9270*/  ISETP.GE.AND P3, PT, R13, RZ, PT ;  /* 0x000000ff0d00720c */ /* 0x000fe20003f66270 */
[----:B------:R-:W-:Y:S01]  /*9280*/  @!P2 IMAD.MOV R0, RZ, RZ, -R0 ;  /* 0x000000ffff00a224 */ /* 0x000fe200078e0a00 */
[----:B------:R-:W-:Y:S01]  /*9290*/  ISETP.GT.U32.AND P2, PT, R21, R17, PT ;  /* 0x000000111500720c */ /* 0x000fe20003f44070 */
[----:B------:R-:W-:Y:S01]  /*92a0*/  IMAD.HI.U32 R12, R23, R11, RZ ;  /* 0x0000000b170c7227 */ /* 0x000fe200078e00ff */
[----:B------:R-:W-:-:S02]  /*92b0*/  LOP3.LUT R2, R19, 0xc6, RZ, 0xfc, !PT ;  /* 0x000000c613027812 */ /* 0x000fc400078efcff */
[----:B------:R0:W-:Y:S01]  /*92c0*/  STL [R1+0x174], R0 ;  /* 0x0001740001007387 */ /* 0x0001e20000100800 */
[--C-:B------:R-:W-:Y:S01]  /*92d0*/  @!P1 IMAD.IADD R6, R6, 0x1, -R21.reuse ;  /* 0x0000000106069824 */ /* 0x100fe200078e0a15 */
[----:B------:R-:W-:Y:S01]  /*92e0*/  ISETP.GE.AND P1, PT, R4, RZ, PT ;  /* 0x000000ff0400720c */ /* 0x000fe20003f26270 */
[--C-:B------:R-:W-:Y:S01]  /*92f0*/  @!P0 IMAD.IADD R18, R18, 0x1, -R21.reuse ;  /* 0x0000000112128824 */ /* 0x100fe200078e0a15 */
[----:B------:R-:W-:Y:S01]  /*9300*/  ISETP.GE.AND P0, PT, R3, RZ, PT ;  /* 0x000000ff0300720c */ /* 0x000fe20003f06270 */
[----:B------:R-:W-:Y:S01]  /*9310*/  @!P5 IMAD.IADD R8, R8, 0x1, -R21 ;  /* 0x000000010808d824 */ /* 0x000fe200078e0a15 */
[----:B------:R-:W-:Y:S01]  /*9320*/  LOP3.LUT R3, R19, 0xc4, RZ, 0xfc, !PT ;  /* 0x000000c413037812 */ /* 0x000fe200078efcff */
[----:B------:R-:W-:-:S04]  /*9330*/  IMAD.HI.U32 R13, R23, R5, RZ ;  /* 0x00000005170d7227 */ /* 0x000fc800078e00ff */
[----:B------:R-:W-:Y:S01]  /*9340*/  @!P2 IMAD.IADD R17, R17, 0x1, -R21 ;  /* 0x000000011111a824 */ /* 0x000fe200078e0a15 */
[----:B------:R-:W-:Y:S01]  /*9350*/  ISETP.GE.AND P2, PT, R16, RZ, PT ;  /* 0x000000ff1000720c */ /* 0x000fe20003f46270 */
[----:B0-----:R-:W-:Y:S02]  /*9360*/  IMAD.MOV.U32 R0, RZ, RZ, R10 ;  /* 0x000000ffff007224 */ /* 0x001fe400078e000a */
[----:B------:R-:W-:Y:S01]  /*9370*/  @!P6 IMAD.MOV R20, RZ, RZ, -R20 ;  /* 0x000000ffff14e224 */ /* 0x000fe200078e0a14 */
[C---:B------:R-:W-:Y:S01]  /*9380*/  ISETP.GT.U32.AND P5, PT, R21.reuse, R17, PT ;  /* 0x000000111500720c */ /* 0x040fe20003fa4070 */
[----:B------:R-:W-:Y:S01]  /*9390*/  @!P4 IMAD.MOV R0, RZ, RZ, -R0 ;  /* 0x000000ffff00c224 */ /* 0x000fe200078e0a00 */
[C---:B------:R-:W-:Y:S01]  /*93a0*/  ISETP.GT.U32.AND P4, PT, R21.reuse, R6, PT ;  /* 0x000000061500720c */ /* 0x040fe20003f84070 */
[----:B------:R-:W-:Y:S01]  /*93b0*/  IMAD.MOV R12, RZ, RZ, -R12 ;  /* 0x000000ffff0c7224 */ /* 0x000fe200078e0a0c */
[----:B------:R-:W-:Y:S01]  /*93c0*/  STL [R1+0x168], R20 ;  /* 0x0001681401007387 */ /* 0x000fe20000100800 */
[----:B------:R-:W-:Y:S01]  /*93d0*/  IMAD.MOV R13, RZ, RZ, -R13 ;  /* 0x000000ffff0d7224 */ /* 0x000fe200078e0a0d */
[C---:B------:R-:W-:Y:S01]  /*93e0*/  ISETP.GT.U32.AND P6, PT, R21.reuse, R8, PT ;  /* 0x000000081500720c */ /* 0x040fe20003fc4070 */
[----:B------:R-:W-:Y:S01]  /*93f0*/  IMAD R11, R21, R12, R11 ;  /* 0x0000000c150b7224 */ /* 0x000fe200078e020b */
[----:B------:R0:W-:Y:S01]  /*9400*/  STL [R1+0x15c], R0 ;  /* 0x00015c0001007387 */ /* 0x0001e20000100800 */
[----:B------:R-:W-:-:S02]  /*9410*/  IMAD.MOV.U32 R4, RZ, RZ, R7 ;  /* 0x000000ffff047224 */ /* 0x000fc400078e0007 */
[C---:B------:R-:W-:Y:S02]  /*9420*/  IMAD R5, R21.reuse, R13, R5 ;  /* 0x0000000d15057224 */ /* 0x040fe400078e0205 */
[----:B------:R-:W-:Y:S01]  /*9430*/  @!P3 IMAD.MOV R4, RZ, RZ, -R4 ;  /* 0x000000ffff04b224 */ /* 0x000fe200078e0a04 */
[----:B------:R-:W-:Y:S01]  /*9440*/  ISETP.GT.U32.AND P3, PT, R21, R11, PT ;  /* 0x0000000b1500720c */ /* 0x000fe20003f64070 */
[--C-:B------:R-:W-:Y:S01]  /*9450*/  @!P5 IMAD.IADD R17, R17, 0x1, -R21.reuse ;  /* 0x000000011111d824 */ /* 0x100fe200078e0a15 */
[----:B------:R-:W-:Y:S01]  /*9460*/  ISETP.GT.U32.AND P5, PT, R21, R5, PT ;  /* 0x000000051500720c */ /* 0x000fe20003fa4070 */
[----:B------:R-:W-:Y:S01]  /*9470*/  @!P4 IMAD.IADD R6, R6, 0x1, -R21 ;  /* 0x000000010606c824 */ /* 0x000fe200078e0a15 */
[----:B------:R1:W-:Y:S01]  /*9480*/  STL [R1+0x158], R4 ;  /* 0x0001580401007387 */ /* 0x0003e20000100800 */
[----:B0-----:R-:W-:Y:S01]  /*9490*/  IMAD.MOV.U32 R0, RZ, RZ, R18 ;  /* 0x000000ffff007224 */ /* 0x001fe200078e0012 */
[----:B------:R-:W-:Y:S01]  /*94a0*/  ISETP.GE.AND P4, PT, R15, RZ, PT ;  /* 0x000000ff0f00720c */ /* 0x000fe20003f86270 */
[----:B------:R-:W-:-:S02]  /*94b0*/  IMAD.MOV.U32 R10, RZ, RZ, R17 ;  /* 0x000000ffff0a7224 */ /* 0x000fc400078e0011 */
[----:B------:R-:W-:Y:S01]  /*94c0*/  @!P0 IMAD.MOV R0, RZ, RZ, -R0 ;  /* 0x000000ffff008224 */ /* 0x000fe200078e0a00 */
[----:B------:R-:W-:Y:S01]  /*94d0*/  ISETP.GE.AND P0, PT, R9, RZ, PT ;  /* 0x000000ff0900720c */ /* 0x000fe20003f06270 */
[----:B------:R-:W-:Y:S01]  /*94e0*/  @!P2 IMAD.MOV R10, RZ, RZ, -R10 ;  /* 0x000000ffff0aa224 */ /* 0x000fe200078e0a0a */
[----:B------:R-:W-:Y:S01]  /*94f0*/  IABS R9, R2 ;  /* 0x0000000200097213 */ /* 0x000fe20000000000 */
[--C-:B------:R-:W-:Y:S01]  /*9500*/  @!P6 IMAD.IADD R8, R8, 0x1, -R21.reuse ;  /* 0x000000010808e824 */ /* 0x100fe200078e0a15 */
[----:B------:R0:W-:Y:S01]  /*9510*/  STL [R1+0x154], R0 ;  /* 0x0001540001007387 */ /* 0x0001e20000100800 */
[----:B------:R-:W-:Y:S01]  /*9520*/  @!P3 IMAD.IADD R11, R11, 0x1, -R21 ;  /* 0x000000010b0bb824 */ /* 0x000fe200078e0a15 */
[----:B-1----:R-:W-:Y:S01]  /*9530*/  IABS R4, R3 ;  /* 0x0000000300047213 */ /* 0x002fe20000000000 */
[----:B------:R-:W-:Y:S01]  /*9540*/  IMAD.HI.U32 R7, R23, R9, RZ ;  /* 0x0000000917077227 */ /* 0x000fe200078e00ff */
[----:B------:R-:W-:Y:S01]  /*9550*/  STL [R1+0x150], R10 ;  /* 0x0001500a01007387 */ /* 0x000fe20000100800 */
[----:B------:R-:W-:-:S02]  /*9560*/  ISETP.GE.AND P3, PT, R2, RZ, PT ;  /* 0x000000ff0200720c */ /* 0x000fc40003f66270 */
[----:B------:R-:W-:Y:S01]  /*9570*/  IMAD.MOV R7, RZ, RZ, -R7 ;  /* 0x000000ffff077224 */ /* 0x000fe200078e0a07 */
[----:B------:R-:W-:Y:S01]  /*9580*/  ISETP.GT.U32.AND P2, PT, R21, R11, PT ;  /* 0x0000000b1500720c */ /* 0x000fe20003f44070 */
[----:B------:R-:W-:Y:S01]  /*9590*/  @!P5 IMAD.IADD R5, R5, 0x1, -R21 ;  /* 0x000000010505d824 */ /* 0x000fe200078e0a15 */
[----:B------:R-:W-:Y:S01]  /*95a0*/  ISETP.GE.AND P6, PT, R14, RZ, PT ;  /* 0x000000ff0e00720c */ /* 0x000fe20003fc6270 */
[----:B0-----:R-:W-:Y:S01]  /*95b0*/  IMAD.MOV.U32 R0, RZ, RZ, R6 ;  /* 0x000000ffff007224 */ /* 0x001fe200078e0006 */
[----:B------:R-:W-:Y:S01]  /*95c0*/  ISETP.GE.AND P5, PT, R3, RZ, PT ;  /* 0x000000ff0300720c */ /* 0x000fe20003fa6270 */
[----:B------:R-:W-:Y:S01]  /*95d0*/  IMAD R9, R21, R7, R9 ;  /* 0x0000000715097224 */ /* 0x000fe200078e0209 */
[----:B------:R-:W-:Y:S01]  /*95e0*/  LOP3.LUT R3, R19, 0xc2, RZ, 0xfc, !PT ;  /* 0x000000c213037812 */ /* 0x000fe200078efcff */
[----:B------:R-:W-:Y:S01]  /*95f0*/  @!P1 IMAD.MOV R0, RZ, RZ, -R0 ;  /* 0x000000ffff009224 */ /* 0x000fe200078e0a00 */
[----:B------:R-:W-:Y:S01]  /*9600*/  ISETP.GT.U32.AND P1, PT, R21, R5, PT ;  /* 0x000000051500720c */ /* 0x000fe20003f24070 */
[----:B------:R-:W-:-:S03]  /*9610*/  IMAD.HI.U32 R2, R23, R4, RZ ;  /* 0x0000000417027227 */ /* 0x000fc600078e00ff */
[----:B------:R0:W-:Y:S01]  /*9620*/  STL [R1+0x14c], R0 ;  /* 0x00014c0001007387 */ /* 0x0001e20000100800 */
[----:B------:R-:W-:Y:S02]  /*9630*/  IMAD.MOV R2, RZ, RZ, -R2 ;  /* 0x000000ffff027224 */ /* 0x000fe400078e0a02 */
[--C-:B------:R-:W-:Y:S01]  /*9640*/  @!P2 IMAD.IADD R11, R11, 0x1, -R21.reuse ;  /* 0x000000010b0ba824 */ /* 0x100fe200078e0a15 */
[----:B------:R-:W-:Y:S01]  /*9650*/  ISETP.GE.AND P2, PT, R3, RZ, PT ;  /* 0x000000ff0300720c */ /* 0x000fe20003f46270 */
[----:B------:R-:W-:Y:S01]  /*9660*/  IMAD R14, R21, R2, R4 ;  /* 0x00000002150e7224 */ /* 0x000fe200078e0204 */
[----:B------:R-:W-:Y:S02]  /*9670*/  IABS R3, R3 ;  /* 0x0000000300037213 */ /* 0x000fe40000000000 */
[----:B------:R-:W-:Y:S01]  /*9680*/  LOP3.LUT R2, R19, 0xbe, RZ, 0xfc, !PT ;  /* 0x000000be13027812 */ /* 0x000fe200078efcff */
[----:B------:R-:W-:Y:S01]  /*9690*/  @!P1 IMAD.IADD R5, R5, 0x1, -R21 ;  /* 0x0000000105059824 */ /* 0x000fe200078e0a15 */
[----:B------:R-:W-:Y:S01]  /*96a0*/  ISETP.GT.U32.AND P1, PT, R21, R14, PT ;  /* 0x0000000e1500720c */ /* 0x000fe20003f24070 */
[----:B0-----:R-:W-:Y:S01]  /*96b0*/  IMAD.MOV.U32 R0, RZ, RZ, R8 ;  /* 0x000000ffff007224 */ /* 0x001fe200078e0008 */
[----:B------:R-:W-:Y:S01]  /*96c0*/  LOP3.LUT R4, R19, 0xc0, RZ, 0xfc, !PT ;  /* 0x000000c013047812 */ /* 0x000fe200078efcff */
[----:B------:R-:W-:Y:S01]  /*96d0*/  IMAD.HI.U32 R10, R23, R3, RZ ;  /* 0x00000003170a7227 */ /* 0x000fe200078e00ff */
[----:B------:R-:W-:-:S02]  /*96e0*/  IABS R6, R2 ;  /* 0x0000000200067213 */ /* 0x000fc40000000000 */
[----:B------:R-:W-:Y:S01]  /*96f0*/  IABS R7, R4 ;  /* 0x0000000400077213 */ /* 0x000fe20000000000 */
[----:B------:R-:W-:Y:S01]  /*9700*/  @!P0 IMAD.MOV R0, RZ, RZ, -R0 ;  /* 0x000000ffff008224 */ /* 0x000fe200078e0a00 */
[----:B------:R-:W-:Y:S01]  /*9710*/  ISETP.GT.U32.AND P0, PT, R21, R9, PT ;  /* 0x000000091500720c */ /* 0x000fe20003f04070 */
[----:B------:R-:W-:Y:S02]  /*9720*/  IMAD.MOV R10, RZ, RZ, -R10 ;  /* 0x000000ffff0a7224 */ /* 0x000fe400078e0a0a */
[----:B------:R-:W-:Y:S01]  /*9730*/  IMAD.HI.U32 R8, R23, R7, RZ ;  /* 0x0000000717087227 */ /* 0x000fe200078e00ff */
[----:B------:R0:W-:Y:S03]  /*9740*/  STL [R1+0x148], R0 ;  /* 0x0001480001007387 */ /* 0x0001e60000100800 */
[----:B------:R-:W-:Y:S02]  /*9750*/  @!P1 IMAD.IADD R14, R14, 0x1, -R21 ;  /* 0x000000010e0e9824 */ /* 0x000fe400078e0a15 */
[----:B------:R-:W-:-:S03]  /*9760*/  IMAD.MOV R8, RZ, RZ, -R8 ;  /* 0x000000ffff087224 */ /* 0x000fc600078e0a08 */
[----:B------:R-:W-:Y:S01]  /*9770*/  ISETP.GT.U32.AND P1, PT, R21, R14, PT ;  /* 0x0000000e1500720c */ /* 0x000fe20003f24070 */
[----:B------:R-:W-:Y:S01]  /*9780*/  @!P0 IMAD.IADD R9, R9, 0x1, -R21 ;  /* 0x0000000109098824 */ /* 0x000fe200078e0a15 */
[----:B------:R-:W-:Y:S01]  /*9790*/  ISETP.GE.AND P0, PT, R4, RZ, PT ;  /* 0x000000ff0400720c */ /* 0x000fe20003f06270 */
[----:B0-----:R-:W-:Y:S02]  /*97a0*/  IMAD.MOV.U32 R0, RZ, RZ, R11 ;  /* 0x000000ffff007224 */ /* 0x001fe400078e000b */
[----:B------:R-:W-:Y:S01]  /*97b0*/  IMAD R11, R21, R10, R3 ;  /* 0x0000000a150b7224 */ /* 0x000fe200078e0203 */
[----:B------:R-:W-:Y:S01]  /*97c0*/  LOP3.LUT R10, R19, 0xba, RZ, 0xfc, !PT ;  /* 0x000000ba130a7812 */ /* 0x000fe200078efcff */
[----:B------:R-:W-:Y:S01]  /*97d0*/  @!P4 IMAD.MOV R0, RZ, RZ, -R0 ;  /* 0x000000ffff00c224 */ /* 0x000fe200078e0a00 */
[----:B------:R-:W-:Y:S01]  /*97e0*/  ISETP.GT.U32.AND P4, PT, R21, R9, PT ;  /* 0x000000091500720c */ /* 0x000fe20003f84070 */
[----:B------:R-:W-:Y:S01]  /*97f0*/  IMAD.HI.U32 R4, R23, R6, RZ ;  /* 0x0000000617047227 */ /* 0x000fe200078e00ff */
[----:B------:R-:W-:-:S02]  /*9800*/  LOP3.LUT R3, R19, 0xb6, RZ, 0xfc, !PT ;  /* 0x000000b613037812 */ /* 0x000fc400078efcff */
[----:B------:R0:W-:Y:S01]  /*9810*/  STL [R1+0xc0], R0 ;  /* 0x0000c00001007387 */ /* 0x0001e20000100800 */
[----:B------:R-:W-:Y:S01]  /*9820*/  IMAD.MOV R4, RZ, RZ, -R4 ;  /* 0x000000ffff047224 */ /* 0x000fe200078e0a04 */
[----:B------:R-:W-:Y:S01]  /*9830*/  IABS R13, R10 ;  /* 0x0000000a000d7213 */ /* 0x000fe20000000000 */
[C---:B------:R-:W-:Y:S01]  /*9840*/  IMAD R7, R21.reuse, R8, R7 ;  /* 0x0000000815077224 */ /* 0x040fe200078e0207 */
[----:B------:R-:W-:Y:S01]  /*9850*/  IABS R8, R3 ;  /* 0x0000000300087213 */ /* 0x000fe20000000000 */
[----:B------:R-:W-:Y:S01]  /*9860*/  IMAD R6, R21, R4, R6 ;  /* 0x0000000415067224 */ /* 0x000fe200078e0206 */
[----:B------:R-:W-:Y:S01]  /*9870*/  LOP3.LUT R4, R19, 0xb8, RZ, 0xfc, !PT ;  /* 0x000000b813047812 */ /* 0x000fe200078efcff */
[--C-:B------:R-:W-:Y:S01]  /*9880*/  @!P1 IMAD.IADD R14, R14, 0x1, -R21.reuse ;  /* 0x000000010e0e9824 */ /* 0x100fe200078e0a15 */
[----:B------:R-:W-:Y:S01]  /*9890*/  ISETP.GT.U32.AND P1, PT, R21, R7, PT ;  /* 0x000000071500720c */ /* 0x000fe20003f24070 */
[----:B------:R-:W-:Y:S01]  /*98a0*/  @!P4 IMAD.IADD R9, R9, 0x1, -R21 ;  /* 0x000000010909c824 */ /* 0x000fe200078e0a15 */
[----:B------:R-:W-:Y:S01]  /*98b0*/  ISETP.GT.U32.AND P4, PT, R21, R11, PT ;  /* 0x0000000b1500720c */ /* 0x000fe20003f84070 */
[----:B0-----:R-:W-:Y:S01]  /*98c0*/  IMAD.MOV.U32 R0, RZ, RZ, R5 ;  /* 0x000000ffff007224 */ /* 0x001fe200078e0005 */
[----:B------:R-:W-:-:S03]  /*98d0*/  IABS R12, R4 ;  /* 0x00000004000c7213 */ /* 0x000fc60000000000 */
[----:B------:R-:W-:Y:S01]  /*98e0*/  @!P6 IMAD.MOV R0, RZ, RZ, -R0 ;  /* 0x000000ffff00e224 */ /* 0x000fe200078e0a00 */
[----:B------:R-:W-:Y:S02]  /*98f0*/  ISETP.GE.AND P6, PT, R2, RZ, PT ;  /* 0x000000ff0200720c */ /* 0x000fe40003fc6270 */
[----:B------:R-:W-:Y:S02]  /*9900*/  LOP3.LUT R2, R19, 0xbc, RZ, 0xfc, !PT ;  /* 0x000000bc13027812 */ /* 0x000fe400078efcff */
[----:B------:R0:W-:Y:S01]  /*9910*/  STL [R1+0x144], R0 ;  /* 0x0001440001007387 */ /* 0x0001e20000100800 */
[--C-:B------:R-:W-:Y:S01]  /*9920*/  @!P1 IMAD.IADD R7, R7, 0x1, -R21.reuse ;  /* 0x0000000107079824 */ /* 0x100fe200078e0a15 */
[----:B------:R-:W-:Y:S01]  /*9930*/  IABS R5, R2 ;  /* 0x0000000200057213 */ /* 0x000fe20000000000 */
[----:B------:R-:W-:-:S03]  /*9940*/  @!P4 IMAD.IADD R11, R11, 0x1, -R21 ;  /* 0x000000010b0bc824 */ /* 0x000fc600078e0a15 */
[C---:B------:R-:W-:Y:S02]  /*9950*/  ISETP.GT.U32.AND P1, PT, R21.reuse, R7, PT ;  /* 0x000000071500720c */ /* 0x040fe40003f24070 */
[----:B------:R-:W-:Y:S01]  /*9960*/  ISETP.GT.U32.AND P4, PT, R21, R11, PT ;  /* 0x0000000b1500720c */ /* 0x000fe20003f84070 */
[----:B0-----:R-:W-:Y:S02]  /*9970*/  IMAD.MOV.U32 R0, RZ, RZ, R9 ;  /* 0x000000ffff007224 */ /* 0x001fe400078e0009 */
[----:B------:R-:W-:-:S04]  /*9980*/  IMAD.HI.U32 R9, R23, R5, RZ ;  /* 0x0000000517097227 */ /* 0x000fc800078e00ff */
[----:B------:R-:W-:Y:S01]  /*9990*/  @!P3 IMAD.MOV R0, RZ, RZ, -R0 ;  /* 0x000000ffff00b224 */ /* 0x000fe200078e0a00 */
[----:B------:R-:W-:Y:S01]  /*99a0*/  ISETP.GT.U32.AND P3, PT, R21, R6, PT ;  /* 0x000000061500720c */ /* 0x000fe20003f64070 */
[----:B------:R-:W-:Y:S02]  /*99b0*/  IMAD.MOV R9, RZ, RZ, -R9 ;  /* 0x000000ffff097224 */ /* 0x000fe400078e0a09 */
[--C-:B------:R-:W-:Y:S01]  /*99c0*/  @!P1 IMAD.IADD R7, R7, 0x1, -R21.reuse ;  /* 0x0000000107079824 */ /* 0x100fe200078e0a15 */
[----:B------:R0:W-:Y:S01]  /*99d0*/  STL [R1+0x100], R0 ;  /* 0x0001000001007387 */ /* 0x0001e20000100800 */
[----:B------:R-:W-:Y:S01]  /*99e0*/  @!P4 IMAD.IADD R11, R11, 0x1, -R21 ;  /* 0x000000010b0bc824 */ /* 0x000fe200078e0a15 */
[----:B------:R-:W-:Y:S01]  /*99f0*/  ISETP.GE.AND P1, PT, R10, RZ, PT ;  /* 0x000000ff0a00720c */ /* 0x000fe20003f26270 */
[----:B------:R-:W-:Y:S01]  /*9a00*/  @!P0 IMAD.MOV R7, RZ, RZ, -R7 ;  /* 0x000000ffff078224 */ /* 0x000fe200078e0a07 */
[----:B------:R-:W-:Y:S02]  /*9a10*/  ISETP.GE.AND P0, PT, R4, RZ, PT ;  /* 0x000000ff0400720c */ /* 0x000fe40003f06270 */
[----:B------:R-:W-:-:S03]  /*9a20*/  LOP3.LUT R4, R19, 0xb2, RZ, 0xfc, !PT ;  /* 0x000000b213047812 */ /* 0x000fc600078efcff */
        /* <DEDUP_REMOVED lines=18> */
[----:B------:R-:W-:Y:S01]  /*9b50*/  @!P3 IMAD.IADD R6, R6, 0x1, -R21 ;  /* 0x000000010606b824 */ /* 0x000fe200078e0a15 */
[----:B------:R0:W-:Y:S01]  /*9b60*/  STL [R1+0x12c], R0 ;  /* 0x00012c0001007387 */ /* 0x0001e20000100800 */
[C---:B------:R-:W-:Y:S01]  /*9b70*/  IMAD R10, R21.reuse, R14, R13 ;  /* 0x0000000e150a7224 */ /* 0x040fe200078e020d */
[C---:B------:R-:W-:Y:S01]  /*9b80*/  ISETP.GT.U32.AND P3, PT, R21.reuse, R12, PT ;  /* 0x0000000c1500720c */ /* 0x040fe20003f64070 */
[C---:B------:R-:W-:Y:S01]  /*9b90*/  IMAD R8, R21.reuse, R9, R8 ;  /* 0x0000000915087224 */ /* 0x040fe200078e0208 */
[----:B------:R1:W-:Y:S01]  /*9ba0*/  STL [R1+0x134], R7 ;  /* 0x0001340701007387 */ /* 0x0003e20000100800 */
[----:B------:R-:W-:Y:S01]  /*9bb0*/  @!P4 IMAD.IADD R2, R2, 0x1, -R21 ;  /* 0x000000010202c824 */ /* 0x000fe200078e0a15 */
[----:B------:R-:W-:-:S02]  /*9bc0*/  ISETP.GT.U32.AND P4, PT, R21, R10, PT ;  /* 0x0000000a1500720c */ /* 0x000fc40003f84070 */
[----:B------:R-:W-:Y:S01]  /*9bd0*/  IABS R11, R5 ;  /* 0x00000005000b7213 */ /* 0x000fe20000000000 */
[----:B0-----:R-:W-:Y:S01]  /*9be0*/  IMAD.MOV.U32 R0, RZ, RZ, R6 ;  /* 0x000000ffff007224 */ /* 0x001fe200078e0006 */
[----:B------:R-:W-:-:S03]  /*9bf0*/  ISETP.GT.U32.AND P2, PT, R21, R2, PT ;  /* 0x000000021500720c */ /* 0x000fc60003f44070 */
[----:B------:R-:W-:Y:S01]  /*9c00*/  IMAD.HI.U32 R6, R23, R11, RZ ;  /* 0x0000000b17067227 */ /* 0x000fe200078e00ff */
[----:B-1----:R-:W-:Y:S02]  /*9c10*/  IABS R7, R4 ;  /* 0x0000000400077213 */ /* 0x002fe40000000000 */
[----:B------:R-:W-:Y:S01]  /*9c20*/  LOP3.LUT R9, R19, 0xac, RZ, 0xfc, !PT ;  /* 0x000000ac13097812 */ /* 0x000fe200078efcff */
[----:B------:R-:W-:Y:S01]  /*9c30*/  @!P6 IMAD.MOV R0, RZ, RZ, -R0 ;  /* 0x000000ffff00e224 */ /* 0x000fe200078e0a00 */
[----:B------:R-:W-:Y:S01]  /*9c40*/  ISETP.GT.U32.AND P6, PT, R21, R8, PT ;  /* 0x000000081500720c */ /* 0x000fe20003fc4070 */
[--C-:B------:R-:W-:Y:S01]  /*9c50*/  @!P3 IMAD.IADD R12, R12, 0x1, -R21.reuse ;  /* 0x000000010c0cb824 */ /* 0x100fe200078e0a15 */
[----:B------:R-:W-:Y:S01]  /*9c60*/  IABS R13, R9 ;  /* 0x00000009000d7213 */ /* 0x000fe20000000000 */
[--C-:B------:R-:W-:Y:S01]  /*9c70*/  @!P4 IMAD.IADD R10, R10, 0x1, -R21.reuse ;  /* 0x000000010a0ac824 */ /* 0x100fe200078e0a15 */
[----:B------:R-:W-:Y:S01]  /*9c80*/  ISETP.GE.AND P4, PT, R5, RZ, PT ;  /* 0x000000ff0500720c */ /* 0x000fe20003f86270 */
[----:B------:R-:W-:Y:S01]  /*9c90*/  IMAD.HI.U32 R5, R23, R7, RZ ;  /* 0x0000000717057227 */ /* 0x000fe200078e00ff */
[----:B------:R0:W-:Y:S02]  /*9ca0*/  STL [R1+0x138], R0 ;  /* 0x0001380001007387 */ /* 0x0001e40000100800 */
[----:B------:R-:W-:Y:S01]  /*9cb0*/  ISETP.GT.U32.AND P3, PT, R21, R10, PT ;  /* 0x0000000a1500720c */ /* 0x000fe20003f64070 */
[----:B------:R-:W-:Y:S01]  /*9cc0*/  @!P2 IMAD.IADD R2, R2, 0x1, -R21 ;  /* 0x000000010202a824 */ /* 0x000fe200078e0a15 */
[----:B------:R-:W-:Y:S01]  /*9cd0*/  ISETP.GE.AND P2, PT, R3, RZ, PT ;  /* 0x000000ff0300720c */ /* 0x000fe20003f46270 */
[----:B------:R-:W-:Y:S01]  /*9ce0*/  IMAD.MOV R5, RZ, RZ, -R5 ;  /* 0x000000ffff057224 */ /* 0x000fe200078e0a05 */
[----:B------:R-:W-:Y:S01]  /*9cf0*/  LOP3.LUT R3, R19, 0xb0, RZ, 0xfc, !PT ;  /* 0x000000b013037812 */ /* 0x000fe200078efcff */
[----:B------:R-:W-:Y:S01]  /*9d00*/  @!P6 IMAD.IADD R8, R8, 0x1, -R21 ;  /* 0x000000010808e824 */ /* 0x000fe200078e0a15 */
[----:B------:R-:W-:Y:S01]  /*9d10*/  ISETP.GT.U32.AND P6, PT, R21, R12, PT ;  /* 0x0000000c1500720c */ /* 0x000fe20003fc4070 */
[----:B------:R-:W-:-:S02]  /*9d20*/  IMAD.MOV R6, RZ, RZ, -R6 ;  /* 0x000000ffff067224 */ /* 0x000fc400078e0a06 */
[----:B0-----:R-:W-:Y:S01]  /*9d30*/  IMAD.MOV.U32 R0, RZ, RZ, R2 ;  /* 0x000000ffff007224 */ /* 0x001fe200078e0002 */
[----:B------:R-:W-:Y:S01]  /*9d40*/  LOP3.LUT R2, R19, 0xae, RZ, 0xfc, !PT ;  /* 0x000000ae13027812 */ /* 0x000fe200078efcff */
[C---:B------:R-:W-:Y:S02]  /*9d50*/  IMAD R7, R21.reuse, R5, R7 ;  /* 0x0000000515077224 */ /* 0x040fe400078e0207 */
[C---:B------:R-:W-:Y:S01]  /*9d60*/  IMAD R11, R21.reuse, R6, R11 ;  /* 0x00000006150b7224 */ /* 0x040fe200078e020b */
[----:B------:R-:W-:Y:S01]  /*9d70*/  IABS R5, R2 ;  /* 0x0000000200057213 */ /* 0x000fe20000000000 */
[----:B------:R-:W-:Y:S01]  /*9d80*/  @!P5 IMAD.MOV R0, RZ, RZ, -R0 ;  /* 0x000000ffff00d224 */ /* 0x000fe200078e0a00 */
[C---:B------:R-:W-:Y:S01]  /*9d90*/  ISETP.GT.U32.AND P5, PT, R21.reuse, R8, PT ;  /* 0x000000081500720c */ /* 0x040fe20003fa4070 */
[--C-:B------:R-:W-:Y:S01]  /*9da0*/  @!P3 IMAD.IADD R10, R10, 0x1, -R21.reuse ;  /* 0x000000010a0ab824 */ /* 0x100fe200078e0a15 */
[C---:B------:R-:W-:Y:S01]  /*9db0*/  ISETP.GT.U32.AND P3, PT, R21.reuse, R11, PT ;  /* 0x0000000b1500720c */ /* 0x040fe20003f64070 */
[----:B------:R-:W-:Y:S01]  /*9dc0*/  @!P6 IMAD.IADD R12, R12, 0x1, -R21 ;  /* 0x000000010c0ce824 */ /* 0x000fe200078e0a15 */
[----:B------:R-:W-:Y:S01]  /*9dd0*/  ISETP.GT.U32.AND P6, PT, R21, R7, PT ;  /* 0x000000071500720c */ /* 0x000fe20003fc4070 */
[----:B------:R0:W-:Y:S01]  /*9de0*/  STL [R1+0x13c], R0 ;  /* 0x00013c0001007387 */ /* 0x0001e20000100800 */
[----:B------:R-:W-:Y:S01]  /*9df0*/  IABS R6, R3 ;  /* 0x0000000300067213 */ /* 0x000fe20000000000 */
[----:B------:R-:W-:-:S04]  /*9e00*/  IMAD.HI.U32 R14, R23, R5, RZ ;  /* 0x00000005170e7227 */ /* 0x000fc800078e00ff */
[----:B------:R-:W-:Y:S02]  /*9e10*/  @!P0 IMAD.MOV R12, RZ, RZ, -R12 ;  /* 0x000000ffff0c8224 */ /* 0x000fe400078e0a0c */
[--C-:B------:R-:W-:Y:S01]  /*9e20*/  @!P5 IMAD.IADD R8, R8, 0x1, -R21.reuse ;  /* 0x000000010808d824 */ /* 0x100fe200078e0a15 */
[----:B------:R-:W-:Y:S01]  /*9e30*/  ISETP.GE.AND P5, PT, R4, RZ, PT ;  /* 0x000000ff0400720c */ /* 0x000fe20003fa6270 */
[----:B0-----:R-:W-:Y:S02]  /*9e40*/  IMAD.MOV.U32 R0, RZ, RZ, R10 ;  /* 0x000000ffff007224 */ /* 0x001fe400078e000a */
[----:B------:R-:W-:Y:S02]  /*9e50*/  @!P6 IMAD.IADD R7, R7, 0x1, -R21 ;  /* 0x000000010707e824 */ /* 0x000fe400078e0a15 */
[----:B------:R-:W-:Y:S02]  /*9e60*/  IMAD.MOV.U32 R4, RZ, RZ, R13 ;  /* 0x000000ffff047224 */ /* 0x000fe400078e000d */
[----:B------:R-:W-:Y:S01]  /*9e70*/  @!P3 IMAD.IADD R11, R11, 0x1, -R21 ;  /* 0x000000010b0bb824 */ /* 0x000fe200078e0a15 */
[----:B------:R-:W-:Y:S01]  /*9e80*/  ISETP.GE.AND P3, PT, R3, RZ, PT ;  /* 0x000000ff0300720c */ /* 0x000fe20003f66270 */
[----:B------:R-:W-:Y:S01]  /*9e90*/  @!P1 IMAD.MOV R0, RZ, RZ, -R0 ;  /* 0x000000ffff009224 */ /* 0x000fe200078e0a00 */
[----:B------:R-:W-:Y:S01]  /*9ea0*/  ISETP.GT.U32.AND P6, PT, R21, R7, PT ;  /* 0x000000071500720c */ /* 0x000fe20003fc4070 */
[----:B------:R-:W-:Y:S01]  /*9eb0*/  IMAD.HI.U32 R13, R23, R6, RZ ;  /* 0x00000006170d7227 */ /* 0x000fe200078e00ff */
[----:B------:R-:W-:-:S02]  /*9ec0*/  ISETP.GT.U32.AND P1, PT, R21, R11, PT ;  /* 0x0000000b1500720c */ /* 0x000fc40003f24070 */
[----:B------:R0:W-:Y:S01]  /*9ed0*/  STL [R1+0x130], R0 ;  /* 0x0001300001007387 */ /* 0x0001e20000100800 */
[----:B------:R-:W-:-:S03]  /*9ee0*/  IMAD.HI.U32 R3, R23, R4, RZ ;  /* 0x0000000417037227 */ /* 0x000fc600078e00ff */
[----:B------:R-:W-:Y:S01]  /*9ef0*/  STL [R1+0x120], R12 ;  /* 0x0001200c01007387 */ /* 0x000fe20000100800 */
[----:B------:R-:W-:Y:S01]  /*9f00*/  IMAD.MOV R10, RZ, RZ, -R14 ;  /* 0x000000ffff0a7224 */ /* 0x000fe200078e0a0e */
[----:B------:R-:W-:Y:S01]  /*9f10*/  LOP3.LUT R14, R19, 0xaa, RZ, 0xfc, !PT ;  /* 0x000000aa130e7812 */ /* 0x000fe200078efcff */
[----:B------:R-:W-:Y:S02]  /*9f20*/  IMAD.MOV R13, RZ, RZ, -R13 ;  /* 0x000000ffff0d7224 */ /* 0x000fe400078e0a0d */
[----:B------:R-:W-:Y:S02]  /*9f30*/  IMAD.MOV R3, RZ, RZ, -R3 ;  /* 0x000000ffff037224 */ /* 0x000fe400078e0a03 */
[----:B------:R-:W-:Y:S02]  /*9f40*/  IMAD R5, R21, R10, R5 ;  /* 0x0000000a15057224 */ /* 0x000fe400078e0205 */
[----:B0-----:R-:W-:Y:S01]  /*9f50*/  IMAD.MOV.U32 R0, RZ, RZ, R8 ;  /* 0x000000ffff007224 */ /* 0x001fe200078e0008 */
[----:B------:R-:W-:Y:S01]  /*9f60*/  LOP3.LUT R8, R19, 0xa8, RZ, 0xfc, !PT ;  /* 0x000000a813087812 */ /* 0x000fe200078efcff */
[----:B------:R-:W-:-:S02]  /*9f70*/  IMAD R6, R21, R13, R6 ;  /* 0x0000000d15067224 */ /* 0x000fc400078e0206 */
[C---:B------:R-:W-:Y:S01]  /*9f80*/  IMAD R4, R21.reuse, R3, R4 ;  /* 0x0000000315047224 */ /* 0x040fe200078e0204 */
[----:B------:R-:W-:Y:S01]  /*9f90*/  IABS R3, R14 ;  /* 0x0000000e00037213 */ /* 0x000fe20000000000 */
[----:B------:R-:W-:Y:S01]  /*9fa0*/  @!P2 IMAD.MOV R0, RZ, RZ, -R0 ;  /* 0x000000ffff00a224 */ /* 0x000fe200078e0a00 */
[----:B------:R-:W-:Y:S01]  /*9fb0*/  ISETP.GT.U32.AND P2, PT, R21, R5, PT ;  /* 0x000000051500720c */ /* 0x000fe20003f44070 */
[--C-:B------:R-:W-:Y:S01]  /*9fc0*/  @!P6 IMAD.IADD R7, R7, 0x1, -R21.reuse ;  /* 0x000000010707e824 */ /* 0x100fe200078e0a15 */
[----:B------:R-:W-:Y:S01]  /*9fd0*/  ISETP.GT.U32.AND P0, PT, R21, R6, PT ;  /* 0x000000061500720c */ /* 0x000fe20003f04070 */
[----:B------:R-:W-:Y:S01]  /*9fe0*/  @!P1 IMAD.IADD R11, R11, 0x1, -R21 ;  /* 0x000000010b0b9824 */ /* 0x000fe200078e0a15 */
[----:B------:R-:W-:Y:S01]  /*9ff0*/  ISETP.GT.U32.AND P6, PT, R21, R4, PT ;  /* 0x000000041500720c */ /* 0x000fe20003fc4070 */
[----:B------:R0:W-:Y:S01]  /*a000*/  STL [R1+0x124], R0 ;  /* 0x0001240001007387 */ /* 0x0001e20000100800 */
[----:B------:R-:W-:Y:S01]  /*a010*/  ISETP.GE.AND P1, PT, R2, RZ, PT ;  /* 0x000000ff0200720c */ /* 0x000fe20003f26270 */
[----:B------:R-:W-:Y:S01]  /*a020*/  IMAD.HI.U32 R10, R23, R3, RZ ;  /* 0x00000003170a7227 */ /* 0x000fe200078e00ff */
[----:B------:R-:W-:-:S03]  /*a030*/  IABS R2, R8 ;  /* 0x0000000800027213 */ /* 0x000fc60000000000 */
[----:B------:R-:W-:Y:S02]  /*a040*/  IMAD.MOV R10, RZ, RZ, -R10 ;  /* 0x000000ffff0a7224 */ /* 0x000fe400078e0a0a */
[--C-:B------:R-:W-:Y:S02]  /*a050*/  @!P2 IMAD.IADD R5, R5, 0x1, -R21.reuse ;  /* 0x000000010505a824 */ /* 0x100fe400078e0a15 */
[--C-:B------:R-:W-:Y:S01]  /*a060*/  @!P0 IMAD.IADD R6, R6, 0x1, -R21.reuse ;  /* 0x0000000106068824 */ /* 0x100fe200078e0a15 */
[----:B------:R-:W-:Y:S01]  /*a070*/  ISETP.GE.AND P0, PT, R9, RZ, PT ;  /* 0x000000ff0900720c */ /* 0x000fe20003f06270 */
[----:B------:R-:W-:Y:S01]  /*a080*/  @!P6 IMAD.IADD R4, R4, 0x1, -R21 ;  /* 0x000000010404e824 */ /* 0x000fe200078e0a15 */
[C---:B------:R-:W-:Y:S01]  /*a090*/  ISETP.GT.U32.AND P6, PT, R21.reuse, R5, PT ;  /* 0x000000051500720c */ /* 0x040fe20003fc4070 */
[----:B0-----:R-:W-:Y:S01]  /*a0a0*/  IMAD.MOV.U32 R0, RZ, RZ, R11 ;  /* 0x000000ffff007224 */ /* 0x001fe200078e000b */
[----:B------:R-:W-:Y:S01]  /*a0b0*/  ISETP.GT.U32.AND P2, PT, R21, R6, PT ;  /* 0x000000061500720c */ /* 0x000fe20003f44070 */
[----:B------:R-:W-:Y:S01]  /*a0c0*/  IMAD.HI.U32 R12, R23, R2, RZ ;  /* 0x00000002170c7227 */ /* 0x000fe200078e00ff */
[----:B------:R-:W-:-:S03]  /*a0d0*/  LOP3.LUT R9, R19, 0xa6, RZ, 0xfc, !PT ;  /* 0x000000a613097812 */ /* 0x000fc600078efcff */
[----:B------:R-:W-:Y:S01]  /*a0e0*/  @!P4 IMAD.MOV R0, RZ, RZ, -R0 ;  /* 0x000000ffff00c224 */ /* 0x000fe200078e0a00 */
[C---:B------:R-:W-:Y:S01]  /*a0f0*/  ISETP.GT.U32.AND P4, PT, R21.reuse, R4, PT ;  /* 0x000000041500720c */ /* 0x040fe20003f84070 */
[----:B------:R-:W-:Y:S01]  /*a100*/  IMAD.MOV R12, RZ, RZ, -R12 ;  /* 0x000000ffff0c7224 */ /* 0x000fe200078e0a0c */
[----:B------:R-:W-:Y:S01]  /*a110*/  IABS R11, R9 ;  /* 0x00000009000b7213 */ /* 0x000fe20000000000 */
[----:B------:R-:W-:Y:S01]  /*a120*/  IMAD R3, R21, R10, R3 ;  /* 0x0000000a15037224 */ /* 0x000fe200078e0203 */
[----:B------:R-:W-:Y:S01]  /*a130*/  LOP3.LUT R10, R19, 0xa4, RZ, 0xfc, !PT ;  /* 0x000000a4130a7812 */ /* 0x000fe200078efcff */
[----:B------:R-:W-:Y:S01]  /*a140*/  IMAD R2, R21, R12, R2 ;  /* 0x0000000c15027224 */ /* 0x000fe200078e0202 */
[----:B------:R0:W-:Y:S01]  /*a150*/  STL [R1+0x128], R0 ;  /* 0x0001280001007387 */ /* 0x0001e20000100800 */
[----:B------:R-:W-:Y:S01]  /*a160*/  @!P6 IMAD.IADD R5, R5, 0x1, -R21 ;  /* 0x000000010505e824 */ /* 0x000fe200078e0a15 */
[----:B------:R-:W-:Y:S01]  /*a170*/  IABS R13, R10 ;  /* 0x0000000a000d7213 */ /* 0x000fe20000000000 */
[----:B------:R-:W-:Y:S01]  /*a180*/  IMAD.HI.U32 R15, R23, R11, RZ ;  /* 0x0000000b170f7227 */ /* 0x000fe200078e00ff */
[----:B------:R-:W-:-:S02]  /*a190*/  ISETP.GT.U32.AND P6, PT, R21, R2, PT ;  /* 0x000000021500720c */ /* 0x000fc40003fc4070 */
[----:B------:R-:W-:Y:S01]  /*a1a0*/  LOP3.LUT R12, R19, 0xa2, RZ, 0xfc, !PT ;  /* 0x000000a2130c7812 */ /* 0x000fe200078efcff */
[--C-:B------:R-:W-:Y:S01]  /*a1b0*/  @!P2 IMAD.IADD R6, R6, 0x1, -R21.reuse ;  /* 0x000000010606a824 */ /* 0x100fe200078e0a15 */
[C---:B------:R-:W-:Y:S01]  /*a1c0*/  ISETP.GT.U32.AND P2, PT, R21.reuse, R3, PT ;  /* 0x000000031500720c */ /* 0x040fe20003f44070 */
[----:B------:R-:W-:Y:S01]  /*a1d0*/  @!P4 IMAD.IADD R4, R4, 0x1, -R21 ;  /* 0x000000010404c824 */ /* 0x000fe200078e0a15 */
[----:B------:R-:W-:Y:S01]  /*a1e0*/  ISETP.GE.AND P4, PT, R14, RZ, PT ;  /* 0x000000ff0e00720c */ /* 0x000fe20003f86270 */
[----:B------:R-:W-:Y:S01]  /*a1f0*/  IMAD.MOV R14, RZ, RZ, -R15 ;  /* 0x000000ffff0e7224 */ /* 0x000fe200078e0a0f */
[----:B------:R-:W-:Y:S01]  /*a200*/  IABS R15, R12 ;  /* 0x0000000c000f7213 */ /* 0x000fe20000000000 */
[----:B0-----:R-:W-:Y:S02]  /*a210*/  IMAD.MOV.U32 R0, RZ, RZ, R7 ;  /* 0x000000ffff007224 */ /* 0x001fe400078e0007 */
[----:B------:R-:W-:Y:S02]  /*a220*/  IMAD R11, R21, R14, R11 ;  /* 0x0000000e150b7224 */ /* 0x000fe400078e020b */
[----:B------:R-:W-:-:S02]  /*a230*/  @!P6 IMAD.IADD R2, R2, 0x1, -R21 ;  /* 0x000000010202e824 */ /* 0x000fc400078e0a15 */
[----:B------:R-:W-:Y:S01]  /*a240*/  @!P3 IMAD.MOV R6, RZ, RZ, -R6 ;  /* 0x000000ffff06b224 */ /* 0x000fe200078e0a06 */
[----:B------:R-:W-:Y:S01]  /*a250*/  ISETP.GT.U32.AND P3, PT, R21, R11, PT ;  /* 0x0000000b1500720c */ /* 0x000fe20003f64070 */
[----:B------:R-:W-:Y:S01]  /*a260*/  @!P2 IMAD.IADD R3, R3, 0x1, -R21 ;  /* 0x000000010303a824 */ /* 0x000fe200078e0a15 */
[----:B------:R-:W-:Y:S01]  /*a270*/  ISETP.GE.AND P2, PT, R8, RZ, PT ;  /* 0x000000ff0800720c */ /* 0x000fe20003f46270 */
[----:B------:R-:W-:Y:S01]  /*a280*/  @!P5 IMAD.MOV R0, RZ, RZ, -R0 ;  /* 0x000000ffff00d224 */ /* 0x000fe200078e0a00 */
[----:B------:R-:W-:Y:S01]  /*a290*/  ISETP.GT.U32.AND P5, PT, R21, R2, PT ;  /* 0x000000021500720c */ /* 0x000fe20003fa4070 */
[----:B------:R-:W-:Y:S01]  /*a2a0*/  IMAD.HI.U32 R16, R23, R13, RZ ;  /* 0x0000000d17107227 */ /* 0x000fe200078e00ff */
[----:B------:R-:W-:Y:S02]  /*a2b0*/  ISETP.GT.U32.AND P6, PT, R21, R3, PT ;  /* 0x000000031500720c */ /* 0x000fe40003fc4070 */
[----:B------:R0:W-:Y:S01]  /*a2c0*/  STL [R1+0x11c], R0 ;  /* 0x00011c0001007387 */ /* 0x0001e20000100800 */
[----:B------:R-:W-:-:S02]  /*a2d0*/  IMAD.MOV R16, RZ, RZ, -R16 ;  /* 0x000000ffff107224 */ /* 0x000fc400078e0a10 */
[----:B------:R-:W-:Y:S01]  /*a2e0*/  @!P1 IMAD.MOV R5, RZ, RZ, -R5 ;  /* 0x000000ffff059224 */ /* 0x000fe200078e0a05 */
[----:B------:R1:W-:Y:S01]  /*a2f0*/  STL [R1+0x118], R6 ;  /* 0x0001180601007387 */ /* 0x0003e20000100800 */
[----:B------:R-:W-:Y:S01]  /*a300*/  IMAD R13, R21, R16, R13 ;  /* 0x00000010150d7224 */ /* 0x000fe200078e020d */
[----:B------:R-:W-:Y:S01]  /*a310*/  ISETP.GE.AND P1, PT, R9, RZ, PT ;  /* 0x000000ff0900720c */ /* 0x000fe20003f26270 */
[--C-:B------:R-:W-:Y:S01]  /*a320*/  @!P3 IMAD.IADD R11, R11, 0x1, -R21.reuse ;  /* 0x000000010b0bb824 */ /* 0x100fe200078e0a15 */
[----:B------:R2:W-:Y:S01]  /*a330*/  STL [R1+0x10c], R5 ;  /* 0x00010c0501007387 */ /* 0x0005e20000100800 */
[--C-:B------:R-:W-:Y:S01]  /*a340*/  @!P5 IMAD.IADD R2, R2, 0x1, -R21.reuse ;  /* 0x000000010202d824 */ /* 0x100fe200078e0a15 */
[----:B------:R-:W-:Y:S01]  /*a350*/  ISETP.GT.U32.AND P5, PT, R21, R13, PT ;  /* 0x0000000d1500720c */ /* 0x000fe20003fa4070 */
[----:B0-----:R-:W-:Y:S01]  /*a360*/  IMAD.MOV.U32 R0, RZ, RZ, R4 ;  /* 0x000000ffff007224 */ /* 0x001fe200078e0004 */
[----:B------:R-:W-:Y:S01]  /*a370*/  LOP3.LUT R4, R19, 0xa0, RZ, 0xfc, !PT ;  /* 0x000000a013047812 */ /* 0x000fe200078efcff */
[----:B------:R-:W-:Y:S01]  /*a380*/  @!P6 IMAD.IADD R3, R3, 0x1, -R21 ;  /* 0x000000010303e824 */ /* 0x000fe200078e0a15 */
[----:B------:R-:W-:Y:S01]  /*a390*/  ISETP.GT.U32.AND P3, PT, R21, R11, PT ;  /* 0x0000000b1500720c */ /* 0x000fe20003f64070 */
[----:B------:R-:W-:Y:S01]  /*a3a0*/  @!P0 IMAD.MOV R0, RZ, RZ, -R0 ;  /* 0x000000ffff008224 */ /* 0x000fe200078e0a00 */
[----:B------:R-:W-:Y:S01]  /*a3b0*/  IABS R7, R4 ;  /* 0x0000000400077213 */ /* 0x000fe20000000000 */
[----:B-1----:R-:W-:Y:S01]  /*a3c0*/  IMAD.MOV.U32 R6, RZ, RZ, R3 ;  /* 0x000000ffff067224 */ /* 0x002fe200078e0003 */
[----:B------:R-:W-:Y:S01]  /*a3d0*/  LOP3.LUT R3, R19, 0x9e, RZ, 0xfc, !PT ;  /* 0x0000009e13037812 */ /* 0x000fe200078efcff */
[----:B--2---:R-:W-:Y:S01]  /*a3e0*/  IMAD.HI.U32 R5, R23, R15, RZ ;  /* 0x0000000f17057227 */ /* 0x004fe200078e00ff */
[----:B------:R0:W-:Y:S01]  /*a3f0*/  STL [R1+0x108], R0 ;  /* 0x0001080001007387 */ /* 0x0001e20000100800 */
[----:B------:R-:W-:-:S02]  /*a400*/  LOP3.LUT R9, R19, 0x9c, RZ, 0xfc, !PT ;  /* 0x0000009c13097812 */ /* 0x000fc400078efcff */
[----:B------:R-:W-:Y:S01]  /*a410*/  IMAD.MOV R5, RZ, RZ, -R5 ;  /* 0x000000ffff057224 */ /* 0x000fe200078e0a05 */
[----:B------:R-:W-:Y:S01]  /*a420*/  ISETP.GE.AND P0, PT, R10, RZ, PT ;  /* 0x000000ff0a00720c */ /* 0x000fe20003f06270 */
[----:B------:R-:W-:Y:S01]  /*a430*/  @!P4 IMAD.MOV R6, RZ, RZ, -R6 ;  /* 0x000000ffff06c224 */ /* 0x000fe200078e0a06 */
[----:B------:R-:W-:Y:S01]  /*a440*/  ISETP.GE.AND P4, PT, R4, RZ, PT ;  /* 0x000000ff0400720c */ /* 0x000fe20003f86270 */
[----:B------:R-:W-:Y:S01]  /*a450*/  IMAD R5, R21, R5, R15 ;  /* 0x0000000515057224 */ /* 0x000fe200078e020f */
[----:B------:R-:W-:Y:S01]  /*a460*/  IABS R4, R3 ;  /* 0x0000000300047213 */ /* 0x000fe20000000000 */
[----:B------:R-:W-:Y:S01]  /*a470*/  @!P5 IMAD.IADD R13, R13, 0x1, -R21 ;  /* 0x000000010d0dd824 */ /* 0x000fe200078e0a15 */
[----:B------:R1:W-:Y:S01]  /*a480*/  STL [R1+0xe0], R6 ;  /* 0x0000e00601007387 */ /* 0x0003e20000100800 */
[----:B0-----:R-:W-:Y:S01]  /*a490*/  IMAD.MOV.U32 R0, RZ, RZ, R2 ;  /* 0x000000ffff007224 */ /* 0x001fe200078e0002 */
[----:B------:R-:W-:Y:S01]  /*a4a0*/  ISETP.GE.AND P6, PT, R12, RZ, PT ;  /* 0x000000ff0c00720c */ /* 0x000fe20003fc6270 */
[----:B------:R-:W-:Y:S01]  /*a4b0*/  IMAD.HI.U32 R2, R23, R7, RZ ;  /* 0x0000000717027227 */ /* 0x000fe200078e00ff */
[----:B------:R-:W-:-:S02]  /*a4c0*/  ISETP.GT.U32.AND P5, PT, R21, R13, PT ;  /* 0x0000000d1500720c */ /* 0x000fc40003fa4070 */
[----:B------:R-:W-:Y:S01]  /*a4d0*/  LOP3.LUT R16, R19, 0x7c, RZ, 0xfc, !PT ;  /* 0x0000007c13107812 */ /* 0x000fe200078efcff */
[----:B------:R-:W-:Y:S01]  /*a4e0*/  @!P2 IMAD.MOV R0, RZ, RZ, -R0 ;  /* 0x000000ffff00a224 */ /* 0x000fe200078e0a00 */
[----:B------:R-:W-:Y:S01]  /*a4f0*/  ISETP.GT.U32.AND P2, PT, R21, R5, PT ;  /* 0x000000051500720c */ /* 0x000fe20003f44070 */
[----:B------:R-:W-:Y:S01]  /*a500*/  IMAD.MOV R2, RZ, RZ, -R2 ;  /* 0x000000ffff027224 */ /* 0x000fe200078e0a02 */
[----:B-1----:R-:W-:Y:S01]  /*a510*/  IABS R6, R9 ;  /* 0x0000000900067213 */ /* 0x002fe20000000000 */
[----:B------:R-:W-:Y:S01]  /*a520*/  @!P3 IMAD.IADD R11, R11, 0x1, -R21 ;  /* 0x000000010b0bb824 */ /* 0x000fe200078e0a15 */
[----:B------:R0:W-:Y:S01]  /*a530*/  STL [R1+0xcc], R0 ;  /* 0x0000cc0001007387 */ /* 0x0001e20000100800 */
[----:B------:R-:W-:Y:S01]  /*a540*/  IMAD R7, R21, R2, R7 ;  /* 0x0000000215077224 */ /* 0x000fe200078e0207 */
[----:B------:R-:W-:Y:S01]  /*a550*/  ISETP.GE.AND P3, PT, R3, RZ, PT ;  /* 0x000000ff0300720c */ /* 0x000fe20003f66270 */
[----:B------:R-:W-:Y:S01]  /*a560*/  IMAD.HI.U32 R8, R23, R4, RZ ;  /* 0x0000000417087227 */ /* 0x000fe200078e00ff */
[----:B------:R-:W-:-:S03]  /*a570*/  LOP3.LUT R3, R19, 0x9a, RZ, 0xfc, !PT ;  /* 0x0000009a13037812 */ /* 0x000fc600078efcff */
[--C-:B------:R-:W-:Y:S01]  /*a580*/  @!P5 IMAD.IADD R13, R13, 0x1, -R21.reuse ;  /* 0x000000010d0dd824 */ /* 0x100fe200078e0a15 */
[----:B------:R-:W-:Y:S01]  /*a590*/  IABS R2, R3 ;  /* 0x0000000300027213 */ /* 0x000fe20000000000 */
[----:B------:R-:W-:Y:S01]  /*a5a0*/  @!P2 IMAD.IADD R5, R5, 0x1, -R21 ;  /* 0x000000010505a824 */ /* 0x000fe200078e0a15 */
[----:B------:R-:W-:Y:S01]  /*a5b0*/  ISETP.GE.AND P5, PT, R9, RZ, PT ;  /* 0x000000ff0900720c */ /* 0x000fe20003fa6270 */
[----:B0-----:R-:W-:Y:S02]  /*a5c0*/  IMAD.MOV.U32 R0, RZ, RZ, R11 ;  /* 0x000000ffff007224 */ /* 0x001fe400078e000b */
[----:B------:R-:W-:Y:S01]  /*a5d0*/  IMAD.HI.U32 R10, R23, R6, RZ ;  /* 0x00000006170a7227 */ /* 0x000fe200078e00ff */
[----:B------:R-:W-:-:S03]  /*a5e0*/  ISETP.GT.U32.AND P2, PT, R21, R5, PT ;  /* 0x000000051500720c */ /* 0x000fc60003f44070 */
[----:B------:R-:W-:Y:S01]  /*a5f0*/  @!P1 IMAD.MOV R0, RZ, RZ, -R0 ;  /* 0x000000ffff009224 */ /* 0x000fe200078e0a00 */
[C---:B------:R-:W-:Y:S01]  /*a600*/  ISETP.GT.U32.AND P1, PT, R21.reuse, R7, PT ;  /* 0x000000071500720c */ /* 0x040fe20003f24070 */
[----:B------:R-:W-:Y:S02]  /*a610*/  IMAD.MOV R8, RZ, RZ, -R8 ;  /* 0x000000ffff087224 */ /* 0x000fe400078e0a08 */
[----:B------:R-:W-:Y:S01]  /*a620*/  IMAD.MOV R10, RZ, RZ, -R10 ;  /* 0x000000ffff0a7224 */ /* 0x000fe200078e0a0a */
[----:B------:R0:W-:Y:S01]  /*a630*/  STL [R1+0xd0], R0 ;  /* 0x0000d00001007387 */ /* 0x0001e20000100800 */
[----:B------:R-:W-:-:S04]  /*a640*/  IMAD R4, R21, R8, R4 ;  /* 0x0000000815047224 */ /* 0x000fc800078e0204 */
[----:B------:R-:W-:Y:S01]  /*a650*/  @!P2 IMAD.IADD R5, R5, 0x1, -R21 ;  /* 0x000000010505a824 */ /* 0x000fe200078e0a15 */
[----:B------:R-:W-:-:S03]  /*a660*/  ISETP.GT.U32.AND P2, PT, R21, R4, PT ;  /* 0x000000041500720c */ /* 0x000fc60003f44070 */
[----:B------:R-:W-:Y:S02]  /*a670*/  @!P1 IMAD.IADD R7, R7, 0x1, -R21 ;  /* 0x0000000107079824 */ /* 0x000fe400078e0a15 */
[----:B0-----:R-:W-:-:S03]  /*a680*/  IMAD.MOV.U32 R0, RZ, RZ, R13 ;  /* 0x000000ffff007224 */ /* 0x001fc600078e000d */
[----:B------:R-:W-:Y:S01]  /*a690*/  ISETP.GT.U32.AND P1, PT, R21, R7, PT ;  /* 0x000000071500720c */ /* 0x000fe20003f24070 */
[----:B------:R-:W-:Y:S01]  /*a6a0*/  @!P0 IMAD.MOV R0, RZ, RZ, -R0 ;  /* 0x000000ffff008224 */ /* 0x000fe200078e0a00 */
[----:B------:R-:W-:Y:S01]  /*a6b0*/  ISETP.GE.AND P0, PT, R3, RZ, PT ;  /* 0x000000ff0300720c */ /* 0x000fe20003f06270 */
[----:B------:R-:W-:Y:S01]  /*a6c0*/  IMAD R3, R21, R10, R6 ;  /* 0x0000000a15037224 */ /* 0x000fe200078e0206 */
[----:B------:R-:W-:Y:S01]  /*a6d0*/  LOP3.LUT R10, R19, 0x98, RZ, 0xfc, !PT ;  /* 0x00000098130a7812 */ /* 0x000fe200078efcff */
[----:B------:R-:W-:Y:S01]  /*a6e0*/  IMAD.HI.U32 R6, R23, R2, RZ ;  /* 0x0000000217067227 */ /* 0x000fe200078e00ff */
[----:B------:R0:W-:Y:S02]  /*a6f0*/  STL [R1+0xf0], R0 ;  /* 0x0000f00001007387 */ /* 0x0001e40000100800 */
[----:B------:R-:W-:Y:S01]  /*a700*/  IABS R9, R10 ;  /* 0x0000000a00097213 */ /* 0x000fe20000000000 */
[----:B------:R-:W-:-:S04]  /*a710*/  @!P2 IMAD.IADD R4, R4, 0x1, -R21 ;  /* 0x000000010404a824 */ /* 0x000fc800078e0a15 */
[----:B------:R-:W-:Y:S01]  /*a720*/  @!P1 IMAD.IADD R7, R7, 0x1, -R21 ;  /* 0x0000000107079824 */ /* 0x000fe200078e0a15 */
[----:B------:R-:W-:Y:S01]  /*a730*/  ISETP.GT.U32.AND P2, PT, R21, R4, PT ;  /* 0x000000041500720c */ /* 0x000fe20003f44070 */
[----:B------:R-:W-:-:S04]  /*a740*/  IMAD.HI.U32 R8, R23, R9, RZ ;  /* 0x0000000917087227 */ /* 0x000fc800078e00ff */
[----:B0-----:R-:W-:Y:S02]  /*a750*/  IMAD.MOV.U32 R0, RZ, RZ, R5 ;  /* 0x000000ffff007224 */ /* 0x001fe400078e0005 */
[----:B------:R-:W-:Y:S01]  /*a760*/  IMAD.MOV R5, RZ, RZ, -R6 ;  /* 0x000000ffff057224 */ /* 0x000fe200078e0a06 */
[----:B------:R-:W-:Y:S01]  /*a770*/  LOP3.LUT R6, R19, 0x96, RZ, 0xfc, !PT ;  /* 0x0000009613067812 */ /* 0x000fe200078efcff */
[----:B------:R-:W-:Y:S01]  /*a780*/  @!P6 IMAD.MOV R0, RZ, RZ, -R0 ;  /* 0x000000ffff00e224 */ /* 0x000fe200078e0a00 */
[C---:B------:R-:W-:Y:S01]  /*a790*/  ISETP.GT.U32.AND P6, PT, R21.reuse, R3, PT ;  /* 0x000000031500720c */ /* 0x040fe20003fc4070 */
[----:B------:R-:W-:Y:S01]  /*a7a0*/  IMAD R5, R21, R5, R2 ;  /* 0x0000000515057224 */ /* 0x000fe200078e0202 */
[----:B------:R-:W-:Y:S01]  /*a7b0*/  LOP3.LUT R2, R19, 0x94, RZ, 0xfc, !PT ;  /* 0x0000009413027812 */ /* 0x000fe200078efcff */
[----:B------:R-:W-:Y:S01]  /*a7c0*/  @!P2 IMAD.IADD R4, R4, 0x1, -R21 ;  /* 0x000000010404a824 */ /* 0x000fe200078e0a15 */
[----:B------:R-:W-:Y:S01]  /*a7d0*/  IABS R12, R6 ;  /* 0x00000006000c7213 */ /* 0x000fe20000000000 */
[----:B------:R0:W-:Y:S01]  /*a7e0*/  STL [R1+0xfc], R0 ;  /* 0x0000fc0001007387 */ /* 0x0001e20000100800 */
[C---:B------:R-:W-:Y:S01]  /*a7f0*/  ISETP.GT.U32.AND P1, PT, R21.reuse, R5, PT ;  /* 0x000000051500720c */ /* 0x040fe20003f24070 */
[----:B------:R-:W-:Y:S01]  /*a800*/  IMAD.MOV R8, RZ, RZ, -R8 ;  /* 0x000000ffff087224 */ /* 0x000fe200078e0a08 */
[----:B------:R-:W-:Y:S01]  /*a810*/  IABS R11, R2 ;  /* 0x00000002000b7213 */ /* 0x000fe20000000000 */
[----:B------:R-:W-:Y:S01]  /*a820*/  IMAD.MOV.U32 R13, RZ, RZ, R4 ;  /* 0x000000ffff0d7224 */ /* 0x000fe200078e0004 */
[----:B------:R-:W-:Y:S01]  /*a830*/  ISETP.GE.AND P2, PT, R6, RZ, PT ;  /* 0x000000ff0600720c */ /* 0x000fe20003f46270 */
[----:B------:R-:W-:Y:S01]  /*a840*/  IMAD R9, R21, R8, R9 ;  /* 0x0000000815097224 */ /* 0x000fe200078e0209 */
[----:B------:R-:W-:Y:S01]  /*a850*/  LOP3.LUT R4, R19, 0x92, RZ, 0xfc, !PT ;  /* 0x0000009213047812 */ /* 0x000fe200078efcff */
[----:B------:R-:W-:-:S02]  /*a860*/  @!P6 IMAD.IADD R3, R3, 0x1, -R21 ;  /* 0x000000010303e824 */ /* 0x000fc400078e0a15 */
[----:B0-----:R-:W-:Y:S02]  /*a870*/  IMAD.MOV.U32 R0, RZ, RZ, R7 ;  /* 0x000000ffff007224 */ /* 0x001fe400078e0007 */
[----:B------:R-:W-:Y:S01]  /*a880*/  IMAD.HI.U32 R7, R23, R12, RZ ;  /* 0x0000000c17077227 */ /* 0x000fe200078e00ff */
[----:B------:R-:W-:-:S03]  /*a890*/  ISETP.GT.U32.AND P6, PT, R21, R3, PT ;  /* 0x000000031500720c */ /* 0x000fc60003fc4070 */
[----:B------:R-:W-:Y:S02]  /*a8a0*/  @!P1 IMAD.IADD R5, R5, 0x1, -R21 ;  /* 0x0000000105059824 */ /* 0x000fe400078e0a15 */
[----:B------:R-:W-:Y:S01]  /*a8b0*/  @!P4 IMAD.MOV R0, RZ, RZ, -R0 ;  /* 0x000000ffff00c224 */ /* 0x000fe200078e0a00 */
[----:B------:R-:W-:Y:S01]  /*a8c0*/  ISETP.GE.AND P4, PT, R10, RZ, PT ;  /* 0x000000ff0a00720c */ /* 0x000fe20003f86270 */
[----:B------:R-:W-:Y:S01]  /*a8d0*/  IMAD.HI.U32 R10, R23, R11, RZ ;  /* 0x0000000b170a7227 */ /* 0x000fe200078e00ff */
[----:B------:R-:W-:Y:S02]  /*a8e0*/  ISETP.GT.U32.AND P1, PT, R21, R5, PT ;  /* 0x000000051500720c */ /* 0x000fe40003f24070 */
[----:B------:R0:W-:Y:S01]  /*a8f0*/  STL [R1+0xf8], R0 ;  /* 0x0000f80001007387 */ /* 0x0001e20000100800 */
[----:B------:R-:W-:Y:S02]  /*a900*/  IMAD.MOV R7, RZ, RZ, -R7 ;  /* 0x000000ffff077224 */ /* 0x000fe400078e0a07 */
[----:B------:R-:W-:Y:S01]  /*a910*/  IMAD.MOV R6, RZ, RZ, -R10 ;  /* 0x000000ffff067224 */ /* 0x000fe200078e0a0a */
[----:B------:R-:W-:Y:S01]  /*a920*/  LOP3.LUT R10, R19, 0x90, RZ, 0xfc, !PT ;  /* 0x00000090130a7812 */ /* 0x000fe200078efcff */
[----:B------:R-:W-:Y:S01]  /*a930*/  IMAD R12, R21, R7, R12 ;  /* 0x00000007150c7224 */ /* 0x000fe200078e020c */
[----:B------:R-:W-:Y:S01]  /*a940*/  LOP3.LUT R7, R19, 0x8e, RZ, 0xfc, !PT ;  /* 0x0000008e13077812 */ /* 0x000fe200078efcff */
[----:B------:R-:W-:-:S02]  /*a950*/  IMAD R11, R21, R6, R11 ;  /* 0x00000006150b7224 */ /* 0x000fc400078e020b */
[----:B------:R-:W-:Y:S01]  /*a960*/  @!P3 IMAD.MOV R13, RZ, RZ, -R13 ;  /* 0x000000ffff0db224 */ /* 0x000fe200078e0a0d */
[----:B------:R-:W-:Y:S01]  /*a970*/  ISETP.GT.U32.AND P3, PT, R21, R12, PT ;  /* 0x0000000c1500720c */ /* 0x000fe20003f64070 */
[--C-:B------:R-:W-:Y:S01]  /*a980*/  @!P6 IMAD.IADD R3, R3, 0x1, -R21.reuse ;  /* 0x000000010303e824 */ /* 0x100fe200078e0a15 */
[----:B------:R-:W-:Y:S01]  /*a990*/  ISETP.GT.U32.AND P6, PT, R21, R9, PT ;  /* 0x000000091500720c */ /* 0x000fe20003fc4070 */
[----:B------:R-:W-:Y:S01]  /*a9a0*/  @!P1 IMAD.IADD R5, R5, 0x1, -R21 ;  /* 0x0000000105059824 */ /* 0x000fe200078e0a15 */
[----:B------:R-:W-:Y:S01]  /*a9b0*/  ISETP.GT.U32.AND P1, PT, R21, R11, PT ;  /* 0x0000000b1500720c */ /* 0x000fe20003f24070 */
[----:B0-----:R-:W-:Y:S01]  /*a9c0*/  IMAD.MOV.U32 R0, RZ, RZ, R3 ;  /* 0x000000ffff007224 */ /* 0x001fe200078e0003 */
[----:B------:R-:W-:Y:S01]  /*a9d0*/  STL [R1+0xe4], R13 ;  /* 0x0000e40d01007387 */ /* 0x000fe20000100800 */
[----:B------:R-:W-:Y:S02]  /*a9e0*/  IABS R3, R4 ;  /* 0x0000000400037213 */ /* 0x000fe40000000000 */
[----:B------:R-:W-:Y:S01]  /*a9f0*/  @!P5 IMAD.MOV R0, RZ, RZ, -R0 ;  /* 0x000000ffff00d224 */ /* 0x000fe200078e0a00 */
[----:B------:R-:W-:-:S02]  /*aa00*/  ISETP.GE.AND P5, PT, R2, RZ, PT ;  /* 0x000000ff0200720c */ /* 0x000fc40003fa6270 */
[----:B------:R-:W-:Y:S01]  /*aa10*/  IABS R2, R10 ;  /* 0x0000000a00027213 */ /* 0x000fe20000000000 */
[--C-:B------:R-:W-:Y:S01]  /*aa20*/  @!P3 IMAD.IADD R12, R12, 0x1, -R21.reuse ;  /* 0x000000010c0cb824 */ /* 0x100fe200078e0a15 */
[----:B------:R0:W-:Y:S01]  /*aa30*/  STL [R1+0xec], R0 ;  /* 0x0000ec0001007387 */ /* 0x0001e20000100800 */
[--C-:B------:R-:W-:Y:S01]  /*aa40*/  @!P6 IMAD.IADD R9, R9, 0x1, -R21.reuse ;  /* 0x000000010909e824 */ /* 0x100fe200078e0a15 */
[----:B------:R-:W-:Y:S01]  /*aa50*/  ISETP.GE.AND P6, PT, R4, RZ, PT ;  /* 0x000000ff0400720c */ /* 0x000fe20003fc6270 */
[----:B------:R-:W-:Y:S01]  /*aa60*/  @!P1 IMAD.IADD R11, R11, 0x1, -R21 ;  /* 0x000000010b0b9824 */ /* 0x000fe200078e0a15 */
[----:B------:R-:W-:Y:S01]  /*aa70*/  ISETP.GT.U32.AND P1, PT, R21, R12, PT ;  /* 0x0000000c1500720c */ /* 0x000fe20003f24070 */
[----:B------:R-:W-:Y:S01]  /*aa80*/  IMAD.HI.U32 R4, R23, R3, RZ ;  /* 0x0000000317047227 */ /* 0x000fe200078e00ff */
[----:B------:R-:W-:Y:S02]  /*aa90*/  ISETP.GT.U32.AND P3, PT, R21, R9, PT ;  /* 0x000000091500720c */ /* 0x000fe40003f64070 */
[----:B------:R-:W-:Y:S01]  /*aaa0*/  IABS R6, R7 ;  /* 0x0000000700067213 */ /* 0x000fe20000000000 */
[----:B------:R-:W-:-:S02]  /*aab0*/  IMAD.MOV R4, RZ, RZ, -R4 ;  /* 0x000000ffff047224 */ /* 0x000fc400078e0a04 */
[----:B0-----:R-:W-:Y:S02]  /*aac0*/  IMAD.MOV.U32 R0, RZ, RZ, R5 ;  /* 0x000000ffff007224 */ /* 0x001fe400078e0005 */
        /* <DEDUP_REMOVED lines=10> */
[----:B------:R-:W-:Y:S01]  /*ab70*/  @!P3 IMAD.IADD R9, R9, 0x1, -R21 ;  /* 0x000000010909b824 */ /* 0x000fe200078e0a15 */
[----:B------:R-:W-:Y:S01]  /*ab80*/  ISETP.GT.U32.AND P3, PT, R21, R3, PT ;  /* 0x000000031500720c */ /* 0x000fe20003f64070 */
[----:B------:R0:W-:Y:S01]  /*ab90*/  STL [R1+0x410], R0 ;  /* 0x0004100001007387 */ /* 0x0001e20000100800 */
[----:B------:R-:W-:Y:S01]  /*aba0*/  IABS R13, R4 ;  /* 0x00000004000d7213 */ /* 0x000fe20000000000 */
[----:B------:R-:W-:-:S04]  /*abb0*/  IMAD.HI.U32 R8, R23, R6, RZ ;  /* 0x0000000617087227 */ /* 0x000fc800078e00ff */
[--C-:B------:R-:W-:Y:S01]  /*abc0*/  @!P0 IMAD.IADD R11, R11, 0x1, -R21.reuse ;  /* 0x000000010b0b8824 */ /* 0x100fe200078e0a15 */
[----:B------:R-:W-:Y:S01]  /*abd0*/  ISETP.GE.AND P0, PT, R10, RZ, PT ;  /* 0x000000ff0a00720c */ /* 0x000fe20003f06270 */
[----:B------:R-:W-:Y:S01]  /*abe0*/  IMAD.MOV R8, RZ, RZ, -R8 ;  /* 0x000000ffff087224 */ /* 0x000fe200078e0a08 */
[----:B------:R-:W-:Y:S01]  /*abf0*/  IABS R10, R5 ;  /* 0x00000005000a7213 */ /* 0x000fe20000000000 */
[----:B------:R-:W-:Y:S02]  /*ac00*/  @!P1 IMAD.IADD R2, R2, 0x1, -R21 ;  /* 0x0000000102029824 */ /* 0x000fe400078e0a15 */
[----:B0-----:R-:W-:Y:S02]  /*ac10*/  IMAD.MOV.U32 R0, RZ, RZ, R9 ;  /* 0x000000ffff007224 */ /* 0x001fe400078e0009 */
[----:B------:R-:W-:Y:S01]  /*ac20*/  IMAD.MOV.U32 R9, RZ, RZ, R13 ;  /* 0x000000ffff097224 */ /* 0x000fe200078e000d */
[----:B------:R-:W-:Y:S01]  /*ac30*/  ISETP.GT.U32.AND P1, PT, R21, R2, PT ;  /* 0x000000021500720c */ /* 0x000fe20003f24070 */
[----:B------:R-:W-:Y:S01]  /*ac40*/  @!P3 IMAD.IADD R3, R3, 0x1, -R21 ;  /* 0x000000010303b824 */ /* 0x000fe200078e0a15 */
[----:B------:R-:W-:Y:S01]  /*ac50*/  ISETP.GE.AND P3, PT, R7, RZ, PT ;  /* 0x000000ff0700720c */ /* 0x000fe20003f66270 */
[----:B------:R-:W-:-:S02]  /*ac60*/  IMAD.MOV.U32 R7, RZ, RZ, R10 ;  /* 0x000000ffff077224 */ /* 0x000fc400078e000a */
[----:B------:R-:W-:-:S04]  /*ac70*/  IMAD.HI.U32 R10, R23, R9, RZ ;  /* 0x00000009170a7227 */ /* 0x000fc800078e00ff */
[----:B------:R-:W-:Y:S02]  /*ac80*/  IMAD.MOV R10, RZ, RZ, -R10 ;  /* 0x000000ffff0a7224 */ /* 0x000fe400078e0a0a */
[C---:B------:R-:W-:Y:S02]  /*ac90*/  IMAD R6, R21.reuse, R8, R6 ;  /* 0x0000000815067224 */ /* 0x040fe400078e0206 */
[----:B------:R-:W-:Y:S01]  /*aca0*/  @!P4 IMAD.MOV R0, RZ, RZ, -R0 ;  /* 0x000000ffff00c224 */ /* 0x000fe200078e0a00 */
[C---:B------:R-:W-:Y:S01]  /*acb0*/  ISETP.GT.U32.AND P4, PT, R21.reuse, R3, PT ;  /* 0x000000031500720c */ /* 0x040fe20003f84070 */
[----:B------:R-:W-:Y:S01]  /*acc0*/  IMAD R9, R21, R10, R9 ;  /* 0x0000000a15097224 */ /* 0x000fe200078e0209 */
[----:B------:R-:W-:Y:S01]  /*acd0*/  LOP3.LUT R10, R19, 0x86, RZ, 0xfc, !PT ;  /* 0x00000086130a7812 */ /* 0x000fe200078efcff */
[----:B------:R-:W-:Y:S01]  /*ace0*/  @!P2 IMAD.MOV R12, RZ, RZ, -R12 ;  /* 0x000000ffff0ca224 */ /* 0x000fe200078e0a0c */
[C---:B------:R-:W-:Y:S01]  /*acf0*/  ISETP.GT.U32.AND P2, PT, R21.reuse, R6, PT ;  /* 0x000000061500720c */ /* 0x040fe20003f44070 */
[----:B------:R-:W-:Y:S01]  /*ad00*/  @!P1 IMAD.IADD R2, R2, 0x1, -R21 ;  /* 0x0000000102029824 */ /* 0x000fe200078e0a15 */
[----:B------:R-:W-:Y:S01]  /*ad10*/  ISETP.GT.U32.AND P1, PT, R21, R9, PT ;  /* 0x000000091500720c */ /* 0x000fe20003f24070 */
[----:B------:R0:W-:Y:S01]  /*ad20*/  STL [R1+0xe8], R0 ;  /* 0x0000e80001007387 */ /* 0x0001e20000100800 */
[----:B------:R-:W-:-:S03]  /*ad30*/  IMAD.HI.U32 R8, R23, R7, RZ ;  /* 0x0000000717087227 */ /* 0x000fc600078e00ff */
[----:B------:R1:W-:Y:S01]  /*ad40*/  STL [R1+0xd4], R12 ;  /* 0x0000d40c01007387 */ /* 0x0003e20000100800 */
[----:B------:R-:W-:Y:S02]  /*ad50*/  IMAD.MOV R8, RZ, RZ, -R8 ;  /* 0x000000ffff087224 */ /* 0x000fe400078e0a08 */
[----:B------:R-:W-:Y:S01]  /*ad60*/  @!P4 IMAD.IADD R3, R3, 0x1, -R21 ;  /* 0x000000010303c824 */ /* 0x000fe200078e0a15 */
[----:B------:R-:W-:Y:S01]  /*ad70*/  ISETP.GE.AND P4, PT, R5, RZ, PT ;  /* 0x000000ff0500720c */ /* 0x000fe20003f86270 */
[----:B------:R-:W-:Y:S01]  /*ad80*/  IMAD R7, R21, R8, R7 ;  /* 0x0000000815077224 */ /* 0x000fe200078e0207 */
[----:B------:R-:W-:Y:S01]  /*ad90*/  IABS R5, R10 ;  /* 0x0000000a00057213 */ /* 0x000fe20000000000 */
[----:B0-----:R-:W-:Y:S01]  /*ada0*/  IMAD.MOV.U32 R0, RZ, RZ, R11 ;  /* 0x000000ffff007224 */ /* 0x001fe200078e000b */
[----:B------:R-:W-:Y:S01]  /*adb0*/  LOP3.LUT R11, R19, 0x88, RZ, 0xfc, !PT ;  /* 0x00000088130b7812 */ /* 0x000fe200078efcff */
[--C-:B------:R-:W-:Y:S02]  /*adc0*/  @!P2 IMAD.IADD R6, R6, 0x1, -R21.reuse ;  /* 0x000000010606a824 */ /* 0x100fe400078e0a15 */
[----:B------:R-:W-:Y:S01]  /*add0*/  @!P5 IMAD.MOV R0, RZ, RZ, -R0 ;  /* 0x000000ffff00d224 */ /* 0x000fe200078e0a00 */
[----:B------:R-:W-:Y:S01]  /*ade0*/  IABS R8, R11 ;  /* 0x0000000b00087213 */ /* 0x000fe20000000000 */
[----:B------:R-:W-:Y:S01]  /*adf0*/  @!P1 IMAD.IADD R9, R9, 0x1, -R21 ;  /* 0x0000000109099824 */ /* 0x000fe200078e0a15 */
[----:B------:R-:W-:-:S02]  /*ae00*/  ISETP.GT.U32.AND P2, PT, R21, R6, PT ;  /* 0x000000061500720c */ /* 0x000fc40003f44070 */
[----:B------:R0:W-:Y:S01]  /*ae10*/  STL [R1+0xd8], R0 ;  /* 0x0000d80001007387 */ /* 0x0001e20000100800 */
[----:B------:R-:W-:Y:S02]  /*ae20*/  ISETP.GE.AND P5, PT, R4, RZ, PT ;  /* 0x000000ff0400720c */ /* 0x000fe40003fa6270 */
[----:B------:R-:W-:Y:S02]  /*ae30*/  ISETP.GT.U32.AND P1, PT, R21, R9, PT ;  /* 0x000000091500720c */ /* 0x000fe40003f24070 */
[----:B------:R-:W-:-:S04]  /*ae40*/  LOP3.LUT R4, R19, 0x84, RZ, 0xfc, !PT ;  /* 0x0000008413047812 */ /* 0x000fc800078efcff */
[----:B-1----:R-:W-:Y:S01]  /*ae50*/  IABS R12, R4 ;  /* 0x00000004000c7213 */ /* 0x002fe20000000000 */
[----:B0-----:R-:W-:Y:S02]  /*ae60*/  IMAD.MOV.U32 R0, RZ, RZ, R3 ;  /* 0x000000ffff007224 */ /* 0x001fe400078e0003 */
[----:B------:R-:W-:-:S04]  /*ae70*/  IMAD.HI.U32 R3, R23, R8, RZ ;  /* 0x0000000817037227 */ /* 0x000fc800078e00ff */
[----:B------:R-:W-:Y:S01]  /*ae80*/  @!P6 IMAD.MOV R0, RZ, RZ, -R0 ;  /* 0x000000ffff00e224 */ /* 0x000fe200078e0a00 */
[C---:B------:R-:W-:Y:S01]  /*ae90*/  ISETP.GT.U32.AND P6, PT, R21.reuse, R7, PT ;  /* 0x000000071500720c */ /* 0x040fe20003fc4070 */
[----:B------:R-:W-:Y:S02]  /*aea0*/  IMAD.MOV R3, RZ, RZ, -R3 ;  /* 0x000000ffff037224 */ /* 0x000fe400078e0a03 */
[--C-:B------:R-:W-:Y:S01]  /*aeb0*/  @!P2 IMAD.IADD R6, R6, 0x1, -R21.reuse ;  /* 0x000000010606a824 */ /* 0x100fe200078e0a15 */
[----:B------:R0:W-:Y:S01]  /*aec0*/  STL [R1+0xdc], R0 ;  /* 0x0000dc0001007387 */ /* 0x0001e20000100800 */
[----:B------:R-:W-:Y:S01]  /*aed0*/  IMAD R8, R21, R3, R8 ;  /* 0x0000000315087224 */ /* 0x000fe200078e0208 */
[----:B------:R-:W-:Y:S01]  /*aee0*/  ISETP.GE.AND P2, PT, R10, RZ, PT ;  /* 0x000000ff0a00720c */ /* 0x000fe20003f46270 */
[----:B------:R-:W-:Y:S02]  /*aef0*/  @!P1 IMAD.IADD R9, R9, 0x1, -R21 ;  /* 0x0000000109099824 */ /* 0x000fe400078e0a15 */
[----:B------:R-:W-:Y:S01]  /*af00*/  IMAD.MOV.U32 R13, RZ, RZ, R6 ;  /* 0x000000ffff0d7224 */ /* 0x000fe200078e0006 */
[----:B------:R-:W-:Y:S01]  /*af10*/  ISETP.GT.U32.AND P1, PT, R21, R8, PT ;  /* 0x000000081500720c */ /* 0x000fe20003f24070 */
[----:B------:R-:W-:-:S04]  /*af20*/  IMAD.HI.U32 R3, R23, R12, RZ ;  /* 0x0000000c17037227 */ /* 0x000fc800078e00ff */
[----:B0-----:R-:W-:Y:S02]  /*af30*/  IMAD.MOV.U32 R0, RZ, RZ, R2 ;  /* 0x000000ffff007224 */ /* 0x001fe400078e0002 */
[----:B------:R-:W-:-:S04]  /*af40*/  IMAD.HI.U32 R2, R23, R5, RZ ;  /* 0x0000000517027227 */ /* 0x000fc800078e00ff */
[----:B------:R-:W-:Y:S02]  /*af50*/  IMAD.MOV R2, RZ, RZ, -R2 ;  /* 0x000000ffff027224 */ /* 0x000fe400078e0a02 */
[----:B------:R-:W-:Y:S02]  /*af60*/  @!P6 IMAD.IADD R7, R7, 0x1, -R21 ;  /* 0x000000010707e824 */ /* 0x000fe400078e0a15 */
[----:B------:R-:W-:Y:S01]  /*af70*/  IMAD R5, R21, R2, R5 ;  /* 0x0000000215057224 */ /* 0x000fe200078e0205 */
[----:B------:R-:W-:Y:S01]  /*af80*/  LOP3.LUT R2, R19, 0x82, RZ, 0xfc, !PT ;  /* 0x0000008213027812 */ /* 0x000fe200078efcff */
[----:B------:R-:W-:Y:S01]  /*af90*/  @!P3 IMAD.MOV R13, RZ, RZ, -R13 ;  /* 0x000000ffff0db224 */ /* 0x000fe200078e0a0d */
[C---:B------:R-:W-:Y:S01]  /*afa0*/  ISETP.GT.U32.AND P6, PT, R21.reuse, R7, PT ;  /* 0x000000071500720c */ /* 0x040fe20003fc4070 */
[----:B------:R-:W-:Y:S01]  /*afb0*/  @!P1 IMAD.IADD R8, R8, 0x1, -R21 ;  /* 0x0000000108089824 */ /* 0x000fe200078e0a15 */
[C---:B------:R-:W-:Y:S01]  /*afc0*/  ISETP.GT.U32.AND P3, PT, R21.reuse, R5, PT ;  /* 0x000000051500720c */ /* 0x040fe20003f64070 */
[----:B------:R-:W-:Y:S01]  /*afd0*/  @!P0 IMAD.MOV R0, RZ, RZ, -R0 ;  /* 0x000000ffff008224 */ /* 0x000fe200078e0a00 */
[----:B------:R-:W-:Y:S01]  /*afe0*/  IABS R6, R2 ;  /* 0x0000000200067213 */ /* 0x000fe20000000000 */
[----:B------:R-:W-:Y:S01]  /*aff0*/  IMAD.MOV R3, RZ, RZ, -R3 ;  /* 0x000000ffff037224 */ /* 0x000fe200078e0a03 */
[----:B------:R-:W-:-:S02]  /*b000*/  ISETP.GT.U32.AND P1, PT, R21, R8, PT ;  /* 0x000000081500720c */ /* 0x000fc40003f24070 */
[----:B------:R0:W-:Y:S01]  /*b010*/  STL [R1+0x404], R0 ;  /* 0x0004040001007387 */ /* 0x0001e20000100800 */
[----:B------:R-:W-:Y:S01]  /*b020*/  IMAD R12, R21, R3, R12 ;  /* 0x00000003150c7224 */ /* 0x000fe200078e020c */
[----:B------:R-:W-:Y:S02]  /*b030*/  LOP3.LUT R3, R19, 0x80, RZ, 0xfc, !PT ;  /* 0x0000008013037812 */ /* 0x000fe400078efcff */
[----:B------:R-:W-:Y:S01]  /*b040*/  ISETP.GE.AND P0, PT, R11, RZ, PT ;  /* 0x000000ff0b00720c */ /* 0x000fe20003f06270 */
[--C-:B------:R-:W-:Y:S01]  /*b050*/  @!P6 IMAD.IADD R7, R7, 0x1, -R21.reuse ;  /* 0x000000010707e824 */ /* 0x100fe200078e0a15 */
[----:B------:R-:W-:Y:S01]  /*b060*/  ISETP.GE.AND P6, PT, R2, RZ, PT ;  /* 0x000000ff0200720c */ /* 0x000fe20003fc6270 */
[----:B------:R-:W-:Y:S01]  /*b070*/  @!P3 IMAD.IADD R5, R5, 0x1, -R21 ;  /* 0x000000010505b824 */ /* 0x000fe200078e0a15 */
[----:B------:R-:W-:Y:S01]  /*b080*/  IABS R10, R3 ;  /* 0x00000003000a7213 */ /* 0x000fe20000000000 */
[----:B------:R-:W-:Y:S01]  /*b090*/  IMAD.MOV.U32 R2, RZ, RZ, R6 ;  /* 0x000000ffff027224 */ /* 0x000fe200078e0006 */
[----:B------:R1:W-:Y:S01]  /*b0a0*/  STL [R1+0x3d8], R13 ;  /* 0x0003d80d01007387 */ /* 0x0003e20000100800 */
[----:B0-----:R-:W-:Y:S01]  /*b0b0*/  IMAD.MOV.U32 R0, RZ, RZ, R9 ;  /* 0x000000ffff007224 */ /* 0x001fe200078e0009 */
[----:B------:R-:W-:Y:S01]  /*b0c0*/  ISETP.GT.U32.AND P3, PT, R21, R5, PT ;  /* 0x000000051500720c */ /* 0x000fe20003f64070 */
[----:B------:R-:W-:-:S04]  /*b0d0*/  IMAD.HI.U32 R9, R23, R2, RZ ;  /* 0x0000000217097227 */ /* 0x000fc800078e00ff */
[----:B------:R-:W-:Y:S01]  /*b0e0*/  @!P5 IMAD.MOV R0, RZ, RZ, -R0 ;  /* 0x000000ffff00d224 */ /* 0x000fe200078e0a00 */
[----:B------:R-:W-:Y:S01]  /*b0f0*/  ISETP.GE.AND P5, PT, R4, RZ, PT ;  /* 0x000000ff0400720c */ /* 0x000fe20003fa6270 */
[----:B------:R-:W-:Y:S01]  /*b100*/  IMAD.MOV R9, RZ, RZ, -R9 ;  /* 0x000000ffff097224 */ /* 0x000fe200078e0a09 */
[----:B------:R-:W-:Y:S01]  /*b110*/  LOP3.LUT R4, R19, 0x7e, RZ, 0xfc, !PT ;  /* 0x0000007e13047812 */ /* 0x000fe200078efcff */
[----:B------:R-:W-:Y:S01]  /*b120*/  @!P1 IMAD.IADD R8, R8, 0x1, -R21 ;  /* 0x0000000108089824 */ /* 0x000fe200078e0a15 */
[C---:B------:R-:W-:Y:S01]  /*b130*/  ISETP.GT.U32.AND P1, PT, R21.reuse, R12, PT ;  /* 0x0000000c1500720c */ /* 0x040fe20003f24070 */
[----:B------:R-:W-:Y:S01]  /*b140*/  IMAD R2, R21, R9, R2 ;  /* 0x0000000915027224 */ /* 0x000fe200078e0202 */
[----:B------:R-:W-:Y:S01]  /*b150*/  IABS R6, R4 ;  /* 0x0000000400067213 */ /* 0x000fe20000000000 */
[----:B------:R-:W-:Y:S01]  /*b160*/  IMAD.HI.U32 R14, R23, R10, RZ ;  /* 0x0000000a170e7227 */ /* 0x000fe200078e00ff */
[----:B------:R0:W-:Y:S01]  /*b170*/  STL [R1+0x3e0], R0 ;  /* 0x0003e00001007387 */ /* 0x0001e20000100800 */
[----:B------:R-:W-:-:S02]  /*b180*/  IABS R9, R16 ;  /* 0x0000001000097213 */ /* 0x000fc40000000000 */
[----:B------:R-:W-:Y:S01]  /*b190*/  @!P3 IMAD.IADD R5, R5, 0x1, -R21 ;  /* 0x000000010505b824 */ /* 0x000fe200078e0a15 */
[----:B------:R-:W-:Y:S01]  /*b1a0*/  ISETP.GT.U32.AND P3, PT, R21, R2, PT ;  /* 0x000000021500720c */ /* 0x000fe20003f64070 */
[----:B------:R-:W-:Y:S01]  /*b1b0*/  IMAD.MOV R14, RZ, RZ, -R14 ;  /* 0x000000ffff0e7224 */ /* 0x000fe200078e0a0e */
[----:B-1----:R-:W-:Y:S01]  /*b1c0*/  LOP3.LUT R13, R19, 0x7a, RZ, 0xfc, !PT ;  /* 0x0000007a130d7812 */ /* 0x002fe200078efcff */
[----:B------:R-:W-:-:S03]  /*b1d0*/  IMAD.HI.U32 R11, R23, R6, RZ ;  /* 0x00000006170b7227 */ /* 0x000fc600078e00ff */
[----:B------:R-:W-:Y:S01]  /*b1e0*/  IABS R15, R13 ;  /* 0x0000000d000f7213 */ /* 0x000fe20000000000 */
[----:B------:R-:W-:Y:S01]  /*b1f0*/  IMAD R10, R21, R14, R10 ;  /* 0x0000000e150a7224 */ /* 0x000fe200078e020a */
[----:B------:R-:W-:Y:S01]  /*b200*/  LOP3.LUT R14, R19, 0x78, RZ, 0xfc, !PT ;  /* 0x00000078130e7812 */ /* 0x000fe200078efcff */
[----:B------:R-:W-:Y:S02]  /*b210*/  IMAD.MOV R11, RZ, RZ, -R11 ;  /* 0x000000ffff0b7224 */ /* 0x000fe400078e0a0b */
[----:B------:R-:W-:Y:S01]  /*b220*/  @!P1 IMAD.IADD R12, R12, 0x1, -R21 ;  /* 0x000000010c0c9824 */ /* 0x000fe200078e0a15 */
[C---:B------:R-:W-:Y:S01]  /*b230*/  ISETP.GT.U32.AND P1, PT, R21.reuse, R10, PT ;  /* 0x0000000a1500720c */ /* 0x040fe20003f24070 */
[----:B------:R-:W-:Y:S01]  /*b240*/  IMAD R6, R21, R11, R6 ;  /* 0x0000000b15067224 */ /* 0x000fe200078e0206 */
[----:B------:R-:W-:Y:S01]  /*b250*/  IABS R18, R14 ;  /* 0x0000000e00127213 */ /* 0x000fe20000000000 */
[----:B0-----:R-:W-:Y:S01]  /*b260*/  IMAD.MOV.U32 R0, RZ, RZ, R7 ;  /* 0x000000ffff007224 */ /* 0x001fe200078e0007 */
[----:B------:R-:W-:Y:S01]  /*b270*/  LOP3.LUT R11, R19, 0x76, RZ, 0xfc, !PT ;  /* 0x00000076130b7812 */ /* 0x000fe200078efcff */
[----:B------:R-:W-:Y:S01]  /*b280*/  @!P3 IMAD.IADD R2, R2, 0x1, -R21 ;  /* 0x000000010202b824 */ /* 0x000fe200078e0a15 */
[----:B------:R-:W-:Y:S01]  /*b290*/  ISETP.GT.U32.AND P3, PT, R21, R6, PT ;  /* 0x000000061500720c */ /* 0x000fe20003f64070 */
[----:B------:R-:W-:Y:S01]  /*b2a0*/  @!P4 IMAD.MOV R0, RZ, RZ, -R0 ;  /* 0x000000ffff00c224 */ /* 0x000fe200078e0a00 */
[----:B------:R-:W-:Y:S01]  /*b2b0*/  IABS R7, R11 ;  /* 0x0000000b00077213 */ /* 0x000fe20000000000 */
[----:B------:R-:W-:Y:S01]  /*b2c0*/  IMAD.HI.U32 R17, R23, R9, RZ ;  /* 0x0000000917117227 */ /* 0x000fe200078e00ff */
[----:B------:R-:W-:-:S02]  /*b2d0*/  ISETP.GT.U32.AND P4, PT, R21, R2, PT ;  /* 0x000000021500720c */ /* 0x000fc40003f84070 */
[----:B------:R0:W-:Y:S01]  /*b2e0*/  STL [R1+0xc8], R0 ;  /* 0x0000c80001007387 */ /* 0x0001e20000100800 */
[----:B------:R-:W-:Y:S01]  /*b2f0*/  @!P1 IMAD.IADD R10, R10, 0x1, -R21 ;  /* 0x000000010a0a9824 */ /* 0x000fe200078e0a15 */
[----:B------:R-:W-:Y:S01]  /*b300*/  ISETP.GT.U32.AND P1, PT, R21, R12, PT ;  /* 0x0000000c1500720c */ /* 0x000fe20003f24070 */
[----:B------:R-:W-:Y:S02]  /*b310*/  IMAD.MOV R17, RZ, RZ, -R17 ;  /* 0x000000ffff117224 */ /* 0x000fe400078e0a11 */
[----:B------:R-:W-:-:S04]  /*b320*/  IMAD.HI.U32 R20, R23, R15, RZ ;  /* 0x0000000f17147227 */ /* 0x000fc800078e00ff */
[C---:B------:R-:W-:Y:S02]  /*b330*/  IMAD R9, R21.reuse, R17, R9 ;  /* 0x0000001115097224 */ /* 0x040fe400078e0209 */
        /* <DEDUP_REMOVED lines=8> */
[--C-:B------:R-:W-:Y:S02]  /*b3c0*/  @!P1 IMAD.IADD R12, R12, 0x1, -R21.reuse ;  /* 0x000000010c0c9824 */ /* 0x100fe400078e0a15 */
[----:B------:R-:W-:Y:S02]  /*b3d0*/  IMAD R18, R21, R17, R18 ;  /* 0x0000001115127224 */ /* 0x000fe400078e0212 */
[--C-:B------:R-:W-:Y:S01]  /*b3e0*/  @!P4 IMAD.IADD R2, R2, 0x1, -R21.reuse ;  /* 0x000000010202c824 */ /* 0x100fe200078e0a15 */
[----:B------:R-:W-:Y:S01]  /*b3f0*/  ISETP.GE.AND P4, PT, R3, RZ, PT ;  /* 0x000000ff0300720c */ /* 0x000fe20003f86270 */
[----:B------:R-:W-:Y:S01]  /*b400*/  @!P0 IMAD.IADD R10, R10, 0x1, -R21 ;  /* 0x000000010a0a8824 */ /* 0x000fe200078e0a15 */
[----:B------:R-:W-:Y:S01]  /*b410*/  ISETP.GT.U32.AND P0, PT, R21, R18, PT ;  /* 0x000000121500720c */ /* 0x000fe20003f04070 */
[----:B0-----:R-:W-:Y:S01]  /*b420*/  IMAD.MOV.U32 R0, RZ, RZ, R5 ;  /* 0x000000ffff007224 */ /* 0x001fe200078e0005 */
[C---:B------:R-:W-:Y:S01]  /*b430*/  LOP3.LUT R5, R19.reuse, 0x74, RZ, 0xfc, !PT ;  /* 0x0000007413057812 */ /* 0x040fe200078efcff */
[----:B------:R-:W-:Y:S01]  /*b440*/  IMAD.MOV.U32 R17, RZ, RZ, R12 ;  /* 0x000000ffff117224 */ /* 0x000fe200078e000c */
[----:B------:R-:W-:Y:S01]  /*b450*/  LOP3.LUT R12, R19, 0x70, RZ, 0xfc, !PT ;  /* 0x00000070130c7812 */ /* 0x000fe200078efcff */
[----:B------:R-:W-:Y:S01]  /*b460*/  @!P2 IMAD.MOV R0, RZ, RZ, -R0 ;  /* 0x000000ffff00a224 */ /* 0x000fe200078e0a00 */
[----:B------:R-:W-:Y:S01]  /*b470*/  ISETP.GT.U32.AND P2, PT, R21, R9, PT ;  /* 0x000000091500720c */ /* 0x000fe20003f44070 */
[----:B------:R-:W-:Y:S01]  /*b480*/  @!P3 IMAD.IADD R6, R6, 0x1, -R21 ;  /* 0x000000010606b824 */ /* 0x000fe200078e0a15 */
[----:B------:R-:W-:Y:S01]  /*b490*/  ISETP.GE.AND P3, PT, R4, RZ, PT ;  /* 0x000000ff0400720c */ /* 0x000fe20003f66270 */
[----:B------:R-:W-:Y:S01]  /*b4a0*/  IMAD.HI.U32 R3, R23, R7, RZ ;  /* 0x0000000717037227 */ /* 0x000fe200078e00ff */
[----:B------:R0:W-:Y:S01]  /*b4b0*/  STL [R1+0xbc], R0 ;  /* 0x0000bc0001007387 */ /* 0x0001e20000100800 */
[----:B------:R-:W-:-:S02]  /*b4c0*/  IABS R4, R5 ;  /* 0x0000000500047213 */ /* 0x000fc40000000000 */
[----:B------:R-:W-:Y:S02]  /*b4d0*/  @!P5 IMAD.MOV R17, RZ, RZ, -R17 ;  /* 0x000000ffff11d224 */ /* 0x000fe400078e0a11 */
[----:B------:R-:W-:Y:S02]  /*b4e0*/  IMAD.MOV R3, RZ, RZ, -R3 ;  /* 0x000000ffff037224 */ /* 0x000fe400078e0a03 */
[----:B------:R-:W-:Y:S01]  /*b4f0*/  @!P0 IMAD.IADD R18, R18, 0x1, -R21 ;  /* 0x0000000112128824 */ /* 0x000fe200078e0a15 */
[----:B------:R-:W-:Y:S01]  /*b500*/  STL [R1+0xb8], R17 ;  /* 0x0000b81101007387 */ /* 0x000fe20000100800 */
[----:B------:R-:W-:Y:S01]  /*b510*/  IMAD R3, R21, R3, R7 ;  /* 0x0000000315037224 */ /* 0x000fe200078e0207 */
[----:B------:R-:W-:Y:S01]  /*b520*/  LOP3.LUT R7, R19, 0x72, RZ, 0xfc, !PT ;  /* 0x0000007213077812 */ /* 0x000fe200078efcff */
[----:B0-----:R-:W-:Y:S01]  /*b530*/  IMAD.MOV.U32 R0, RZ, RZ, R2 ;  /* 0x000000ffff007224 */ /* 0x001fe200078e0002 */
[----:B------:R-:W-:Y:S01]  /*b540*/  ISETP.GT.U32.AND P5, PT, R21, R18, PT ;  /* 0x000000121500720c */ /* 0x000fe20003fa4070 */
[----:B------:R-:W-:-:S02]  /*b550*/  IMAD.MOV.U32 R2, RZ, RZ, R10 ;  /* 0x000000ffff027224 */ /* 0x000fc400078e000a */
[----:B------:R-:W-:Y:S02]  /*b560*/  @!P6 IMAD.MOV R0, RZ, RZ, -R0 ;  /* 0x000000ffff00e224 */ /* 0x000fe400078e0a00 */
[----:B------:R-:W-:Y:S01]  /*b570*/  @!P2 IMAD.IADD R9, R9, 0x1, -R21 ;  /* 0x000000010909a824 */ /* 0x000fe200078e0a15 */
[----:B------:R-:W-:Y:S01]  /*b580*/  ISETP.GE.AND P2, PT, R16, RZ, PT ;  /* 0x000000ff1000720c */ /* 0x000fe20003f46270 */
[----:B------:R-:W-:Y:S01]  /*b590*/  IMAD.HI.U32 R8, R23, R4, RZ ;  /* 0x0000000417087227 */ /* 0x000fe200078e00ff */
[----:B------:R0:W-:Y:S02]  /*b5a0*/  STL [R1+0xb4], R0 ;  /* 0x0000b40001007387 */ /* 0x0001e40000100800 */
[----:B------:R-:W-:Y:S01]  /*b5b0*/  ISETP.GT.U32.AND P0, PT, R21, R9, PT ;  /* 0x000000091500720c */ /* 0x000fe20003f04070 */
[----:B------:R-:W-:Y:S01]  /*b5c0*/  @!P4 IMAD.MOV R2, RZ, RZ, -R2 ;  /* 0x000000ffff02c224 */ /* 0x000fe200078e0a02 */
[----:B------:R-:W-:Y:S01]  /*b5d0*/  ISETP.GE.AND P4, PT, R14, RZ, PT ;  /* 0x000000ff0e00720c */ /* 0x000fe20003f86270 */
[----:B------:R-:W-:-:S02]  /*b5e0*/  IMAD.MOV R8, RZ, RZ, -R8 ;  /* 0x000000ffff087224 */ /* 0x000fc400078e0a08 */
[----:B------:R-:W-:Y:S01]  /*b5f0*/  IMAD.MOV R20, RZ, RZ, -R20 ;  /* 0x000000ffff147224 */ /* 0x000fe200078e0a14 */
[----:B------:R1:W-:Y:S01]  /*b600*/  STL [R1+0xb0], R2 ;  /* 0x0000b00201007387 */ /* 0x0003e20000100800 */
[----:B------:R-:W-:Y:S02]  /*b610*/  @!P5 IMAD.IADD R18, R18, 0x1, -R21 ;  /* 0x000000011212d824 */ /* 0x000fe400078e0a15 */
[----:B0-----:R-:W-:Y:S01]  /*b620*/  IMAD.MOV.U32 R0, RZ, RZ, R6 ;  /* 0x000000ffff007224 */ /* 0x001fe200078e0006 */
[----:B------:R-:W-:Y:S01]  /*b630*/  IABS R6, R7 ;  /* 0x0000000700067213 */ /* 0x000fe20000000000 */
[C---:B------:R-:W-:Y:S02]  /*b640*/  IMAD R15, R21.reuse, R20, R15 ;  /* 0x00000014150f7224 */ /* 0x040fe400078e020f */
[----:B------:R-:W-:Y:S01]  /*b650*/  @!P3 IMAD.MOV R0, RZ, RZ, -R0 ;  /* 0x000000ffff00b224 */ /* 0x000fe200078e0a00 */
[----:B------:R-:W-:Y:S01]  /*b660*/  ISETP.GT.U32.AND P3, PT, R21, R3, PT ;  /* 0x000000031500720c */ /* 0x000fe20003f64070 */
[----:B------:R-:W-:Y:S01]  /*b670*/  @!P0 IMAD.IADD R9, R9, 0x1, -R21 ;  /* 0x0000000109098824 */ /* 0x000fe200078e0a15 */
[C---:B------:R-:W-:Y:S01]  /*b680*/  ISETP.GT.U32.AND P1, PT, R21.reuse, R15, PT ;  /* 0x0000000f1500720c */ /* 0x040fe20003f24070 */
[----:B-1----:R-:W-:Y:S01]  /*b690*/  IMAD R2, R21, R8, R4 ;  /* 0x0000000815027224 */ /* 0x002fe200078e0204 */
[----:B------:R0:W-:Y:S01]  /*b6a0*/  STL [R1+0xac], R0 ;  /* 0x0000ac0001007387 */ /* 0x0001e20000100800 */
[----:B------:R-:W-:Y:S01]  /*b6b0*/  IMAD.HI.U32 R4, R23, R6, RZ ;  /* 0x0000000617047227 */ /* 0x000fe200078e00ff */
[----:B------:R-:W-:-:S02]  /*b6c0*/  LOP3.LUT R8, R19, 0x6e, RZ, 0xfc, !PT ;  /* 0x0000006e13087812 */ /* 0x000fc400078efcff */
[----:B------:R-:W-:Y:S01]  /*b6d0*/  ISETP.GT.U32.AND P5, PT, R21, R2, PT ;  /* 0x000000021500720c */ /* 0x000fe20003fa4070 */
[----:B------:R-:W-:Y:S01]  /*b6e0*/  IMAD.MOV R4, RZ, RZ, -R4 ;  /* 0x000000ffff047224 */ /* 0x000fe200078e0a04 */
[----:B------:R-:W-:Y:S02]  /*b6f0*/  IABS R14, R8 ;  /* 0x00000008000e7213 */ /* 0x000fe40000000000 */
[----:B------:R-:W-:Y:S01]  /*b700*/  ISETP.GE.AND P0, PT, R11, RZ, PT ;  /* 0x000000ff0b00720c */ /* 0x000fe20003f06270 */
[----:B------:R-:W-:Y:S01]  /*b710*/  @!P3 IMAD.IADD R3, R3, 0x1, -R21 ;  /* 0x000000010303b824 */ /* 0x000fe200078e0a15 */
[C---:B------:R-:W-:Y:S01]  /*b720*/  LOP3.LUT R11, R19.reuse, 0x6c, RZ, 0xfc, !PT ;  /* 0x0000006c130b7812 */ /* 0x040fe200078efcff */
[----:B0-----:R-:W-:Y:S01]  /*b730*/  IMAD.MOV.U32 R0, RZ, RZ, R9 ;  /* 0x000000ffff007224 */ /* 0x001fe200078e0009 */
[----:B------:R-:W-:Y:S01]  /*b740*/  LOP3.LUT R9, R19, 0x6a, RZ, 0xfc, !PT ;  /* 0x0000006a13097812 */ /* 0x000fe200078efcff */
[--C-:B------:R-:W-:Y:S01]  /*b750*/  @!P1 IMAD.IADD R15, R15, 0x1, -R21.reuse ;  /* 0x000000010f0f9824 */ /* 0x100fe200078e0a15 */
[----:B------:R-:W-:Y:S01]  /*b760*/  ISETP.GT.U32.AND P3, PT, R21, R3, PT ;  /* 0x000000031500720c */ /* 0x000fe20003f64070 */
[----:B------:R-:W-:Y:S01]  /*b770*/  @!P2 IMAD.MOV R0, RZ, RZ, -R0 ;  /* 0x000000ffff00a224 */ /* 0x000fe200078e0a00 */
[----:B------:R-:W-:Y:S01]  /*b780*/  ISETP.GE.AND P2, PT, R7, RZ, PT ;  /* 0x000000ff0700720c */ /* 0x000fe20003f46270 */
[----:B------:R-:W-:Y:S01]  /*b790*/  @!P5 IMAD.IADD R2, R2, 0x1, -R21 ;  /* 0x000000010202d824 */ /* 0x000fe200078e0a15 */
[----:B------:R-:W-:Y:S01]  /*b7a0*/  IABS R7, R12 ;  /* 0x0000000c00077213 */ /* 0x000fe20000000000 */
[C---:B------:R-:W-:Y:S01]  /*b7b0*/  IMAD R4, R21.reuse, R4, R6 ;  /* 0x0000000415047224 */ /* 0x040fe200078e0206 */
[C---:B------:R-:W-:Y:S01]  /*b7c0*/  ISETP.GT.U32.AND P6, PT, R21.reuse, R15, PT ;  /* 0x0000000f1500720c */ /* 0x040fe20003fc4070 */
[----:B------:R0:W-:Y:S01]  /*b7d0*/  STL [R1+0xa8], R0 ;  /* 0x0000a80001007387 */ /* 0x0001e20000100800 */
[----:B------:R-:W-:Y:S01]  /*b7e0*/  ISETP.GT.U32.AND P5, PT, R21, R2, PT ;  /* 0x000000021500720c */ /* 0x000fe20003fa4070 */
[----:B------:R-:W-:Y:S01]  /*b7f0*/  IMAD.HI.U32 R10, R23, R7, RZ ;  /* 0x00000007170a7227 */ /* 0x000fe200078e00ff */
[----:B------:R-:W-:-:S02]  /*b800*/  ISETP.GE.AND P1, PT, R13, RZ, PT ;  /* 0x000000ff0d00720c */ /* 0x000fc40003f26270 */
[----:B------:R-:W-:Y:S01]  /*b810*/  IABS R6, R9 ;  /* 0x0000000900067213 */ /* 0x000fe20000000000 */
[----:B------:R-:W-:Y:S01]  /*b820*/  @!P3 IMAD.IADD R3, R3, 0x1, -R21 ;  /* 0x000000010303b824 */ /* 0x000fe200078e0a15 */
[----:B------:R-:W-:Y:S01]  /*b830*/  ISETP.GT.U32.AND P3, PT, R21, R4, PT ;  /* 0x000000041500720c */ /* 0x000fe20003f64070 */
[----:B------:R-:W-:Y:S02]  /*b840*/  IMAD.MOV R10, RZ, RZ, -R10 ;  /* 0x000000ffff0a7224 */ /* 0x000fe400078e0a0a */
[----:B------:R-:W-:-:S04]  /*b850*/  IMAD.HI.U32 R16, R23, R6, RZ ;  /* 0x0000000617107227 */ /* 0x000fc800078e00ff */
[----:B------:R-:W-:Y:S01]  /*b860*/  IMAD R7, R21, R10, R7 ;  /* 0x0000000a15077224 */ /* 0x000fe200078e0207 */
[----:B------:R-:W-:Y:S01]  /*b870*/  LOP3.LUT R10, R19, 0x68, RZ, 0xfc, !PT ;  /* 0x00000068130a7812 */ /* 0x000fe200078efcff */
[--C-:B------:R-:W-:Y:S02]  /*b880*/  @!P5 IMAD.IADD R2, R2, 0x1, -R21.reuse ;  /* 0x000000010202d824 */ /* 0x100fe400078e0a15 */
[--C-:B------:R-:W-:Y:S01]  /*b890*/  @!P6 IMAD.IADD R15, R15, 0x1, -R21.reuse ;  /* 0x000000010f0fe824 */ /* 0x100fe200078e0a15 */
[----:B------:R-:W-:Y:S01]  /*b8a0*/  ISETP.GT.U32.AND P5, PT, R21, R7, PT ;  /* 0x000000071500720c */ /* 0x000fe20003fa4070 */
[----:B------:R-:W-:Y:S01]  /*b8b0*/  @!P3 IMAD.IADD R4, R4, 0x1, -R21 ;  /* 0x000000010404b824 */ /* 0x000fe200078e0a15 */
[----:B------:R-:W-:Y:S01]  /*b8c0*/  ISETP.GE.AND P6, PT, R5, RZ, PT ;  /* 0x000000ff0500720c */ /* 0x000fe20003fc6270 */
[----:B------:R-:W-:Y:S01]  /*b8d0*/  @!P1 IMAD.MOV R15, RZ, RZ, -R15 ;  /* 0x000000ffff0f9224 */ /* 0x000fe200078e0a0f */
[----:B------:R-:W-:Y:S01]  /*b8e0*/  IABS R5, R11 ;  /* 0x0000000b00057213 */ /* 0x000fe20000000000 */
[----:B------:R-:W-:Y:S01]  /*b8f0*/  IMAD.MOV R16, RZ, RZ, -R16 ;  /* 0x000000ffff107224 */ /* 0x000fe200078e0a10 */
[----:B------:R-:W-:Y:S01]  /*b900*/  ISETP.GT.U32.AND P1, PT, R21, R4, PT ;  /* 0x000000041500720c */ /* 0x000fe20003f24070 */
[----:B------:R-:W-:Y:S01]  /*b910*/  IMAD.HI.U32 R13, R23, R14, RZ ;  /* 0x0000000e170d7227 */ /* 0x000fe200078e00ff */
[----:B------:R-:W-:Y:S01]  /*b920*/  ISETP.GE.AND P3, PT, R12, RZ, PT ;  /* 0x000000ff0c00720c */ /* 0x000fe20003f66270 */
[----:B------:R-:W-:Y:S01]  /*b930*/  STL [R1+0xa4], R15 ;  /* 0x0000a40f01007387 */ /* 0x000fe20000100800 */
[----:B------:R-:W-:Y:S01]  /*b940*/  IABS R12, R10 ;  /* 0x0000000a000c7213 */ /* 0x000fe20000000000 */
[----:B0-----:R-:W-:-:S02]  /*b950*/  IMAD.MOV.U32 R0, RZ, RZ, R18 ;  /* 0x000000ffff007224 */ /* 0x001fc400078e0012 */
[----:B------:R-:W-:Y:S02]  /*b960*/  @!P5 IMAD.IADD R7, R7, 0x1, -R21 ;  /* 0x000000010707d824 */ /* 0x000fe400078e0a15 */
[C---:B------:R-:W-:Y:S02]  /*b970*/  IMAD R6, R21.reuse, R16, R6 ;  /* 0x0000001015067224 */ /* 0x040fe400078e0206 */
[----:B------:R-:W-:Y:S01]  /*b980*/  IMAD.MOV R13, RZ, RZ, -R13 ;  /* 0x000000ffff0d7224 */ /* 0x000fe200078e0a0d */
[C---:B------:R-:W-:Y:S01]  /*b990*/  ISETP.GT.U32.AND P5, PT, R21.reuse, R7, PT ;  /* 0x000000071500720c */ /* 0x040fe20003fa4070 */
[----:B------:R-:W-:Y:S02]  /*b9a0*/  @!P4 IMAD.MOV R0, RZ, RZ, -R0 ;  /* 0x000000ffff00c224 */ /* 0x000fe400078e0a00 */
[----:B------:R-:W-:Y:S01]  /*b9b0*/  @!P1 IMAD.IADD R4, R4, 0x1, -R21 ;  /* 0x0000000104049824 */ /* 0x000fe200078e0a15 */
[----:B------:R-:W-:Y:S01]  /*b9c0*/  ISETP.GT.U32.AND P1, PT, R21, R6, PT ;  /* 0x000000061500720c */ /* 0x000fe20003f24070 */
[----:B------:R-:W-:Y:S01]  /*b9d0*/  IMAD.HI.U32 R17, R23, R5, RZ ;  /* 0x0000000517117227 */ /* 0x000fe200078e00ff */
[----:B------:R0:W-:Y:S03]  /*b9e0*/  STL [R1+0xa0], R0 ;  /* 0x0000a00001007387 */ /* 0x0001e60000100800 */
[----:B------:R-:W-:-:S02]  /*b9f0*/  IMAD R13, R21, R13, R14 ;  /* 0x0000000d150d7224 */ /* 0x000fc400078e020e */
[----:B------:R-:W-:Y:S02]  /*ba00*/  IMAD.MOV.U32 R14, RZ, RZ, R3 ;  /* 0x000000ffff0e7224 */ /* 0x000fe400078e0003 */
[----:B------:R-:W-:Y:S01]  /*ba10*/  IMAD.MOV R17, RZ, RZ, -R17 ;  /* 0x000000ffff117224 */ /* 0x000fe200078e0a11 */
[----:B------:R-:W-:Y:S01]  /*ba20*/  ISETP.GT.U32.AND P4, PT, R21, R13, PT ;  /* 0x0000000d1500720c */ /* 0x000fe20003f84070 */
[----:B------:R-:W-:-:S04]  /*ba30*/  IMAD.HI.U32 R3, R23, R12, RZ ;  /* 0x0000000c17037227 */ /* 0x000fc800078e00ff */
[----:B0-----:R-:W-:Y:S01]  /*ba40*/  IMAD.MOV.U32 R0, RZ, RZ, R2 ;  /* 0x000000ffff007224 */ /* 0x001fe200078e0002 */
[----:B------:R-:W-:Y:S01]  /*ba50*/  LOP3.LUT R2, R19, 0x66, RZ, 0xfc, !PT ;  /* 0x0000006613027812 */ /* 0x000fe200078efcff */
[----:B------:R-:W-:Y:S02]  /*ba60*/  @!P0 IMAD.MOV R14, RZ, RZ, -R14 ;  /* 0x000000ffff0e8224 */ /* 0x000fe400078e0a0e */
[----:B------:R-:W-:Y:S01]  /*ba70*/  @!P6 IMAD.MOV R0, RZ, RZ, -R0 ;  /* 0x000000ffff00e224 */ /* 0x000fe200078e0a00 */
[----:B------:R-:W-:Y:S01]  /*ba80*/  ISETP.GE.AND P6, PT, R8, RZ, PT ;  /* 0x000000ff0800720c */ /* 0x000fe20003fc6270 */
[----:B------:R-:W-:Y:S01]  /*ba90*/  IMAD R5, R21, R17, R5 ;  /* 0x0000001115057224 */ /* 0x000fe200078e0205 */
[----:B------:R-:W-:Y:S01]  /*baa0*/  IABS R8, R2 ;  /* 0x0000000200087213 */ /* 0x000fe20000000000 */
[----:B------:R-:W-:Y:S01]  /*bab0*/  IMAD.MOV R3, RZ, RZ, -R3 ;  /* 0x000000ffff037224 */ /* 0x000fe200078e0a03 */
[----:B------:R-:W-:Y:S01]  /*bac0*/  STL [R1+0x9c], R14 ;  /* 0x00009c0e01007387 */ /* 0x000fe20000100800 */
[--C-:B------:R-:W-:Y:S01]  /*bad0*/  @!P5 IMAD.IADD R7, R7, 0x1, -R21.reuse ;  /* 0x000000010707d824 */ /* 0x100fe200078e0a15 */
[----:B------:R-:W-:Y:S01]  /*bae0*/  ISETP.GE.AND P5, PT, R11, RZ, PT ;  /* 0x000000ff0b00720c */ /* 0x000fe20003fa6270 */
[--C-:B------:R-:W-:Y:S01]  /*baf0*/  @!P1 IMAD.IADD R6, R6, 0x1, -R21.reuse ;  /* 0x0000000106069824 */ /* 0x100fe200078e0a15 */
[----:B------:R0:W-:Y:S01]  /*bb00*/  STL [R1+0x94], R0 ;  /* 0x0000940001007387 */ /* 0x0001e20000100800 */
[C---:B------:R-:W-:Y:S01]  /*bb10*/  ISETP.GT.U32.AND P0, PT, R21.reuse, R5, PT ;  /* 0x000000051500720c */ /* 0x040fe20003f04070 */
[----:B------:R-:W-:Y:S01]  /*bb20*/  IMAD R11, R21, R3, R12 ;  /* 0x00000003150b7224 */ /* 0x000fe200078e020c */
[C---:B------:R-:W-:Y:S01]  /*bb30*/  LOP3.LUT R17, R19.reuse, 0x40, RZ, 0xfc, !PT ;  /* 0x0000004013117812 */ /* 0x040fe200078efcff */
[----:B------:R-:W-:Y:S01]  /*bb40*/  IMAD.MOV.U32 R3, RZ, RZ, R8 ;  /* 0x000000ffff037224 */ /* 0x000fe200078e0008 */
[----:B------:R-:W-:Y:S01]  /*bb50*/  LOP3.LUT R8, R19, 0x64, RZ, 0xfc, !PT ;  /* 0x0000006413087812 */ /* 0x000fe200078efcff */
[----:B------:R-:W-:Y:S01]  /*bb60*/  @!P4 IMAD.IADD R13, R13, 0x1, -R21 ;  /* 0x000000010d0dc824 */ /* 0x000fe200078e0a15 */
[----:B------:R-:W-:Y:S01]  /*bb70*/  ISETP.GE.AND P4, PT, R9, RZ, PT ;  /* 0x000000ff0900720c */ /* 0x000fe20003f86270 */
[----:B0-----:R-:W-:-:S02]  /*bb80*/  IMAD.MOV.U32 R0, RZ, RZ, R4 ;  /* 0x000000ffff007224 */ /* 0x001fc400078e0004 */
[----:B------:R-:W-:-:S04]  /*bb90*/  IMAD.HI.U32 R4, R23, R3, RZ ;  /* 0x0000000317047227 */ /* 0x000fc800078e00ff */
[----:B------:R-:W-:Y:S01]  /*bba0*/  @!P2 IMAD.MOV R0, RZ, RZ, -R0 ;  /* 0x000000ffff00a224 */ /* 0x000fe200078e0a00 */
[----:B------:R-:W-:Y:S01]  /*bbb0*/  ISETP.GT.U32.AND P2, PT, R21, R6, PT ;  /* 0x000000061500720c */ /* 0x000fe20003f44070 */
[----:B------:R-:W-:Y:S02]  /*bbc0*/  IMAD.MOV R4, RZ, RZ, -R4 ;  /* 0x000000ffff047224 */ /* 0x000fe400078e0a04 */
[----:B------:R-:W-:Y:S01]  /*bbd0*/  @!P0 IMAD.IADD R5, R5, 0x1, -R21 ;  /* 0x0000000105058824 */ /* 0x000fe200078e0a15 */
[----:B------:R0:W-:Y:S01]  /*bbe0*/  STL [R1+0x90], R0 ;  /* 0x0000900001007387 */ /* 0x0001e20000100800 */
[C---:B------:R-:W-:Y:S01]  /*bbf0*/  IMAD R3, R21.reuse, R4, R3 ;  /* 0x0000000415037224 */ /* 0x040fe200078e0203 */
[C---:B------:R-:W-:Y:S02]  /*bc00*/  ISETP.GT.U32.AND P0, PT, R21.reuse, R13, PT ;  /* 0x0000000d1500720c */ /* 0x040fe40003f04070 */
[----:B------:R-:W-:Y:S02]  /*bc10*/  ISETP.GT.U32.AND P1, PT, R21, R5, PT ;  /* 0x000000051500720c */ /* 0x000fe40003f24070 */
[----:B------:R-:W-:-:S03]  /*bc20*/  LOP3.LUT R4, R19, 0x62, RZ, 0xfc, !PT ;  /* 0x0000006213047812 */ /* 0x000fc600078efcff */
[----:B------:R-:W-:Y:S01]  /*bc30*/  @!P2 IMAD.IADD R6, R6, 0x1, -R21 ;  /* 0x000000010606a824 */ /* 0x000fe200078e0a15 */
[C---:B------:R-:W-:Y:S01]  /*bc40*/  ISETP.GT.U32.AND P2, PT, R21.reuse, R3, PT ;  /* 0x000000031500720c */ /* 0x040fe20003f44070 */
[----:B0-----:R-:W-:Y:S01]  /*bc50*/  IMAD.MOV.U32 R0, RZ, RZ, R7 ;  /* 0x000000ffff007224 */ /* 0x001fe200078e0007 */
[----:B------:R-:W-:Y:S02]  /*bc60*/  IABS R7, R8 ;  /* 0x0000000800077213 */ /* 0x000fe40000000000 */
[----:B------:R-:W-:Y:S01]  /*bc70*/  IABS R14, R4 ;  /* 0x00000004000e7213 */ /* 0x000fe20000000000 */
[----:B------:R-:W-:Y:S01]  /*bc80*/  @!P3 IMAD.MOV R0, RZ, RZ, -R0 ;  /* 0x000000ffff00b224 */ /* 0x000fe200078e0a00 */
[----:B------:R-:W-:Y:S01]  /*bc90*/  ISETP.GT.U32.AND P3, PT, R21, R11, PT ;  /* 0x0000000b1500720c */ /* 0x000fe20003f64070 */
[----:B------:R-:W-:-:S03]  /*bca0*/  IMAD.HI.U32 R9, R23, R7, RZ ;  /* 0x0000000717097227 */ /* 0x000fc600078e00ff */
[----:B------:R0:W-:Y:S01]  /*bcb0*/  STL [R1+0x8c], R0 ;  /* 0x00008c0001007387 */ /* 0x0001e20000100800 */
[--C-:B------:R-:W-:Y:S01]  /*bcc0*/  @!P1 IMAD.IADD R5, R5, 0x1, -R21.reuse ;  /* 0x0000000105059824 */ /* 0x100fe200078e0a15 */
[----:B------:R-:W-:Y:S01]  /*bcd0*/  ISETP.GE.AND P1, PT, R2, RZ, PT ;  /* 0x000000ff0200720c */ /* 0x000fe20003f26270 */
[--C-:B------:R-:W-:Y:S02]  /*bce0*/  @!P2 IMAD.IADD R3, R3, 0x1, -R21.reuse ;  /* 0x000000010303a824 */ /* 0x100fe400078e0a15 */
[----:B------:R-:W-:Y:S01]  /*bcf0*/  @!P0 IMAD.IADD R13, R13, 0x1, -R21 ;  /* 0x000000010d0d8824 */ /* 0x000fe200078e0a15 */
[----:B------:R-:W-:Y:S01]  /*bd00*/  ISETP.GE.AND P0, PT, R10, RZ, PT ;  /* 0x000000ff0a00720c */ /* 0x000fe20003f06270 */
[----:B------:R-:W-:Y:S01]  /*bd10*/  IMAD.MOV R2, RZ, RZ, -R9 ;  /* 0x000000ffff027224 */ /* 0x000fe200078e0a09 */
[----:B------:R-:W-:Y:S01]  /*bd20*/  LOP3.LUT R9, R19, 0x60, RZ, 0xfc, !PT ;  /* 0x0000006013097812 */ /* 0x000fe200078efcff */
[----:B------:R-:W-:Y:S01]  /*bd30*/  @!P3 IMAD.IADD R11, R11, 0x1, -R21 ;  /* 0x000000010b0bb824 */ /* 0x000fe200078e0a15 */
[----:B------:R-:W-:Y:S01]  /*bd40*/  ISETP.GE.AND P3, PT, R8, RZ, PT ;  /* 0x000000ff0800720c */ /* 0x000fe20003f66270 */
[----:B------:R-:W-:Y:S01]  /*bd50*/  IMAD.HI.U32 R12, R23, R14, RZ ;  /* 0x0000000e170c7227 */ /* 0x000fe200078e00ff */
[----:B------:R-:W-:-:S02]  /*bd60*/  LOP3.LUT R8, R19, 0x5e, RZ, 0xfc, !PT ;  /* 0x0000005e13087812 */ /* 0x000fc400078efcff */
[C---:B------:R-:W-:Y:S01]  /*bd70*/  ISETP.GT.U32.AND P2, PT, R21.reuse, R11, PT ;  /* 0x0000000b1500720c */ /* 0x040fe20003f44070 */
[C---:B------:R-:W-:Y:S01]  /*bd80*/  IMAD R2, R21.reuse, R2, R7 ;  /* 0x0000000215027224 */ /* 0x040fe200078e0207 */
[----:B------:R-:W-:Y:S01]  /*bd90*/  IABS R7, R9 ;  /* 0x0000000900077213 */ /* 0x000fe20000000000 */
[----:B------:R-:W-:Y:S01]  /*bda0*/  IMAD.MOV.U32 R15, RZ, RZ, R13 ;  /* 0x000000ffff0f7224 */ /* 0x000fe200078e000d */
[----:B------:R-:W-:Y:S01]  /*bdb0*/  IABS R10, R8 ;  /* 0x00000008000a7213 */ /* 0x000fe20000000000 */
[----:B------:R-:W-:Y:S02]  /*bdc0*/  IMAD.MOV R12, RZ, RZ, -R12 ;  /* 0x000000ffff0c7224 */ /* 0x000fe400078e0a0c */
[----:B------:R-:W-:Y:S01]  /*bdd0*/  @!P6 IMAD.MOV R15, RZ, RZ, -R15 ;  /* 0x000000ffff0fe224 */ /* 0x000fe200078e0a0f */
[C---:B------:R-:W-:Y:S01]  /*bde0*/  ISETP.GT.U32.AND P6, PT, R21.reuse, R2, PT ;  /* 0x000000021500720c */ /* 0x040fe20003fc4070 */
[----:B------:R-:W-:Y:S02]  /*bdf0*/  IMAD R14, R21, R12, R14 ;  /* 0x0000000c150e7224 */ /* 0x000fe400078e020e */
[----:B0-----:R-:W-:Y:S01]  /*be00*/  IMAD.MOV.U32 R0, RZ, RZ, R5 ;  /* 0x000000ffff007224 */ /* 0x001fe200078e0005 */
[----:B------:R-:W-:Y:S01]  /*be10*/  STL [R1+0x7c], R15 ;  /* 0x00007c0f01007387 */ /* 0x000fe20000100800 */
[----:B------:R-:W-:Y:S01]  /*be20*/  @!P2 IMAD.IADD R11, R11, 0x1, -R21 ;  /* 0x000000010b0ba824 */ /* 0x000fe200078e0a15 */
[C---:B------:R-:W-:Y:S01]  /*be30*/  ISETP.GT.U32.AND P2, PT, R21.reuse, R14, PT ;  /* 0x0000000e1500720c */ /* 0x040fe20003f44070 */
[----:B------:R-:W-:Y:S01]  /*be40*/  @!P5 IMAD.MOV R0, RZ, RZ, -R0 ;  /* 0x000000ffff00d224 */ /* 0x000fe200078e0a00 */
[----:B------:R-:W-:Y:S01]  /*be50*/  ISETP.GT.U32.AND P5, PT, R21, R3, PT ;  /* 0x000000031500720c */ /* 0x000fe20003fa4070 */
[----:B------:R-:W-:-:S02]  /*be60*/  IMAD.MOV.U32 R5, RZ, RZ, R7 ;  /* 0x000000ffff057224 */ /* 0x000fc400078e0007 */
[----:B------:R-:W-:Y:S01]  /*be70*/  IMAD.MOV.U32 R7, RZ, RZ, R6 ;  /* 0x000000ffff077224 */ /* 0x000fe200078e0006 */
[----:B------:R0:W-:Y:S01]  /*be80*/  STL [R1], R0 ;  /* 0x0000000001007387 */ /* 0x0001e20000100800 */
[----:B------:R-:W-:Y:S01]  /*be90*/  @!P6 IMAD.IADD R2, R2, 0x1, -R21 ;  /* 0x000000010202e824 */ /* 0x000fe200078e0a15 */
[----:B------:R-:W-:Y:S01]  /*bea0*/  ISETP.GE.AND P6, PT, R8, RZ, PT ;  /* 0x000000ff0800720c */ /* 0x000fe20003fc6270 */
[----:B------:R-:W-:Y:S01]  /*beb0*/  IMAD.HI.U32 R6, R23, R5, RZ ;  /* 0x0000000517067227 */ /* 0x000fe200078e00ff */
[----:B------:R-:W-:-:S03]  /*bec0*/  LOP3.LUT R8, R19, 0x5c, RZ, 0xfc, !PT ;  /* 0x0000005c13087812 */ /* 0x000fc600078efcff */
[----:B------:R-:W-:Y:S01]  /*bed0*/  @!P4 IMAD.MOV R7, RZ, RZ, -R7 ;  /* 0x000000ffff07c224 */ /* 0x000fe200078e0a07 */
[----:B------:R-:W-:Y:S01]  /*bee0*/  ISETP.GE.AND P4, PT, R4, RZ, PT ;  /* 0x000000ff0400720c */ /* 0x000fe20003f86270 */
[----:B------:R-:W-:Y:S01]  /*bef0*/  @!P2 IMAD.IADD R14, R14, 0x1, -R21 ;  /* 0x000000010e0ea824 */ /* 0x000fe200078e0a15 */
[----:B------:R-:W-:Y:S01]  /*bf00*/  ISETP.GT.U32.AND P2, PT, R21, R2, PT ;  /* 0x000000021500720c */ /* 0x000fe20003f44070 */
[----:B0-----:R-:W-:Y:S01]  /*bf10*/  IMAD.MOV.U32 R0, RZ, RZ, R11 ;  /* 0x000000ffff007224 */ /* 0x001fe200078e000b */
[----:B------:R-:W-:Y:S01]  /*bf20*/  STL [R1+0x1908], R7 ;  /* 0x0019080701007387 */ /* 0x000fe20000100800 */
[----:B------:R-:W-:Y:S01]  /*bf30*/  IMAD.HI.U32 R4, R23, R10, RZ ;  /* 0x0000000a17047227 */ /* 0x000fe200078e00ff */
[----:B------:R-:W-:Y:S02]  /*bf40*/  IABS R13, R8 ;  /* 0x00000008000d7213 */ /* 0x000fe40000000000 */
[----:B------:R-:W-:Y:S01]  /*bf50*/  LOP3.LUT R11, R19, 0x5a, RZ, 0xfc, !PT ;  /* 0x0000005a130b7812 */ /* 0x000fe200078efcff */
[----:B------:R-:W-:Y:S01]  /*bf60*/  @!P0 IMAD.MOV R0, RZ, RZ, -R0 ;  /* 0x000000ffff008224 */ /* 0x000fe200078e0a00 */
[----:B------:R-:W-:Y:S01]  /*bf70*/  ISETP.GT.U32.AND P0, PT, R21, R14, PT ;  /* 0x0000000e1500720c */ /* 0x000fe20003f04070 */
[----:B------:R-:W-:Y:S01]  /*bf80*/  IMAD.MOV R6, RZ, RZ, -R6 ;  /* 0x000000ffff067224 */ /* 0x000fe200078e0a06 */
[----:B------:R-:W-:Y:S01]  /*bf90*/  IABS R12, R11 ;  /* 0x0000000b000c7213 */ /* 0x000fe20000000000 */
[----:B------:R-:W-:Y:S01]  /*bfa0*/  @!P5 IMAD.IADD R3, R3, 0x1, -R21 ;  /* 0x000000010303d824 */ /* 0x000fe200078e0a15 */
[----:B------:R-:W-:Y:S01]  /*bfb0*/  ISETP.GE.AND P5, PT, R9, RZ, PT ;  /* 0x000000ff0900720c */ /* 0x000fe20003fa6270 */
[----:B------:R-:W-:Y:S01]  /*bfc0*/  IMAD.MOV R4, RZ, RZ, -R4 ;  /* 0x000000ffff047224 */ /* 0x000fe200078e0a04 */
[----:B------:R0:W-:Y:S01]  /*bfd0*/  STL [R1+0x88], R0 ;  /* 0x0000880001007387 */ /* 0x0001e20000100800 */
[----:B------:R-:W-:Y:S01]  /*bfe0*/  IMAD R9, R21, R6, R5 ;  /* 0x0000000615097224 */ /* 0x000fe200078e0205 */
[----:B------:R-:W-:Y:S01]  /*bff0*/  LOP3.LUT R5, R19, 0x56, RZ, 0xfc, !PT ;  /* 0x0000005613057812 */ /* 0x000fe200078efcff */
[----:B------:R-:W-:Y:S01]  /*c000*/  IMAD R6, R21, R4, R10 ;  /* 0x0000000415067224 */ /* 0x000fe200078e020a */
[----:B------:R-:W-:Y:S01]  /*c010*/  LOP3.LUT R4, R19, 0x58, RZ, 0xfc, !PT ;  /* 0x0000005813047812 */ /* 0x000fe200078efcff */
[----:B------:R-:W-:Y:S01]  /*c020*/  IMAD.HI.U32 R15, R23, R13, RZ ;  /* 0x0000000d170f7227 */ /* 0x000fe200078e00ff */
[----:B------:R-:W-:-:S03]  /*c030*/  IABS R10, R5 ;  /* 0x00000005000a7213 */ /* 0x000fc60000000000 */
[----:B------:R-:W-:Y:S01]  /*c040*/  @!P2 IMAD.IADD R2, R2, 0x1, -R21 ;  /* 0x000000010202a824 */ /* 0x000fe200078e0a15 */
[C---:B------:R-:W-:Y:S01]  /*c050*/  ISETP.GT.U32.AND P2, PT, R21.reuse, R6, PT ;  /* 0x000000061500720c */ /* 0x040fe20003f44070 */
[----:B0-----:R-:W-:Y:S01]  /*c060*/  IMAD.MOV.U32 R0, RZ, RZ, R3 ;  /* 0x000000ffff007224 */ /* 0x001fe200078e0003 */
[----:B------:R-:W-:Y:S01]  /*c070*/  IABS R3, R4 ;  /* 0x0000000400037213 */ /* 0x000fe20000000000 */
[----:B------:R-:W-:Y:S02]  /*c080*/  IMAD.MOV R15, RZ, RZ, -R15 ;  /* 0x000000ffff0f7224 */ /* 0x000fe400078e0a0f */
[----:B------:R-:W-:Y:S01]  /*c090*/  @!P1 IMAD.MOV R0, RZ, RZ, -R0 ;  /* 0x000000ffff009224 */ /* 0x000fe200078e0a00 */
[C---:B------:R-:W-:Y:S01]  /*c0a0*/  ISETP.GT.U32.AND P1, PT, R21.reuse, R9, PT ;  /* 0x000000091500720c */ /* 0x040fe20003f24070 */
[----:B------:R-:W-:Y:S01]  /*c0b0*/  @!P0 IMAD.IADD R14, R14, 0x1, -R21 ;  /* 0x000000010e0e8824 */ /* 0x000fe200078e0a15 */
[----:B------:R-:W-:Y:S01]  /*c0c0*/  ISETP.GE.AND P0, PT, R8, RZ, PT ;  /* 0x000000ff0800720c */ /* 0x000fe20003f06270 */
[----:B------:R-:W-:Y:S01]  /*c0d0*/  IMAD R8, R21, R15, R13 ;  /* 0x0000000f15087224 */ /* 0x000fe200078e020d */
[----:B------:R0:W-:Y:S01]  /*c0e0*/  STL [R1+0x84], R0 ;  /* 0x0000840001007387 */ /* 0x0001e20000100800 */
[----:B------:R-:W-:-:S04]  /*c0f0*/  IMAD.HI.U32 R15, R23, R12, RZ ;  /* 0x0000000c170f7227 */ /* 0x000fc800078e00ff */
[----:B------:R-:W-:Y:S02]  /*c100*/  @!P2 IMAD.IADD R6, R6, 0x1, -R21 ;  /* 0x000000010606a824 */ /* 0x000fe400078e0a15 */
[----:B------:R-:W-:-:S04]  /*c110*/  IMAD.HI.U32 R13, R23, R3, RZ ;  /* 0x00000003170d7227 */ /* 0x000fc800078e00ff */
[----:B------:R-:W-:Y:S01]  /*c120*/  @!P1 IMAD.IADD R9, R9, 0x1, -R21 ;  /* 0x0000000109099824 */ /* 0x000fe200078e0a15 */
[----:B------:R-:W-:Y:S01]  /*c130*/  ISETP.GT.U32.AND P1, PT, R21, R8, PT ;  /* 0x000000081500720c */ /* 0x000fe20003f24070 */
        /* <DEDUP_REMOVED lines=12> */
[--C-:B------:R-:W-:Y:S01]  /*c200*/  @!P2 IMAD.IADD R9, R9, 0x1, -R21.reuse ;  /* 0x000000010909a824 */ /* 0x100fe200078e0a15 */
[C---:B------:R-:W-:Y:S01]  /*c210*/  ISETP.GT.U32.AND P2, PT, R21.reuse, R12, PT ;  /* 0x0000000c1500720c */ /* 0x040fe20003f44070 */
[----:B------:R-:W-:Y:S01]  /*c220*/  @!P3 IMAD.IADD R6, R6, 0x1, -R21 ;  /* 0x000000010606b824 */ /* 0x000fe200078e0a15 */
[----:B------:R-:W-:Y:S01]  /*c230*/  ISETP.GT.U32.AND P3, PT, R21, R3, PT ;  /* 0x000000031500720c */ /* 0x000fe20003f64070 */
[----:B0-----:R-:W-:Y:S01]  /*c240*/  IMAD.MOV.U32 R0, RZ, RZ, R14 ;  /* 0x000000ffff007224 */ /* 0x001fe200078e000e */
[----:B------:R-:W-:Y:S01]  /*c250*/  LOP3.LUT R14, R19, 0x3e, RZ, 0xfc, !PT ;  /* 0x0000003e130e7812 */ /* 0x000fe200078efcff */
[----:B------:R-:W-:-:S02]  /*c260*/  IMAD.MOV.U32 R7, RZ, RZ, R9 ;  /* 0x000000ffff077224 */ /* 0x000fc400078e0009 */
[----:B------:R-:W-:Y:S01]  /*c270*/  @!P4 IMAD.MOV R0, RZ, RZ, -R0 ;  /* 0x000000ffff00c224 */ /* 0x000fe200078e0a00 */
[----:B------:R-:W-:Y:S01]  /*c280*/  ISETP.GE.AND P4, PT, R11, RZ, PT ;  /* 0x000000ff0b00720c */ /* 0x000fe20003f86270 */
[----:B------:R-:W-:Y:S01]  /*c290*/  IMAD.MOV R11, RZ, RZ, -R2 ;  /* 0x000000ffff0b7224 */ /* 0x000fe200078e0a02 */
[----:B------:R-:W-:Y:S01]  /*c2a0*/  LOP3.LUT R2, R19, 0x54, RZ, 0xfc, !PT ;  /* 0x0000005413027812 */ /* 0x000fe200078efcff */
[----:B------:R-:W-:Y:S01]  /*c2b0*/  @!P5 IMAD.MOV R7, RZ, RZ, -R7 ;  /* 0x000000ffff07d224 */ /* 0x000fe200078e0a07 */
[----:B------:R0:W-:Y:S01]  /*c2c0*/  STL [R1+0x2a0], R0 ;  /* 0x0002a00001007387 */ /* 0x0001e20000100800 */
[----:B------:R-:W-:Y:S01]  /*c2d0*/  IMAD R10, R21, R11, R10 ;  /* 0x0000000b150a7224 */ /* 0x000fe200078e020a */
[----:B------:R-:W-:Y:S01]  /*c2e0*/  IABS R11, R2 ;  /* 0x00000002000b7213 */ /* 0x000fe20000000000 */
[--C-:B------:R-:W-:Y:S01]  /*c2f0*/  @!P1 IMAD.IADD R8, R8, 0x1, -R21.reuse ;  /* 0x0000000108089824 */ /* 0x100fe200078e0a15 */
[----:B------:R-:W-:Y:S01]  /*c300*/  ISETP.GE.AND P1, PT, R5, RZ, PT ;  /* 0x000000ff0500720c */ /* 0x000fe20003f26270 */
[----:B------:R-:W-:Y:S01]  /*c310*/  STL [R1+0x74], R7 ;  /* 0x0000740701007387 */ /* 0x000fe20000100800 */
[----:B------:R-:W-:Y:S01]  /*c320*/  @!P2 IMAD.IADD R12, R12, 0x1, -R21 ;  /* 0x000000010c0ca824 */ /* 0x000fe200078e0a15 */
[----:B------:R-:W-:Y:S01]  /*c330*/  ISETP.GE.AND P5, PT, R4, RZ, PT ;  /* 0x000000ff0400720c */ /* 0x000fe20003fa6270 */
[----:B------:R-:W-:Y:S01]  /*c340*/  IMAD.MOV.U32 R9, RZ, RZ, R11 ;  /* 0x000000ffff097224 */ /* 0x000fe200078e000b */
[----:B------:R-:W-:Y:S01]  /*c350*/  LOP3.LUT R4, R19, 0x52, RZ, 0xfc, !PT ;  /* 0x0000005213047812 */ /* 0x000fe200078efcff */
[----:B0-----:R-:W-:Y:S01]  /*c360*/  IMAD.MOV.U32 R0, RZ, RZ, R6 ;  /* 0x000000ffff007224 */ /* 0x001fe200078e0006 */
[----:B------:R-:W-:Y:S01]  /*c370*/  ISETP.GT.U32.AND P2, PT, R21, R12, PT ;  /* 0x0000000c1500720c */ /* 0x000fe20003f44070 */
[----:B------:R-:W-:Y:S01]  /*c380*/  IMAD.HI.U32 R6, R23, R9, RZ ;  /* 0x0000000917067227 */ /* 0x000fe200078e00ff */
[----:B------:R-:W-:-:S03]  /*c390*/  IABS R11, R4 ;  /* 0x00000004000b7213 */ /* 0x000fc60000000000 */
[----:B------:R-:W-:Y:S01]  /*c3a0*/  @!P6 IMAD.MOV R0, RZ, RZ, -R0 ;  /* 0x000000ffff00e224 */ /* 0x000fe200078e0a00 */
[----:B------:R-:W-:Y:S01]  /*c3b0*/  ISETP.GT.U32.AND P6, PT, R21, R10, PT ;  /* 0x0000000a1500720c */ /* 0x000fe20003fc4070 */
[----:B------:R-:W-:Y:S01]  /*c3c0*/  IMAD.MOV R5, RZ, RZ, -R6 ;  /* 0x000000ffff057224 */ /* 0x000fe200078e0a06 */
[----:B------:R-:W-:Y:S01]  /*c3d0*/  LOP3.LUT R6, R19, 0x50, RZ, 0xfc, !PT ;  /* 0x0000005013067812 */ /* 0x000fe200078efcff */
[----:B------:R-:W-:Y:S01]  /*c3e0*/  @!P3 IMAD.IADD R3, R3, 0x1, -R21 ;  /* 0x000000010303b824 */ /* 0x000fe200078e0a15 */
[----:B------:R0:W-:Y:S01]  /*c3f0*/  STL [R1+0x1ac], R0 ;  /* 0x0001ac0001007387 */ /* 0x0001e20000100800 */
[----:B------:R-:W-:Y:S01]  /*c400*/  IMAD R5, R21, R5, R9 ;  /* 0x0000000515057224 */ /* 0x000fe200078e0209 */
[----:B------:R-:W-:Y:S01]  /*c410*/  IABS R9, R6 ;  /* 0x0000000600097213 */ /* 0x000fe20000000000 */
[----:B------:R-:W-:Y:S01]  /*c420*/  IMAD.HI.U32 R13, R23, R11, RZ ;  /* 0x0000000b170d7227 */ /* 0x000fe200078e00ff */
[----:B------:R-:W-:-:S03]  /*c430*/  ISETP.GT.U32.AND P3, PT, R21, R3, PT ;  /* 0x000000031500720c */ /* 0x000fc60003f64070 */
[----:B------:R-:W-:Y:S02]  /*c440*/  IMAD.MOV R13, RZ, RZ, -R13 ;  /* 0x000000ffff0d7224 */ /* 0x000fe400078e0a0d */
[--C-:B------:R-:W-:Y:S02]  /*c450*/  @!P6 IMAD.IADD R10, R10, 0x1, -R21.reuse ;  /* 0x000000010a0ae824 */ /* 0x100fe400078e0a15 */
[----:B0-----:R-:W-:Y:S02]  /*c460*/  IMAD.MOV.U32 R0, RZ, RZ, R8 ;  /* 0x000000ffff007224 */ /* 0x001fe400078e0008 */
[--C-:B------:R-:W-:Y:S01]  /*c470*/  @!P2 IMAD.IADD R12, R12, 0x1, -R21.reuse ;  /* 0x000000010c0ca824 */ /* 0x100fe200078e0a15 */
[C---:B------:R-:W-:Y:S01]  /*c480*/  ISETP.GT.U32.AND P6, PT, R21.reuse, R10, PT ;  /* 0x0000000a1500720c */ /* 0x040fe20003fc4070 */
[----:B------:R-:W-:Y:S01]  /*c490*/  @!P0 IMAD.MOV R0, RZ, RZ, -R0 ;  /* 0x000000ffff008224 */ /* 0x000fe200078e0a00 */
[----:B------:R-:W-:Y:S01]  /*c4a0*/  ISETP.GT.U32.AND P0, PT, R21, R5, PT ;  /* 0x000000051500720c */ /* 0x000fe20003f04070 */
[----:B------:R-:W-:Y:S01]  /*c4b0*/  @!P3 IMAD.IADD R3, R3, 0x1, -R21 ;  /* 0x000000010303b824 */ /* 0x000fe200078e0a15 */
[----:B------:R-:W-:Y:S01]  /*c4c0*/  ISETP.GE.AND P3, PT, R4, RZ, PT ;  /* 0x000000ff0400720c */ /* 0x000fe20003f66270 */
[----:B------:R-:W-:Y:S01]  /*c4d0*/  IMAD R4, R21, R13, R11 ;  /* 0x0000000d15047224 */ /* 0x000fe200078e020b */
[----:B------:R-:W-:Y:S01]  /*c4e0*/  ISETP.GE.AND P2, PT, R2, RZ, PT ;  /* 0x000000ff0200720c */ /* 0x000fe20003f46270 */
[----:B------:R0:W-:Y:S01]  /*c4f0*/  STL [R1+0x1b0], R0 ;  /* 0x0001b00001007387 */ /* 0x0001e20000100800 */
[----:B------:R-:W-:Y:S01]  /*c500*/  LOP3.LUT R2, R19, 0x4e, RZ, 0xfc, !PT ;  /* 0x0000004e13027812 */ /* 0x000fe200078efcff */
[----:B------:R-:W-:-:S03]  /*c510*/  IMAD.HI.U32 R8, R23, R9, RZ ;  /* 0x0000000917087227 */ /* 0x000fc600078e00ff */
[----:B------:R-:W-:Y:S01]  /*c520*/  IABS R11, R2 ;  /* 0x00000002000b7213 */ /* 0x000fe20000000000 */
[--C-:B------:R-:W-:Y:S01]  /*c530*/  @!P6 IMAD.IADD R10, R10, 0x1, -R21.reuse ;  /* 0x000000010a0ae824 */ /* 0x100fe200078e0a15 */
[----:B------:R-:W-:Y:S01]  /*c540*/  ISETP.GT.U32.AND P6, PT, R21, R4, PT ;  /* 0x000000041500720c */ /* 0x000fe20003fc4070 */
[----:B------:R-:W-:Y:S02]  /*c550*/  @!P0 IMAD.IADD R5, R5, 0x1, -R21 ;  /* 0x0000000105058824 */ /* 0x000fe400078e0a15 */
[----:B0-----:R-:W-:Y:S02]  /*c560*/  IMAD.MOV.U32 R0, RZ, RZ, R12 ;  /* 0x000000ffff007224 */ /* 0x001fe400078e000c */
[----:B------:R-:W-:Y:S01]  /*c570*/  IMAD.MOV R8, RZ, RZ, -R8 ;  /* 0x000000ffff087224 */ /* 0x000fe200078e0a08 */
[----:B------:R-:W-:Y:S01]  /*c580*/  ISETP.GT.U32.AND P0, PT, R21, R5, PT ;  /* 0x000000051500720c */ /* 0x000fe20003f04070 */
[----:B------:R-:W-:Y:S01]  /*c590*/  @!P4 IMAD.MOV R0, RZ, RZ, -R0 ;  /* 0x000000ffff00c224 */ /* 0x000fe200078e0a00 */
[----:B------:R-:W-:Y:S01]  /*c5a0*/  ISETP.GE.AND P4, PT, R6, RZ, PT ;  /* 0x000000ff0600720c */ /* 0x000fe20003f86270 */
[----:B------:R-:W-:-:S02]  /*c5b0*/  IMAD.MOV.U32 R6, RZ, RZ, R11 ;  /* 0x000000ffff067224 */ /* 0x000fc400078e000b */
[----:B------:R-:W-:Y:S01]  /*c5c0*/  IMAD R9, R21, R8, R9 ;  /* 0x0000000815097224 */ /* 0x000fe200078e0209 */
[----:B------:R0:W-:Y:S01]  /*c5d0*/  STL [R1+0x1b8], R0 ;  /* 0x0001b80001007387 */ /* 0x0001e20000100800 */
[----:B------:R-:W-:Y:S01]  /*c5e0*/  IMAD.MOV.U32 R7, RZ, RZ, R3 ;  /* 0x000000ffff077224 */ /* 0x000fe200078e0003 */
[----:B------:R-:W-:Y:S01]  /*c5f0*/  LOP3.LUT R3, R19, 0x4c, RZ, 0xfc, !PT ;  /* 0x0000004c13037812 */ /* 0x000fe200078efcff */
[----:B------:R-:W-:-:S04]  /*c600*/  IMAD.HI.U32 R8, R23, R6, RZ ;  /* 0x0000000617087227 */ /* 0x000fc800078e00ff */
[----:B------:R-:W-:Y:S01]  /*c610*/  @!P5 IMAD.MOV R7, RZ, RZ, -R7 ;  /* 0x000000ffff07d224 */ /* 0x000fe200078e0a07 */
[C---:B------:R-:W-:Y:S01]  /*c620*/  ISETP.GT.U32.AND P5, PT, R21.reuse, R9, PT ;  /* 0x000000091500720c */ /* 0x040fe20003fa4070 */
[--C-:B------:R-:W-:Y:S01]  /*c630*/  @!P6 IMAD.IADD R4, R4, 0x1, -R21.reuse ;  /* 0x000000010404e824 */ /* 0x100fe200078e0a15 */
[----:B------:R-:W-:Y:S01]  /*c640*/  ISETP.GE.AND P6, PT, R2, RZ, PT ;  /* 0x000000ff0200720c */ /* 0x000fe20003fc6270 */
[----:B0-----:R-:W-:Y:S01]  /*c650*/  IMAD.MOV.U32 R0, RZ, RZ, R10 ;  /* 0x000000ffff007224 */ /* 0x001fe200078e000a */
[----:B------:R-:W-:Y:S01]  /*c660*/  STL [R1+0x204], R7 ;  /* 0x0002040701007387 */ /* 0x000fe20000100800 */
[----:B------:R-:W-:Y:S01]  /*c670*/  IMAD.MOV R8, RZ, RZ, -R8 ;  /* 0x000000ffff087224 */ /* 0x000fe200078e0a08 */
[----:B------:R-:W-:Y:S01]  /*c680*/  IABS R10, R3 ;  /* 0x00000003000a7213 */ /* 0x000fe20000000000 */
[----:B------:R-:W-:Y:S01]  /*c690*/  @!P1 IMAD.MOV R0, RZ, RZ, -R0 ;  /* 0x000000ffff009224 */ /* 0x000fe200078e0a00 */
[----:B------:R-:W-:Y:S01]  /*c6a0*/  ISETP.GT.U32.AND P1, PT, R21, R4, PT ;  /* 0x000000041500720c */ /* 0x000fe20003f24070 */
[--C-:B------:R-:W-:Y:S01]  /*c6b0*/  @!P0 IMAD.IADD R5, R5, 0x1, -R21.reuse ;  /* 0x0000000105058824 */ /* 0x100fe200078e0a15 */
[----:B------:R-:W-:Y:S01]  /*c6c0*/  ISETP.GE.AND P0, PT, R3, RZ, PT ;  /* 0x000000ff0300720c */ /* 0x000fe20003f06270 */
[----:B------:R-:W-:Y:S01]  /*c6d0*/  IMAD R3, R21, R8, R6 ;  /* 0x0000000815037224 */ /* 0x000fe200078e0206 */
[----:B------:R0:W-:Y:S01]  /*c6e0*/  STL [R1+0x220], R0 ;  /* 0x0002200001007387 */ /* 0x0001e20000100800 */
[----:B------:R-:W-:Y:S01]  /*c6f0*/  @!P5 IMAD.IADD R9, R9, 0x1, -R21 ;  /* 0x000000010909d824 */ /* 0x000fe200078e0a15 */
[C---:B------:R-:W-:Y:S01]  /*c700*/  LOP3.LUT R8, R19.reuse, 0x4a, RZ, 0xfc, !PT ;  /* 0x0000004a13087812 */ /* 0x040fe200078efcff */
[----:B------:R-:W-:Y:S01]  /*c710*/  IMAD.MOV.U32 R2, RZ, RZ, R10 ;  /* 0x000000ffff027224 */ /* 0x000fe200078e000a */
[----:B------:R-:W-:-:S02]  /*c720*/  LOP3.LUT R10, R19, 0x48, RZ, 0xfc, !PT ;  /* 0x00000048130a7812 */ /* 0x000fc400078efcff */
[----:B------:R-:W-:Y:S01]  /*c730*/  ISETP.GT.U32.AND P5, PT, R21, R9, PT ;  /* 0x000000091500720c */ /* 0x000fe20003fa4070 */
[----:B------:R-:W-:Y:S01]  /*c740*/  IMAD.HI.U32 R6, R23, R2, RZ ;  /* 0x0000000217067227 */ /* 0x000fe200078e00ff */
[----:B------:R-:W-:-:S03]  /*c750*/  IABS R15, R10 ;  /* 0x0000000a000f7213 */ /* 0x000fc60000000000 */
[----:B0-----:R-:W-:Y:S01]  /*c760*/  IMAD.MOV.U32 R0, RZ, RZ, R5 ;  /* 0x000000ffff007224 */ /* 0x001fe200078e0005 */
[----:B------:R-:W-:Y:S01]  /*c770*/  LOP3.LUT R5, R19, 0x46, RZ, 0xfc, !PT ;  /* 0x0000004613057812 */ /* 0x000fe200078efcff */
[--C-:B------:R-:W-:Y:S01]  /*c780*/  @!P1 IMAD.IADD R4, R4, 0x1, -R21.reuse ;  /* 0x0000000104049824 */ /* 0x100fe200078e0a15 */
[----:B------:R-:W-:Y:S01]  /*c790*/  ISETP.GE.AND P1, PT, R8, RZ, PT ;  /* 0x000000ff0800720c */ /* 0x000fe20003f26270 */
[----:B------:R-:W-:Y:S01]  /*c7a0*/  @!P2 IMAD.MOV R0, RZ, RZ, -R0 ;  /* 0x000000ffff00a224 */ /* 0x000fe200078e0a00 */
[----:B------:R-:W-:Y:S01]  /*c7b0*/  ISETP.GT.U32.AND P2, PT, R21, R3, PT ;  /* 0x000000031500720c */ /* 0x000fe20003f44070 */
[----:B------:R-:W-:Y:S01]  /*c7c0*/  IMAD.MOV R6, RZ, RZ, -R6 ;  /* 0x000000ffff067224 */ /* 0x000fe200078e0a06 */
[----:B------:R-:W-:Y:S01]  /*c7d0*/  IABS R8, R8 ;  /* 0x0000000800087213 */ /* 0x000fe20000000000 */
[----:B------:R-:W-:Y:S01]  /*c7e0*/  @!P5 IMAD.IADD R9, R9, 0x1, -R21 ;  /* 0x000000010909d824 */ /* 0x000fe200078e0a15 */
[----:B------:R0:W-:Y:S01]  /*c7f0*/  STL [R1+0x228], R0 ;  /* 0x0002280001007387 */ /* 0x0001e20000100800 */
[----:B------:R-:W-:Y:S01]  /*c800*/  IMAD R2, R21, R6, R2 ;  /* 0x0000000615027224 */ /* 0x000fe200078e0202 */
[----:B------:R-:W-:Y:S01]  /*c810*/  IABS R13, R5 ;  /* 0x00000005000d7213 */ /* 0x000fe20000000000 */
[----:B------:R-:W-:-:S03]  /*c820*/  IMAD.HI.U32 R11, R23, R8, RZ ;  /* 0x00000008170b7227 */ /* 0x000fc600078e00ff */
[----:B------:R-:W-:Y:S01]  /*c830*/  ISETP.GT.U32.AND P5, PT, R21, R2, PT ;  /* 0x000000021500720c */ /* 0x000fe20003fa4070 */
[----:B------:R-:W-:Y:S02]  /*c840*/  IMAD.MOV R11, RZ, RZ, -R11 ;  /* 0x000000ffff0b7224 */ /* 0x000fe400078e0a0b */
[----:B------:R-:W-:Y:S01]  /*c850*/  @!P2 IMAD.IADD R3, R3, 0x1, -R21 ;  /* 0x000000010303a824 */ /* 0x000fe200078e0a15 */
[----:B------:R-:W-:Y:S01]  /*c860*/  ISETP.GE.AND P2, PT, R10, RZ, PT ;  /* 0x000000ff0a00720c */ /* 0x000fe20003f46270 */
[----:B0-----:R-:W-:Y:S01]  /*c870*/  IMAD.MOV.U32 R0, RZ, RZ, R4 ;  /* 0x000000ffff007224 */ /* 0x001fe200078e0004 */
[----:B------:R-:W-:Y:S01]  /*c880*/  IABS R10, R14 ;  /* 0x0000000e000a7213 */ /* 0x000fe20000000000 */
[C---:B------:R-:W-:Y:S02]  /*c890*/  IMAD R8, R21.reuse, R11, R8 ;  /* 0x0000000b15087224 */ /* 0x040fe400078e0208 */
[----:B------:R-:W-:Y:S01]  /*c8a0*/  @!P3 IMAD.MOV R0, RZ, RZ, -R0 ;  /* 0x000000ffff00b224 */ /* 0x000fe200078e0a00 */
[----:B------:R-:W-:Y:S01]  /*c8b0*/  ISETP.GT.U32.AND P3, PT, R21, R3, PT ;  /* 0x000000031500720c */ /* 0x000fe20003f64070 */
[----:B------:R-:W-:-:S03]  /*c8c0*/  IMAD.HI.U32 R4, R23, R15, RZ ;  /* 0x0000000f17047227 */ /* 0x000fc600078e00ff */
[----:B------:R0:W-:Y:S01]  /*c8d0*/  STL [R1+0x210], R0 ;  /* 0x0002100001007387 */ /* 0x0001e20000100800 */
[----:B------:R-:W-:Y:S02]  /*c8e0*/  @!P5 IMAD.IADD R2, R2, 0x1, -R21 ;  /* 0x000000010202d824 */ /* 0x000fe400078e0a15 */
[----:B------:R-:W-:-:S03]  /*c8f0*/  IMAD.HI.U32 R6, R23, R13, RZ ;  /* 0x0000000d17067227 */ /* 0x000fc600078e00ff */
[----:B------:R-:W-:Y:S01]  /*c900*/  ISETP.GT.U32.AND P5, PT, R21, R2, PT ;  /* 0x000000021500720c */ /* 0x000fe20003fa4070 */
[----:B------:R-:W-:Y:S02]  /*c910*/  IMAD.MOV R4, RZ, RZ, -R4 ;  /* 0x000000ffff047224 */ /* 0x000fe400078e0a04 */
[----:B------:R-:W-:Y:S01]  /*c920*/  @!P3 IMAD.IADD R3, R3, 0x1, -R21 ;  /* 0x000000010303b824 */ /* 0x000fe200078e0a15 */
[----:B------:R-:W-:Y:S01]  /*c930*/  ISETP.GT.U32.AND P3, PT, R21, R8, PT ;  /* 0x000000081500720c */ /* 0x000fe20003f64070 */
        /* <DEDUP_REMOVED lines=10> */
[----:B------:R-:W-:Y:S01]  /*c9e0*/  LOP3.LUT R6, R19, 0x44, RZ, 0xfc, !PT ;  /* 0x0000004413067812 */ /* 0x000fe200078efcff */
[----:B------:R-:W-:Y:S01]  /*c9f0*/  @!P3 IMAD.IADD R8, R8, 0x1, -R21 ;  /* 0x000000010808b824 */ /* 0x000fe200078e0a15 */
[----:B------:R-:W-:Y:S01]  /*ca00*/  ISETP.GE.AND P5, PT, R4, RZ, PT ;  /* 0x000000ff0400720c */ /* 0x000fe20003fa6270 */
[----:B------:R-:W-:Y:S01]  /*ca10*/  IMAD.HI.U32 R16, R23, R10, RZ ;  /* 0x0000000a17107227 */ /* 0x000fe200078e00ff */
[----:B------:R-:W-:-:S02]  /*ca20*/  IABS R4, R4 ;  /* 0x0000000400047213 */ /* 0x000fc40000000000 */
[----:B------:R-:W-:Y:S01]  /*ca30*/  ISETP.GT.U32.AND P3, PT, R21, R8, PT ;  /* 0x000000081500720c */ /* 0x000fe20003f64070 */
[----:B------:R-:W-:Y:S01]  /*ca40*/  IMAD.MOV R16, RZ, RZ, -R16 ;  /* 0x000000ffff107224 */ /* 0x000fe200078e0a10 */
[----:B------:R-:W-:Y:S01]  /*ca50*/  LOP3.LUT R5, R19, 0x3c, RZ, 0xfc, !PT ;  /* 0x0000003c13057812 */ /* 0x000fe200078efcff */
[----:B0-----:R-:W-:Y:S01]  /*ca60*/  IMAD.MOV.U32 R0, RZ, RZ, R3 ;  /* 0x000000ffff007224 */ /* 0x001fe200078e0003 */
[----:B------:R-:W-:Y:S01]  /*ca70*/  IABS R3, R6 ;  /* 0x0000000600037213 */ /* 0x000fe20000000000 */
[----:B------:R-:W-:-:S04]  /*ca80*/  IMAD.HI.U32 R11, R23, R4, RZ ;  /* 0x00000004170b7227 */ /* 0x000fc800078e00ff */
[----:B------:R-:W-:Y:S01]  /*ca90*/  @!P6 IMAD.MOV R0, RZ, RZ, -R0 ;  /* 0x000000ffff00e224 */ /* 0x000fe200078e0a00 */
[----:B------:R-:W-:Y:S01]  /*caa0*/  ISETP.GE.AND P6, PT, R6, RZ, PT ;  /* 0x000000ff0600720c */ /* 0x000fe20003fc6270 */
[----:B------:R-:W-:Y:S01]  /*cab0*/  IMAD.HI.U32 R12, R23, R3, RZ ;  /* 0x00000003170c7227 */ /* 0x000fe200078e00ff */
[----:B------:R-:W-:Y:S02]  /*cac0*/  IABS R6, R5 ;  /* 0x0000000500067213 */ /* 0x000fe40000000000 */
[----:B------:R0:W-:Y:S01]  /*cad0*/  STL [R1+0x1e0], R0 ;  /* 0x0001e00001007387 */ /* 0x0001e20000100800 */
[----:B------:R-:W-:Y:S01]  /*cae0*/  @!P3 IMAD.IADD R8, R8, 0x1, -R21 ;  /* 0x000000010808b824 */ /* 0x000fe200078e0a15 */
[----:B------:R-:W-:Y:S01]  /*caf0*/  ISETP.GT.U32.AND P3, PT, R21, R13, PT ;  /* 0x0000000d1500720c */ /* 0x000fe20003f64070 */
[----:B------:R-:W-:Y:S02]  /*cb00*/  IMAD.MOV R12, RZ, RZ, -R12 ;  /* 0x000000ffff0c7224 */ /* 0x000fe400078e0a0c */
[----:B------:R-:W-:-:S02]  /*cb10*/  IMAD.MOV R11, RZ, RZ, -R11 ;  /* 0x000000ffff0b7224 */ /* 0x000fc400078e0a0b */
[----:B------:R-:W-:Y:S01]  /*cb20*/  IMAD R3, R21, R12, R3 ;  /* 0x0000000c15037224 */ /* 0x000fe200078e0203 */
[----:B------:R-:W-:Y:S01]  /*cb30*/  LOP3.LUT R12, R19, 0x38, RZ, 0xfc, !PT ;  /* 0x00000038130c7812 */ /* 0x000fe200078efcff */
[----:B------:R-:W-:Y:S02]  /*cb40*/  IMAD R10, R21, R16, R10 ;  /* 0x00000010150a7224 */ /* 0x000fe400078e020a */
[----:B0-----:R-:W-:Y:S02]  /*cb50*/  IMAD.MOV.U32 R0, RZ, RZ, R2 ;  /* 0x000000ffff007224 */ /* 0x001fe400078e0002 */
[----:B------:R-:W-:-:S04]  /*cb60*/  IMAD.HI.U32 R2, R23, R9, RZ ;  /* 0x0000000917027227 */ /* 0x000fc800078e00ff */
[----:B------:R-:W-:Y:S01]  /*cb70*/  @!P0 IMAD.MOV R0, RZ, RZ, -R0 ;  /* 0x000000ffff008224 */ /* 0x000fe200078e0a00 */
[----:B------:R-:W-:Y:S01]  /*cb80*/  ISETP.GT.U32.AND P0, PT, R21, R15, PT ;  /* 0x0000000f1500720c */ /* 0x000fe20003f04070 */
[----:B------:R-:W-:Y:S02]  /*cb90*/  @!P3 IMAD.IADD R13, R13, 0x1, -R21 ;  /* 0x000000010d0db824 */ /* 0x000fe400078e0a15 */
[----:B------:R-:W-:Y:S01]  /*cba0*/  IMAD.MOV R2, RZ, RZ, -R2 ;  /* 0x000000ffff027224 */ /* 0x000fe200078e0a02 */
[----:B------:R0:W-:Y:S01]  /*cbb0*/  STL [R1+0x1d0], R0 ;  /* 0x0001d00001007387 */ /* 0x0001e20000100800 */
[----:B------:R-:W-:Y:S01]  /*cbc0*/  IMAD R4, R21, R11, R4 ;  /* 0x0000000b15047224 */ /* 0x000fe200078e0204 */
[----:B------:R-:W-:Y:S01]  /*cbd0*/  LOP3.LUT R11, R19, 0x3a, RZ, 0xfc, !PT ;  /* 0x0000003a130b7812 */ /* 0x000fe200078efcff */
[----:B------:R-:W-:Y:S02]  /*cbe0*/  IMAD R9, R21, R2, R9 ;  /* 0x0000000215097224 */ /* 0x000fe400078e0209 */
[----:B------:R-:W-:Y:S01]  /*cbf0*/  IMAD.HI.U32 R2, R23, R6, RZ ;  /* 0x0000000617027227 */ /* 0x000fe200078e00ff */
[----:B------:R-:W-:-:S03]  /*cc00*/  IABS R24, R11 ;  /* 0x0000000b00187213 */ /* 0x000fc60000000000 */
[--C-:B------:R-:W-:Y:S01]  /*cc10*/  @!P0 IMAD.IADD R15, R15, 0x1, -R21.reuse ;  /* 0x000000010f0f8824 */ /* 0x100fe200078e0a15 */
[----:B------:R-:W-:Y:S01]  /*cc20*/  ISETP.GT.U32.AND P0, PT, R21, R3, PT ;  /* 0x000000031500720c */ /* 0x000fe20003f04070 */
[----:B0-----:R-:W-:Y:S01]  /*cc30*/  IMAD.MOV.U32 R0, RZ, RZ, R8 ;  /* 0x000000ffff007224 */ /* 0x001fe200078e0008 */
[----:B------:R-:W-:Y:S01]  /*cc40*/  LOP3.LUT R8, R19, 0x36, RZ, 0xfc, !PT ;  /* 0x0000003613087812 */ /* 0x000fe200078efcff */
[----:B------:R-:W-:Y:S01]  /*cc50*/  IMAD.MOV R2, RZ, RZ, -R2 ;  /* 0x000000ffff027224 */ /* 0x000fe200078e0a02 */
[C---:B------:R-:W-:Y:S01]  /*cc60*/  ISETP.GT.U32.AND P3, PT, R21.reuse, R15, PT ;  /* 0x0000000f1500720c */ /* 0x040fe20003f64070 */
[----:B------:R-:W-:Y:S01]  /*cc70*/  @!P1 IMAD.MOV R0, RZ, RZ, -R0 ;  /* 0x000000ffff009224 */ /* 0x000fe200078e0a00 */
[C---:B------:R-:W-:Y:S01]  /*cc80*/  ISETP.GT.U32.AND P1, PT, R21.reuse, R13, PT ;  /* 0x0000000d1500720c */ /* 0x040fe20003f24070 */
[----:B------:R-:W-:Y:S01]  /*cc90*/  IMAD R6, R21, R2, R6 ;  /* 0x0000000215067224 */ /* 0x000fe200078e0206 */
[----:B------:R-:W-:Y:S01]  /*cca0*/  IABS R2, R12 ;  /* 0x0000000c00027213 */ /* 0x000fe20000000000 */
[----:B------:R-:W-:Y:S01]  /*ccb0*/  IMAD.HI.U32 R18, R23, R24, RZ ;  /* 0x0000001817127227 */ /* 0x000fe200078e00ff */
[----:B------:R0:W-:Y:S03]  /*ccc0*/  STL [R1+0x190], R0 ;  /* 0x0001900001007387 */ /* 0x0001e60000100800 */
[----:B------:R-:W-:-:S02]  /*ccd0*/  @!P0 IMAD.IADD R3, R3, 0x1, -R21 ;  /* 0x0000000103038824 */ /* 0x000fc400078e0a15 */
[----:B------:R-:W-:-:S03]  /*cce0*/  IMAD.HI.U32 R16, R23, R2, RZ ;  /* 0x0000000217107227 */ /* 0x000fc600078e00ff */
[----:B------:R-:W-:Y:S01]  /*ccf0*/  ISETP.GT.U32.AND P0, PT, R21, R3, PT ;  /* 0x000000031500720c */ /* 0x000fe20003f04070 */
[--C-:B------:R-:W-:Y:S01]  /*cd00*/  @!P3 IMAD.IADD R15, R15, 0x1, -R21.reuse ;  /* 0x000000010f0fb824 */ /* 0x100fe200078e0a15 */
[----:B------:R-:W-:Y:S01]  /*cd10*/  ISETP.GT.U32.AND P3, PT, R21, R4, PT ;  /* 0x000000041500720c */ /* 0x000fe20003f64070 */
[----:B------:R-:W-:Y:S01]  /*cd20*/  @!P1 IMAD.IADD R13, R13, 0x1, -R21 ;  /* 0x000000010d0d9824 */ /* 0x000fe200078e0a15 */
[C---:B------:R-:W-:Y:S01]  /*cd30*/  ISETP.GT.U32.AND P1, PT, R21.reuse, R10, PT ;  /* 0x0000000a1500720c */ /* 0x040fe20003f24070 */
[----:B0-----:R-:W-:Y:S01]  /*cd40*/  IMAD.MOV.U32 R0, RZ, RZ, R15 ;  /* 0x000000ffff007224 */ /* 0x001fe200078e000f */
[----:B------:R-:W-:Y:S01]  /*cd50*/  IABS R15, R8 ;  /* 0x00000008000f7213 */ /* 0x000fe20000000000 */
[----:B------:R-:W-:Y:S02]  /*cd60*/  IMAD.MOV R16, RZ, RZ, -R16 ;  /* 0x000000ffff107224 */ /* 0x000fe400078e0a10 */
[----:B------:R-:W-:Y:S01]  /*cd70*/  @!P2 IMAD.MOV R0, RZ, RZ, -R0 ;  /* 0x000000ffff00a224 */ /* 0x000fe200078e0a00 */
[C---:B------:R-:W-:Y:S01]  /*cd80*/  ISETP.GT.U32.AND P2, PT, R21.reuse, R9, PT ;  /* 0x000000091500720c */ /* 0x040fe20003f44070 */
[----:B------:R-:W-:Y:S01]  /*cd90*/  IMAD R2, R21, R16, R2 ;  /* 0x0000001015027224 */ /* 0x000fe200078e0202 */
[----:B------:R-:W-:Y:S01]  /*cda0*/  LOP3.LUT R16, R19, 0x34, RZ, 0xfc, !PT ;  /* 0x0000003413107812 */ /* 0x000fe200078efcff */
[--C-:B------:R-:W-:Y:S01]  /*cdb0*/  @!P0 IMAD.IADD R3, R3, 0x1, -R21.reuse ;  /* 0x0000000103038824 */ /* 0x100fe200078e0a15 */
[----:B------:R-:W-:Y:S01]  /*cdc0*/  ISETP.GT.U32.AND P0, PT, R21, R6, PT ;  /* 0x000000061500720c */ /* 0x000fe20003f04070 */
[--C-:B------:R-:W-:Y:S01]  /*cdd0*/  @!P3 IMAD.IADD R4, R4, 0x1, -R21.reuse ;  /* 0x000000010404b824 */ /* 0x100fe200078e0a15 */
[----:B------:R0:W-:Y:S01]  /*cde0*/  STL [R1+0x188], R0 ;  /* 0x0001880001007387 */ /* 0x0001e20000100800 */
[----:B------:R-:W-:Y:S01]  /*cdf0*/  @!P1 IMAD.IADD R10, R10, 0x1, -R21 ;  /* 0x000000010a0a9824 */ /* 0x000fe200078e0a15 */
[----:B------:R-:W-:Y:S01]  /*ce00*/  ISETP.GE.AND P3, PT, R17, RZ, PT ;  /* 0x000000ff1100720c */ /* 0x000fe20003f66270 */
[----:B------:R-:W-:-:S04]  /*ce10*/  IMAD.HI.U32 R17, R23, R15, RZ ;  /* 0x0000000f17117227 */ /* 0x000fc800078e00ff */
[----:B------:R-:W-:Y:S01]  /*ce20*/  @!P2 IMAD.IADD R9, R9, 0x1, -R21 ;  /* 0x000000010909a824 */ /* 0x000fe200078e0a15 */
[C---:B------:R-:W-:Y:S01]  /*ce30*/  ISETP.GT.U32.AND P2, PT, R21.reuse, R4, PT ;  /* 0x000000041500720c */ /* 0x040fe20003f44070 */
[----:B------:R-:W-:Y:S02]  /*ce40*/  IMAD.MOV R18, RZ, RZ, -R18 ;  /* 0x000000ffff127224 */ /* 0x000fe400078e0a12 */
[----:B0-----:R-:W-:Y:S01]  /*ce50*/  IMAD.MOV.U32 R0, RZ, RZ, R13 ;  /* 0x000000ffff007224 */ /* 0x001fe200078e000d */
[----:B------:R-:W-:Y:S01]  /*ce60*/  ISETP.GT.U32.AND P1, PT, R21, R9, PT ;  /* 0x000000091500720c */ /* 0x000fe20003f24070 */
[----:B------:R-:W-:Y:S01]  /*ce70*/  @!P0 IMAD.IADD R6, R6, 0x1, -R21 ;  /* 0x0000000106068824 */ /* 0x000fe200078e0a15 */
[----:B------:R-:W-:Y:S01]  /*ce80*/  LOP3.LUT R13, R19, 0x32, RZ, 0xfc, !PT ;  /* 0x00000032130d7812 */ /* 0x000fe200078efcff */
[----:B------:R-:W-:Y:S01]  /*ce90*/  @!P4 IMAD.MOV R0, RZ, RZ, -R0 ;  /* 0x000000ffff00c224 */ /* 0x000fe200078e0a00 */
[C---:B------:R-:W-:Y:S01]  /*cea0*/  ISETP.GT.U32.AND P4, PT, R21.reuse, R10, PT ;  /* 0x0000000a1500720c */ /* 0x040fe20003f84070 */
[----:B------:R-:W-:Y:S01]  /*ceb0*/  IMAD.MOV R17, RZ, RZ, -R17 ;  /* 0x000000ffff117224 */ /* 0x000fe200078e0a11 */
[C---:B------:R-:W-:Y:S01]  /*cec0*/  ISETP.GT.U32.AND P0, PT, R21.reuse, R6, PT ;  /* 0x000000061500720c */ /* 0x040fe20003f04070 */
[----:B------:R-:W-:Y:S01]  /*ced0*/  IMAD R24, R21, R18, R24 ;  /* 0x0000001215187224 */ /* 0x000fe200078e0218 */
[----:B------:R0:W-:Y:S01]  /*cee0*/  STL [R1+0x164], R0 ;  /* 0x0001640001007387 */ /* 0x0001e20000100800 */
[----:B------:R-:W-:Y:S01]  /*cef0*/  @!P2 IMAD.IADD R4, R4, 0x1, -R21 ;  /* 0x000000010404a824 */ /* 0x000fe200078e0a15 */
[----:B------:R-:W-:-:S03]  /*cf00*/  ISETP.GE.AND P2, PT, R14, RZ, PT ;  /* 0x000000ff0e00720c */ /* 0x000fc60003f46270 */
[--C-:B------:R-:W-:Y:S01]  /*cf10*/  @!P1 IMAD.IADD R9, R9, 0x1, -R21.reuse ;  /* 0x0000000109099824 */ /* 0x100fe200078e0a15 */
[----:B------:R-:W-:Y:S01]  /*cf20*/  ISETP.GT.U32.AND P1, PT, R21, R2, PT ;  /* 0x000000021500720c */ /* 0x000fe20003f24070 */
[----:B------:R-:W-:Y:S02]  /*cf30*/  IMAD.MOV.U32 R7, RZ, RZ, R4 ;  /* 0x000000ffff077224 */ /* 0x000fe400078e0004 */
[----:B------:R-:W-:Y:S01]  /*cf40*/  @!P4 IMAD.IADD R10, R10, 0x1, -R21 ;  /* 0x000000010a0ac824 */ /* 0x000fe200078e0a15 */
[----:B------:R-:W-:Y:S01]  /*cf50*/  ISETP.GE.AND P4, PT, R5, RZ, PT ;  /* 0x000000ff0500720c */ /* 0x000fe20003f86270 */
[----:B0-----:R-:W-:Y:S01]  /*cf60*/  IMAD.MOV.U32 R0, RZ, RZ, R3 ;  /* 0x000000ffff007224 */ /* 0x001fe200078e0003 */
[----:B------:R-:W-:Y:S01]  /*cf70*/  IABS R3, R16 ;  /* 0x0000001000037213 */ /* 0x000fe20000000000 */
[----:B------:R-:W-:Y:S02]  /*cf80*/  @!P5 IMAD.MOV R7, RZ, RZ, -R7 ;  /* 0x000000ffff07d224 */ /* 0x000fe400078e0a07 */
[----:B------:R-:W-:Y:S01]  /*cf90*/  @!P6 IMAD.MOV R0, RZ, RZ, -R0 ;  /* 0x000000ffff00e224 */ /* 0x000fe200078e0a00 */
[----:B------:R-:W-:Y:S01]  /*cfa0*/  ISETP.GT.U32.AND P6, PT, R21, R24, PT ;  /* 0x000000181500720c */ /* 0x000fe20003fc4070 */
[----:B------:R-:W-:-:S02]  /*cfb0*/  IMAD.MOV.U32 R14, RZ, RZ, R3 ;  /* 0x000000ffff0e7224 */ /* 0x000fc400078e0003 */
[----:B------:R-:W-:Y:S01]  /*cfc0*/  IMAD R3, R21, R17, R15 ;  /* 0x0000001115037224 */ /* 0x000fe200078e020f */
[----:B------:R-:W-:Y:S01]  /*cfd0*/  IABS R17, R13 ;  /* 0x0000000d00117213 */ /* 0x000fe20000000000 */
[----:B------:R-:W-:Y:S01]  /*cfe0*/  IMAD.HI.U32 R5, R23, R14, RZ ;  /* 0x0000000e17057227 */ /* 0x000fe200078e00ff */
[----:B------:R-:W-:Y:S03]  /*cff0*/  STL [R1+0x160], R0 ;  /* 0x0001600001007387 */ /* 0x000fe60000100800 */
[--C-:B------:R-:W-:Y:S01]  /*d000*/  @!P1 IMAD.IADD R2, R2, 0x1, -R21.reuse ;  /* 0x0000000102029824 */ /* 0x100fe200078e0a15 */
[----:B------:R0:W-:Y:S01]  /*d010*/  STL [R1+0x114], R7 ;  /* 0x0001140701007387 */ /* 0x0001e20000100800 */
[----:B------:R-:W-:Y:S01]  /*d020*/  @!P0 IMAD.IADD R6, R6, 0x1, -R21 ;  /* 0x0000000106068824 */ /* 0x000fe200078e0a15 */
[C---:B------:R-:W-:Y:S01]  /*d030*/  ISETP.GT.U32.AND P0, PT, R21.reuse, R3, PT ;  /* 0x000000031500720c */ /* 0x040fe20003f04070 */
[----:B------:R-:W-:Y:S01]  /*d040*/  IMAD.MOV R5, RZ, RZ, -R5 ;  /* 0x000000ffff057224 */ /* 0x000fe200078e0a05 */
[C---:B------:R-:W-:Y:S01]  /*d050*/  ISETP.GT.U32.AND P5, PT, R21.reuse, R2, PT ;  /* 0x000000021500720c */ /* 0x040fe20003fa4070 */
[----:B------:R-:W-:Y:S01]  /*d060*/  @!P6 IMAD.IADD R24, R24, 0x1, -R21 ;  /* 0x000000011818e824 */ /* 0x000fe200078e0a15 */
[----:B------:R-:W-:Y:S01]  /*d070*/  ISETP.GE.AND P1, PT, R12, RZ, PT ;  /* 0x000000ff0c00720c */ /* 0x000fe20003f26270 */
[----:B------:R-:W-:Y:S01]  /*d080*/  IMAD R5, R21, R5, R14 ;  /* 0x0000000515057224 */ /* 0x000fe200078e020e */
[----:B------:R-:W-:Y:S01]  /*d090*/  ISETP.GE.AND P6, PT, R11, RZ, PT ;  /* 0x000000ff0b00720c */ /* 0x000fe20003fc6270 */
[----:B------:R-:W-:Y:S01]  /*d0a0*/  IMAD.MOV.U32 R12, RZ, RZ, R17 ;  /* 0x000000ffff0c7224 */ /* 0x000fe200078e0011 */
[C---:B------:R-:W-:Y:S01]  /*d0b0*/  LOP3.LUT R11, R19.reuse, 0x30, RZ, 0xfc, !PT ;  /* 0x00000030130b7812 */ /* 0x040fe200078efcff */
[----:B0-----:R-:W-:Y:S01]  /*d0c0*/  IMAD.MOV.U32 R7, RZ, RZ, R10 ;  /* 0x000000ffff077224 */ /* 0x001fe200078e000a */
[----:B------:R-:W-:Y:S01]  /*d0d0*/  LOP3.LUT R10, R19, 0x28, RZ, 0xfc, !PT ;  /* 0x00000028130a7812 */ /* 0x000fe200078efcff */
[----:B------:R-:W-:Y:S01]  /*d0e0*/  IMAD.MOV.U32 R0, RZ, RZ, R9 ;  /* 0x000000ffff007224 */ /* 0x000fe200078e0009 */
[----:B------:R-:W-:Y:S01]  /*d0f0*/  IABS R15, R11 ;  /* 0x0000000b000f7213 */ /* 0x000fe20000000000 */
[----:B------:R-:W-:Y:S01]  /*d100*/  @!P2 IMAD.MOV R7, RZ, RZ, -R7 ;  /* 0x000000ffff07a224 */ /* 0x000fe200078e0a07 */
[----:B------:R-:W-:Y:S01]  /*d110*/  ISETP.GT.U32.AND P2, PT, R21, R5, PT ;  /* 0x000000051500720c */ /* 0x000fe20003f44070 */
[----:B------:R-:W-:-:S04]  /*d120*/  IMAD.HI.U32 R9, R23, R12, RZ ;  /* 0x0000000c17097227 */ /* 0x000fc800078e00ff */
[----:B------:R-:W-:Y:S01]  /*d130*/  @!P0 IMAD.IADD R3, R3, 0x1, -R21 ;  /* 0x0000000103038824 */ /* 0x000fe200078e0a15 */
[----:B------:R-:W-:Y:S01]  /*d140*/  ISETP.GT.U32.AND P0, PT, R21, R24, PT ;  /* 0x000000181500720c */ /* 0x000fe20003f04070 */
[----:B------:R-:W-:Y:S02]  /*d150*/  IMAD.MOV R9, RZ, RZ, -R9 ;  /* 0x000000ffff097224 */ /* 0x000fe400078e0a09 */
[----:B------:R-:W-:Y:S01]  /*d160*/  @!P5 IMAD.IADD R2, R2, 0x1, -R21 ;  /* 0x000000010202d824 */ /* 0x000fe200078e0a15 */
[----:B------:R-:W-:Y:S01]  /*d170*/  ISETP.GE.AND P5, PT, R13, RZ, PT ;  /* 0x000000ff0d00720c */ /* 0x000fe20003fa6270 */
[----:B------:R-:W-:Y:S01]  /*d180*/  @!P3 IMAD.MOV R0, RZ, RZ, -R0 ;  /* 0x000000ffff00b224 */ /* 0x000fe200078e0a00 */
[C---:B------:R-:W-:Y:S01]  /*d190*/  ISETP.GT.U32.AND P3, PT, R21.reuse, R3, PT ;  /* 0x000000031500720c */ /* 0x040fe20003f64070 */
[----:B------:R-:W-:Y:S01]  /*d1a0*/  IMAD R13, R21, R9, R12 ;  /* 0x00000009150d7224 */ /* 0x000fe200078e020c */
[----:B------:R-:W-:Y:S01]  /*d1b0*/  LOP3.LUT R9, R19, 0x2e, RZ, 0xfc, !PT ;  /* 0x0000002e13097812 */ /* 0x000fe200078efcff */
[----:B------:R-:W-:Y:S01]  /*d1c0*/  IMAD.MOV.U32 R4, RZ, RZ, R15 ;  /* 0x000000ffff047224 */ /* 0x000fe200078e000f */
[----:B------:R0:W-:Y:S01]  /*d1d0*/  STL [R1+0x110], R0 ;  /* 0x0001100001007387 */ /* 0x0001e20000100800 */
[--C-:B------:R-:W-:Y:S01]  /*d1e0*/  @!P2 IMAD.IADD R5, R5, 0x1, -R21.reuse ;  /* 0x000000010505a824 */ /* 0x100fe200078e0a15 */
[----:B------:R-:W-:Y:S01]  /*d1f0*/  ISETP.GT.U32.AND P2, PT, R21, R13, PT ;  /* 0x0000000d1500720c */ /* 0x000fe20003f44070 */
[--C-:B------:R-:W-:Y:S01]  /*d200*/  @!P0 IMAD.IADD R24, R24, 0x1, -R21.reuse ;  /* 0x0000000118188824 */ /* 0x100fe200078e0a15 */
[----:B------:R-:W-:Y:S01]  /*d210*/  ISETP.GE.AND P0, PT, R16, RZ, PT ;  /* 0x000000ff1000720c */ /* 0x000fe20003f06270 */
[----:B------:R-:W-:Y:S01]  /*d220*/  @!P1 IMAD.MOV R2, RZ, RZ, -R2 ;  /* 0x000000ffff029224 */ /* 0x000fe200078e0a02 */
[----:B------:R-:W-:Y:S01]  /*d230*/  IABS R16, R9 ;  /* 0x0000000900107213 */ /* 0x000fe20000000000 */
[----:B------:R-:W-:Y:S01]  /*d240*/  @!P6 IMAD.MOV R24, RZ, RZ, -R24 ;  /* 0x000000ffff18e224 */ /* 0x000fe200078e0a18 */
[----:B------:R-:W-:Y:S01]  /*d250*/  STL [R1+0x104], R7 ;  /* 0x0001040701007387 */ /* 0x000fe20000100800 */
[----:B------:R-:W-:Y:S01]  /*d260*/  @!P3 IMAD.IADD R3, R3, 0x1, -R21 ;  /* 0x000000010303b824 */ /* 0x000fe200078e0a15 */
[----:B------:R-:W-:Y:S01]  /*d270*/  ISETP.GE.AND P3, PT, R11, RZ, PT ;  /* 0x000000ff0b00720c */ /* 0x000fe20003f66270 */
[----:B0-----:R-:W-:-:S02]  /*d280*/  IMAD.MOV.U32 R0, RZ, RZ, R6 ;  /* 0x000000ffff007224 */ /* 0x001fc400078e0006 */
[----:B------:R-:W-:-:S04]  /*d290*/  IMAD.HI.U32 R6, R23, R4, RZ ;  /* 0x0000000417067227 */ /* 0x000fc800078e00ff */
[----:B------:R-:W-:Y:S01]  /*d2a0*/  @!P4 IMAD.MOV R0, RZ, RZ, -R0 ;  /* 0x000000ffff00c224 */ /* 0x000fe200078e0a00 */
[----:B------:R-:W-:Y:S01]  /*d2b0*/  ISETP.GE.AND P4, PT, R8, RZ, PT ;  /* 0x000000ff0800720c */ /* 0x000fe20003f86270 */
[----:B------:R-:W-:Y:S01]  /*d2c0*/  IMAD.MOV R6, RZ, RZ, -R6 ;  /* 0x000000ffff067224 */ /* 0x000fe200078e0a06 */
[----:B------:R-:W-:Y:S01]  /*d2d0*/  IABS R8, R10 ;  /* 0x0000000a00087213 */ /* 0x000fe20000000000 */
[----:B------:R-:W-:Y:S01]  /*d2e0*/  @!P2 IMAD.IADD R13, R13, 0x1, -R21 ;  /* 0x000000010d0da824 */ /* 0x000fe200078e0a15 */
[C---:B------:R-:W-:Y:S01]  /*d2f0*/  ISETP.GT.U32.AND P2, PT, R21.reuse, R5, PT ;  /* 0x000000051500720c */ /* 0x040fe20003f44070 */
[----:B------:R-:W-:Y:S01]  /*d300*/  IMAD R11, R21, R6, R4 ;  /* 0x00000006150b7224 */ /* 0x000fe200078e0204 */
[----:B------:R-:W-:Y:S01]  /*d310*/  LOP3.LUT R6, R19, 0x2c, RZ, 0xfc, !PT ;  /* 0x0000002c13067812 */ /* 0x000fe200078efcff */
[----:B------:R-:W-:Y:S01]  /*d320*/  IMAD.HI.U32 R17, R23, R16, RZ ;  /* 0x0000001017117227 */ /* 0x000fe200078e00ff */
[----:B------:R-:W-:Y:S01]  /*d330*/  LOP3.LUT R4, R19, 0x2a, RZ, 0xfc, !PT ;  /* 0x0000002a13047812 */ /* 0x000fe200078efcff */
[----:B------:R-:W-:Y:S01]  /*d340*/  STL [R1+0xf4], R0 ;  /* 0x0000f40001007387 */ /* 0x000fe20000100800 */
[----:B------:R-:W-:Y:S01]  /*d350*/  ISETP.GT.U32.AND P1, PT, R21, R11, PT ;  /* 0x0000000b1500720c */ /* 0x000fe20003f24070 */
[----:B------:R-:W-:Y:S01]  /*d360*/  IMAD.MOV R17, RZ, RZ, -R17 ;  /* 0x000000ffff117224 */ /* 0x000fe200078e0a11 */
[----:B------:R-:W-:Y:S01]  /*d370*/  IABS R14, R6 ;  /* 0x00000006000e7213 */ /* 0x000fe20000000000 */
[----:B------:R-:W-:Y:S01]  /*d380*/  @!P4 IMAD.MOV R3, RZ, RZ, -R3 ;  /* 0x000000ffff03c224 */ /* 0x000fe200078e0a03 */
[----:B------:R-:W-:Y:S01]  /*d390*/  ISETP.GE.AND P4, PT, R9, RZ, PT ;  /* 0x000000ff0900720c */ /* 0x000fe20003f86270 */
[----:B------:R-:W-:Y:S01]  /*d3a0*/  IMAD R9, R21, R17, R16 ;  /* 0x0000001115097224 */ /* 0x000fe200078e0210 */
[----:B------:R-:W-:Y:S01]  /*d3b0*/  IABS R12, R4 ;  /* 0x00000004000c7213 */ /* 0x000fe20000000000 */
[--C-:B------:R-:W-:Y:S01]  /*d3c0*/  @!P2 IMAD.IADD R5, R5, 0x1, -R21.reuse ;  /* 0x000000010505a824 */ /* 0x100fe200078e0a15 */
[----:B------:R-:W-:Y:S01]  /*d3d0*/  ISETP.GT.U32.AND P6, PT, R21, R13, PT ;  /* 0x0000000d1500720c */ /* 0x000fe20003fc4070 */
[----:B------:R-:W-:Y:S01]  /*d3e0*/  IMAD.HI.U32 R15, R23, R14, RZ ;  /* 0x0000000e170f7227 */ /* 0x000fe200078e00ff */
[----:B------:R-:W-:Y:S01]  /*d3f0*/  ISETP.GT.U32.AND P2, PT, R21, R9, PT ;  /* 0x000000091500720c */ /* 0x000fe20003f44070 */
[----:B------:R0:W-:Y:S01]  /*d400*/  STL [R1+0x18b4], R24 ;  /* 0x0018b41801007387 */ /* 0x0001e20000100800 */
[----:B------:R-:W-:Y:S01]  /*d410*/  LOP3.LUT R17, R19, 0x22, RZ, 0xfc, !PT ;  /* 0x0000002213117812 */ /* 0x000fe200078efcff */
[----:B------:R-:W-:-:S02]  /*d420*/  @!P1 IMAD.IADD R11, R11, 0x1, -R21 ;  /* 0x000000010b0b9824 */ /* 0x000fc400078e0a15 */
[----:B------:R-:W-:Y:S01]  /*d430*/  IMAD.MOV R16, RZ, RZ, -R15 ;  /* 0x000000ffff107224 */ /* 0x000fe200078e0a0f */
[----:B------:R-:W-:Y:S01]  /*d440*/  STL [R1+0x18b8], R2 ;  /* 0x0018b80201007387 */ /* 0x000fe20000100800 */
[----:B------:R-:W-:Y:S01]  /*d450*/  IMAD.HI.U32 R15, R23, R12, RZ ;  /* 0x0000000c170f7227 */ /* 0x000fe200078e00ff */
[----:B------:R-:W-:Y:S02]  /*d460*/  ISETP.GT.U32.AND P1, PT, R21, R11, PT ;  /* 0x0000000b1500720c */ /* 0x000fe40003f24070 */
[----:B------:R1:W-:Y:S01]  /*d470*/  STL [R1+0x18bc], R3 ;  /* 0x0018bc0301007387 */ /* 0x0003e20000100800 */
[----:B------:R-:W-:Y:S01]  /*d480*/  IMAD.MOV R15, RZ, RZ, -R15 ;  /* 0x000000ffff0f7224 */ /* 0x000fe200078e0a0f */
[----:B0-----:R-:W-:Y:S01]  /*d490*/  LOP3.LUT R24, R19, 0xc, RZ, 0xfc, !PT ;  /* 0x0000000c13187812 */ /* 0x001fe200078efcff */
[--C-:B------:R-:W-:Y:S01]  /*d4a0*/  @!P2 IMAD.IADD R9, R9, 0x1, -R21.reuse ;  /* 0x000000010909a824 */ /* 0x100fe200078e0a15 */
[----:B------:R-:W-:Y:S01]  /*d4b0*/  ISETP.GE.AND P2, PT, R4, RZ, PT ;  /* 0x000000ff0400720c */ /* 0x000fe20003f46270 */
[--C-:B------:R-:W-:Y:S01]  /*d4c0*/  @!P6 IMAD.IADD R13, R13, 0x1, -R21.reuse ;  /* 0x000000010d0de824 */ /* 0x100fe200078e0a15 */
[----:B------:R-:W-:Y:S01]  /*d4d0*/  ISETP.GE.AND P6, PT, R6, RZ, PT ;  /* 0x000000ff0600720c */ /* 0x000fe20003fc6270 */
[----:B------:R-:W-:Y:S01]  /*d4e0*/  IMAD R4, R21, R15, R12 ;  /* 0x0000000f15047224 */ /* 0x000fe200078e020c */
[----:B------:R-:W-:Y:S01]  /*d4f0*/  LOP3.LUT R12, R19, 0x26, RZ, 0xfc, !PT ;  /* 0x00000026130c7812 */ /* 0x000fe200078efcff */
[----:B------:R-:W-:Y:S01]  /*d500*/  IMAD R6, R21, R16, R14 ;  /* 0x0000001015067224 */ /* 0x000fe200078e020e */
[----:B------:R-:W-:Y:S01]  /*d510*/  LOP3.LUT R16, R19, 0x20, RZ, 0xfc, !PT ;  /* 0x0000002013107812 */ /* 0x000fe200078efcff */
[----:B------:R-:W-:Y:S01]  /*d520*/  @!P1 IMAD.IADD R11, R11, 0x1, -R21 ;  /* 0x000000010b0b9824 */ /* 0x000fe200078e0a15 */
[C---:B------:R-:W-:Y:S01]  /*d530*/  ISETP.GT.U32.AND P1, PT, R21.reuse, R4, PT ;  /* 0x000000041500720c */ /* 0x040fe20003f24070 */
[----:B------:R-:W-:Y:S01]  /*d540*/  @!P0 IMAD.MOV R5, RZ, RZ, -R5 ;  /* 0x000000ffff058224 */ /* 0x000fe200078e0a05 */
[----:B------:R-:W-:Y:S01]  /*d550*/  ISETP.GT.U32.AND P0, PT, R21, R6, PT ;  /* 0x000000061500720c */ /* 0x000fe20003f04070 */
[----:B------:R-:W-:Y:S01]  /*d560*/  IMAD.MOV.U32 R0, RZ, RZ, R13 ;  /* 0x000000ffff007224 */ /* 0x000fe200078e000d */
[----:B------:R-:W-:Y:S01]  /*d570*/  LOP3.LUT R13, R19, 0x24, RZ, 0xfc, !PT ;  /* 0x00000024130d7812 */ /* 0x000fe200078efcff */
[----:B------:R-:W-:Y:S01]  /*d580*/  IMAD.HI.U32 R14, R23, R8, RZ ;  /* 0x00000008170e7227 */ /* 0x000fe200078e00ff */
[----:B------:R0:W-:Y:S01]  /*d590*/  STL [R1+0x18c0], R5 ;  /* 0x0018c00501007387 */ /* 0x0001e20000100800 */
[----:B-1----:R-:W-:-:S02]  /*d5a0*/  LOP3.LUT R3, R19, 0x16, RZ, 0xfc, !PT ;  /* 0x0000001613037812 */ /* 0x002fc400078efcff */
[----:B------:R-:W-:Y:S01]  /*d5b0*/  @!P5 IMAD.MOV R0, RZ, RZ, -R0 ;  /* 0x000000ffff00d224 */ /* 0x000fe200078e0a00 */
[----:B------:R-:W-:Y:S01]  /*d5c0*/  ISETP.GT.U32.AND P5, PT, R21, R9, PT ;  /* 0x000000091500720c */ /* 0x000fe20003fa4070 */
[----:B------:R-:W-:Y:S01]  /*d5d0*/  IMAD.MOV R15, RZ, RZ, -R14 ;  /* 0x000000ffff0f7224 */ /* 0x000fe200078e0a0e */
[----:B------:R-:W-:Y:S01]  /*d5e0*/  IABS R14, R12 ;  /* 0x0000000c000e7213 */ /* 0x000fe20000000000 */
[--C-:B------:R-:W-:Y:S01]  /*d5f0*/  @!P1 IMAD.IADD R4, R4, 0x1, -R21.reuse ;  /* 0x0000000104049824 */ /* 0x100fe200078e0a15 */
[----:B------:R-:W-:Y:S01]  /*d600*/  STL [R1+0x18c4], R0 ;  /* 0x0018c40001007387 */ /* 0x000fe20000100800 */
[----:B------:R-:W-:Y:S01]  /*d610*/  @!P0 IMAD.IADD R6, R6, 0x1, -R21 ;  /* 0x0000000106068824 */ /* 0x000fe200078e0a15 */
[----:B0-----:R-:W-:Y:S01]  /*d620*/  LOP3.LUT R5, R19, 0x18, RZ, 0xfc, !PT ;  /* 0x0000001813057812 */ /* 0x001fe200078efcff */
[----:B------:R-:W-:Y:S01]  /*d630*/  IMAD.MOV.U32 R28, RZ, RZ, R11 ;  /* 0x000000ffff1c7224 */ /* 0x000fe200078e000b */
[C---:B------:R-:W-:Y:S01]  /*d640*/  ISETP.GT.U32.AND P1, PT, R21.reuse, R4, PT ;  /* 0x000000041500720c */ /* 0x040fe20003f24070 */
[C---:B------:R-:W-:Y:S01]  /*d650*/  IMAD R8, R21.reuse, R15, R8 ;  /* 0x0000000f15087224 */ /* 0x040fe200078e0208 */
[----:B------:R-:W-:Y:S01]  /*d660*/  ISETP.GT.U32.AND P0, PT, R21, R6, PT ;  /* 0x000000061500720c */ /* 0x000fe20003f04070 */
[----:B------:R-:W-:Y:S01]  /*d670*/  @!P3 IMAD.MOV R28, RZ, RZ, -R28 ;  /* 0x000000ffff1cb224 */ /* 0x000fe200078e0a1c */
[----:B------:R-:W-:Y:S01]  /*d680*/  IABS R15, R13 ;  /* 0x0000000d000f7213 */ /* 0x000fe20000000000 */
[----:B------:R-:W-:Y:S01]  /*d690*/  @!P5 IMAD.IADD R9, R9, 0x1, -R21 ;  /* 0x000000010909d824 */ /* 0x000fe200078e0a15 */
[----:B------:R-:W-:Y:S01]  /*d6a0*/  ISETP.GE.AND P3, PT, R10, RZ, PT ;  /* 0x000000ff0a00720c */ /* 0x000fe20003f66270 */
[----:B------:R-:W-:Y:S01]  /*d6b0*/  IMAD.HI.U32 R10, R23, R14, RZ ;  /* 0x0000000e170a7227 */ /* 0x000fe200078e00ff */
[----:B------:R-:W-:Y:S01]  /*d6c0*/  ISETP.GT.U32.AND P5, PT, R21, R8, PT ;  /* 0x000000081500720c */ /* 0x000fe20003fa4070 */
[----:B------:R0:W-:Y:S02]  /*d6d0*/  STL [R1+0x18c8], R28 ;  /* 0x0018c81c01007387 */ /* 0x0001e40000100800 */
[----:B------:R-:W-:-:S02]  /*d6e0*/  IMAD.MOV.U32 R7, RZ, RZ, R9 ;  /* 0x000000ffff077224 */ /* 0x000fc400078e0009 */
[----:B------:R-:W-:-:S04]  /*d6f0*/  IMAD.HI.U32 R9, R23, R15, RZ ;  /* 0x0000000f17097227 */ /* 0x000fc800078e00ff */
[----:B------:R-:W-:Y:S02]  /*d700*/  IMAD.MOV R10, RZ, RZ, -R10 ;  /* 0x000000ffff0a7224 */ /* 0x000fe400078e0a0a */
[----:B------:R-:W-:Y:S01]  /*d710*/  IMAD.MOV R9, RZ, RZ, -R9 ;  /* 0x000000ffff097224 */ /* 0x000fe200078e0a09 */
[----:B0-----:R-:W-:Y:S01]  /*d720*/  LOP3.LUT R28, R19, 0x14, RZ, 0xfc, !PT ;  /* 0x00000014131c7812 */ /* 0x001fe200078efcff */
[----:B------:R-:W-:Y:S01]  /*d730*/  IMAD R11, R21, R10, R14 ;  /* 0x0000000a150b7224 */ /* 0x000fe200078e020e */
[----:B------:R-:W-:Y:S01]  /*d740*/  IABS R14, R19 ;  /* 0x00000013000e7213 */ /* 0x000fe20000000000 */
[--C-:B------:R-:W-:Y:S02]  /*d750*/  @!P1 IMAD.IADD R4, R4, 0x1, -R21.reuse ;  /* 0x0000000104049824 */ /* 0x100fe400078e0a15 */
[----:B------:R-:W-:Y:S01]  /*d760*/  @!P0 IMAD.IADD R6, R6, 0x1, -R21 ;  /* 0x0000000106068824 */ /* 0x000fe200078e0a15 */
[----:B------:R-:W-:Y:S01]  /*d770*/  ISETP.GE.AND P0, PT, R13, RZ, PT ;  /* 0x000000ff0d00720c */ /* 0x000fe20003f06270 */
[C---:B------:R-:W-:Y:S01]  /*d780*/  IMAD R13, R21.reuse, R9, R15 ;  /* 0x00000009150d7224 */ /* 0x040fe200078e020f */
[----:B------:R-:W-:Y:S01]  /*d790*/  ISETP.GT.U32.AND P1, PT, R21, R11, PT ;  /* 0x0000000b1500720c */ /* 0x000fe20003f24070 */
[----:B------:R-:W-:Y:S01]  /*d7a0*/  IMAD.MOV.U32 R0, RZ, RZ, R4 ;  /* 0x000000ffff007224 */ /* 0x000fe200078e0004 */
[----:B------:R-:W-:Y:S01]  /*d7b0*/  LOP3.LUT R9, R19, 0x1e, RZ, 0xfc, !PT ;  /* 0x0000001e13097812 */ /* 0x000fe200078efcff */
[----:B------:R-:W-:-:S02]  /*d7c0*/  IMAD.MOV.U32 R2, RZ, RZ, R6 ;  /* 0x000000ffff027224 */ /* 0x000fc400078e0006 */
[----:B------:R-:W-:Y:S01]  /*d7d0*/  @!P2 IMAD.MOV R0, RZ, RZ, -R0 ;  /* 0x000000ffff00a224 */ /* 0x000fe200078e0a00 */
[----:B------:R-:W-:Y:S01]  /*d7e0*/  ISETP.GT.U32.AND P2, PT, R21, R13, PT ;  /* 0x0000000d1500720c */ /* 0x000fe20003f44070 */
[----:B------:R-:W-:Y:S01]  /*d7f0*/  @!P6 IMAD.MOV R2, RZ, RZ, -R2 ;  /* 0x000000ffff02e224 */ /* 0x000fe200078e0a02 */
[----:B------:R-:W-:Y:S01]  /*d800*/  ISETP.GE.AND P6, PT, R17, RZ, PT ;  /* 0x000000ff1100720c */ /* 0x000fe20003fc6270 */
[----:B------:R-:W-:Y:S01]  /*d810*/  IMAD.HI.U32 R10, R23, R14, RZ ;  /* 0x0000000e170a7227 */ /* 0x000fe200078e00ff */
[----:B------:R-:W-:Y:S02]  /*d820*/  IABS R17, R17 ;  /* 0x0000001100117213 */ /* 0x000fe40000000000 */
[----:B------:R-:W-:Y:S01]  /*d830*/  IABS R18, R9 ;  /* 0x0000000900127213 */ /* 0x000fe20000000000 */
[----:B------:R-:W-:Y:S02]  /*d840*/  @!P1 IMAD.IADD R11, R11, 0x1, -R21 ;  /* 0x000000010b0b9824 */ /* 0x000fe400078e0a15 */
[----:B------:R-:W-:-:S03]  /*d850*/  IMAD.HI.U32 R4, R23, R17, RZ ;  /* 0x0000001117047227 */ /* 0x000fc600078e00ff */
[----:B------:R-:W-:Y:S01]  /*d860*/  ISETP.GT.U32.AND P1, PT, R21, R11, PT ;  /* 0x0000000b1500720c */ /* 0x000fe20003f24070 */
[--C-:B------:R-:W-:Y:S02]  /*d870*/  @!P2 IMAD.IADD R13, R13, 0x1, -R21.reuse ;  /* 0x000000010d0da824 */ /* 0x100fe400078e0a15 */
[----:B------:R-:W-:Y:S02]  /*d880*/  IMAD.MOV R10, RZ, RZ, -R10 ;  /* 0x000000ffff0a7224 */ /* 0x000fe400078e0a0a */
[----:B------:R-:W-:Y:S01]  /*d890*/  @!P5 IMAD.IADD R8, R8, 0x1, -R21 ;  /* 0x000000010808d824 */ /* 0x000fe200078e0a15 */
[C---:B------:R-:W-:Y:S01]  /*d8a0*/  ISETP.GT.U32.AND P2, PT, R21.reuse, R13, PT ;  /* 0x0000000d1500720c */ /* 0x040fe20003f44070 */
[C---:B------:R-:W-:Y:S01]  /*d8b0*/  IMAD R14, R21.reuse, R10, R14 ;  /* 0x0000000a150e7224 */ /* 0x040fe200078e020e */
[----:B------:R-:W-:Y:S01]  /*d8c0*/  IABS R10, R5 ;  /* 0x00000005000a7213 */ /* 0x000fe20000000000 */
[----:B------:R-:W-:Y:S01]  /*d8d0*/  IMAD.MOV R4, RZ, RZ, -R4 ;  /* 0x000000ffff047224 */ /* 0x000fe200078e0a04 */
[----:B------:R-:W-:Y:S01]  /*d8e0*/  ISETP.GT.U32.AND P5, PT, R21, R8, PT ;  /* 0x000000081500720c */ /* 0x000fe20003fa4070 */
[----:B------:R-:W-:Y:S01]  /*d8f0*/  @!P4 IMAD.MOV R7, RZ, RZ, -R7 ;  /* 0x000000ffff07c224 */ /* 0x000fe200078e0a07 */
[----:B------:R-:W-:Y:S01]  /*d900*/  ISETP.GE.AND P4, PT, R12, RZ, PT ;  /* 0x000000ff0c00720c */ /* 0x000fe20003f86270 */
[----:B------:R-:W-:Y:S01]  /*d910*/  @!P1 IMAD.IADD R11, R11, 0x1, -R21 ;  /* 0x000000010b0b9824 */ /* 0x000fe200078e0a15 */
[C---:B------:R-:W-:Y:S01]  /*d920*/  ISETP.GT.U32.AND P1, PT, R21.reuse, R14, PT ;  /* 0x0000000e1500720c */ /* 0x040fe20003f24070 */
[----:B------:R-:W-:Y:S01]  /*d930*/  IMAD R17, R21, R4, R17 ;  /* 0x0000000415117224 */ /* 0x000fe200078e0211 */
[----:B------:R-:W-:Y:S01]  /*d940*/  STL [R1+0x48], R7 ;  /* 0x0000480701007387 */ /* 0x000fe20000100800 */
[----:B------:R-:W-:Y:S01]  /*d950*/  IABS R4, R3 ;  /* 0x0000000300047213 */ /* 0x000fe20000000000 */
[----:B------:R-:W-:-:S02]  /*d960*/  IMAD.HI.U32 R12, R23, R10, RZ ;  /* 0x0000000a170c7227 */ /* 0x000fc400078e00ff */
[----:B------:R0:W-:Y:S02]  /*d970*/  STL [R1+0x4c], R2 ;  /* 0x00004c0201007387 */ /* 0x0001e40000100800 */
[--C-:B------:R-:W-:Y:S01]  /*d980*/  @!P2 IMAD.IADD R13, R13, 0x1, -R21.reuse ;  /* 0x000000010d0da824 */ /* 0x100fe200078e0a15 */
[----:B------:R-:W-:Y:S01]  /*d990*/  ISETP.GT.U32.AND P2, PT, R21, R17, PT ;  /* 0x000000111500720c */ /* 0x000fe20003f44070 */
[--C-:B------:R-:W-:Y:S01]  /*d9a0*/  @!P5 IMAD.IADD R8, R8, 0x1, -R21.reuse ;  /* 0x000000010808d824 */ /* 0x100fe200078e0a15 */
[----:B------:R-:W-:Y:S01]  /*d9b0*/  ISETP.GE.AND P5, PT, R16, RZ, PT ;  /* 0x000000ff1000720c */ /* 0x000fe20003fa6270 */
[----:B------:R1:W-:Y:S01]  /*d9c0*/  STL [R1+0x54], R0 ;  /* 0x0000540001007387 */ /* 0x0003e20000100800 */
[----:B------:R-:W-:Y:S01]  /*d9d0*/  @!P1 IMAD.IADD R14, R14, 0x1, -R21 ;  /* 0x000000010e0e9824 */ /* 0x000fe200078e0a15 */
[----:B------:R-:W-:Y:S01]  /*d9e0*/  IABS R16, R16 ;  /* 0x0000001000107213 */ /* 0x000fe20000000000 */
[----:B------:R-:W-:Y:S01]  /*d9f0*/  @!P0 IMAD.MOV R13, RZ, RZ, -R13 ;  /* 0x000000ffff0d8224 */ /* 0x000fe200078e0a0d */
[----:B0-----:R-:W-:Y:S01]  /*da00*/  LOP3.LUT R2, R19, 0x1c, RZ, 0xfc, !PT ;  /* 0x0000001c13027812 */ /* 0x001fe200078efcff */
[----:B------:R-:W-:Y:S01]  /*da10*/  IMAD.MOV R12, RZ, RZ, -R12 ;  /* 0x000000ffff0c7224 */ /* 0x000fe200078e0a0c */
[----:B------:R-:W-:Y:S01]  /*da20*/  ISETP.GT.U32.AND P1, PT, R21, R14, PT ;  /* 0x0000000e1500720c */ /* 0x000fe20003f24070 */
[----:B------:R-:W-:Y:S01]  /*da30*/  IMAD.HI.U32 R6, R23, R16, RZ ;  /* 0x0000001017067227 */ /* 0x000fe200078e00ff */
[----:B------:R-:W-:-:S02]  /*da40*/  IABS R20, R2 ;  /* 0x0000000200147213 */ /* 0x000fc40000000000 */
[----:B------:R-:W-:Y:S01]  /*da50*/  LOP3.LUT R7, R19, 0x10, RZ, 0xfc, !PT ;  /* 0x0000001013077812 */ /* 0x000fe200078efcff */
[----:B------:R-:W-:Y:S02]  /*da60*/  @!P2 IMAD.IADD R17, R17, 0x1, -R21 ;  /* 0x000000011111a824 */ /* 0x000fe400078e0a15 */
[----:B-1----:R-:W-:Y:S02]  /*da70*/  IMAD.MOV.U32 R0, RZ, RZ, R8 ;  /* 0x000000ffff007224 */ /* 0x002fe400078e0008 */
[----:B------:R-:W-:Y:S01]  /*da80*/  IMAD.HI.U32 R8, R23, R18, RZ ;  /* 0x0000001217087227 */ /* 0x000fe200078e00ff */
[----:B------:R-:W-:-:S03]  /*da90*/  ISETP.GT.U32.AND P2, PT, R21, R17, PT ;  /* 0x000000111500720c */ /* 0x000fc60003f44070 */
[----:B------:R-:W-:Y:S01]  /*daa0*/  @!P3 IMAD.MOV R0, RZ, RZ, -R0 ;  /* 0x000000ffff00b224 */ /* 0x000fe200078e0a00 */
[----:B------:R-:W-:Y:S01]  /*dab0*/  ISETP.GE.AND P3, PT, R9, RZ, PT ;  /* 0x000000ff0900720c */ /* 0x000fe20003f66270 */
[----:B------:R-:W-:Y:S02]  /*dac0*/  IMAD.MOV R6, RZ, RZ, -R6 ;  /* 0x000000ffff067224 */ /* 0x000fe400078e0a06 */
[----:B------:R-:W-:Y:S01]  /*dad0*/  IMAD.MOV R8, RZ, RZ, -R8 ;  /* 0x000000ffff087224 */ /* 0x000fe200078e0a08 */
[----:B------:R0:W-:Y:S01]  /*dae0*/  STL [R1+0x50], R0 ;  /* 0x0000500001007387 */ /* 0x0001e20000100800 */
[C---:B------:R-:W-:Y:S01]  /*daf0*/  IMAD R16, R21.reuse, R6, R16 ;  /* 0x0000000615107224 */ /* 0x040fe200078e0210 */
[----:B------:R-:W-:Y:S01]  /*db00*/  IABS R6, R28 ;  /* 0x0000001c00067213 */ /* 0x000fe20000000000 */
[C---:B------:R-:W-:Y:S01]  /*db10*/  IMAD R18, R21.reuse, R8, R18 ;  /* 0x0000000815127224 */ /* 0x040fe200078e0212 */
[----:B------:R1:W-:Y:S01]  /*db20*/  STL [R1+0x6c], R5 ;  /* 0x00006c0501007387 */ /* 0x0003e20000100800 */
[----:B------:R-:W-:Y:S01]  /*db30*/  @!P1 IMAD.IADD R14, R14, 0x1, -R21 ;  /* 0x000000010e0e9824 */ /* 0x000fe200078e0a15 */
[----:B------:R-:W-:Y:S01]  /*db40*/  ISETP.GT.U32.AND P1, PT, R21, R16, PT ;  /* 0x000000101500720c */ /* 0x000fe20003f24070 */
[----:B------:R-:W-:Y:S01]  /*db50*/  IMAD.HI.U32 R25, R23, R20, RZ ;  /* 0x0000001417197227 */ /* 0x000fe200078e00ff */
[----:B------:R2:W-:Y:S01]  /*db60*/  STL [R1+0x68], R3 ;  /* 0x0000680301007387 */ /* 0x0005e20000100800 */
[----:B0-----:R-:W-:-:S02]  /*db70*/  LOP3.LUT R0, R19, 0x1a, RZ, 0xfc, !PT ;  /* 0x0000001a13007812 */ /* 0x001fc400078efcff */
[----:B------:R-:W-:Y:S01]  /*db80*/  @!P2 IMAD.IADD R17, R17, 0x1, -R21 ;  /* 0x000000011111a824 */ /* 0x000fe200078e0a15 */
[----:B------:R-:W-:Y:S01]  /*db90*/  ISETP.GT.U32.AND P2, PT, R21, R18, PT ;  /* 0x000000121500720c */ /* 0x000fe20003f44070 */
[----:B------:R-:W-:Y:S01]  /*dba0*/  IMAD.MOV R25, RZ, RZ, -R25 ;  /* 0x000000ffff197224 */ /* 0x000fe200078e0a19 */
[----:B------:R-:W-:Y:S01]  /*dbb0*/  IABS R22, R0 ;  /* 0x0000000000167213 */ /* 0x000fe20000000000 */
[----:B------:R-:W-:Y:S01]  /*dbc0*/  IMAD.HI.U32 R9, R23, R4, RZ ;  /* 0x0000000417097227 */ /* 0x000fe200078e00ff */
[C---:B-1----:R-:W-:Y:S01]  /*dbd0*/  LOP3.LUT R5, R19.reuse, 0x12, RZ, 0xfc, !PT ;  /* 0x0000001213057812 */ /* 0x042fe200078efcff */
[----:B------:R-:W-:Y:S01]  /*dbe0*/  STL [R1+0x1920], R28 ;  /* 0x0019201c01007387 */ /* 0x000fe20000100800 */
[----:B--2---:R-:W-:Y:S01]  /*dbf0*/  LOP3.LUT R3, R19, 0xe, RZ, 0xfc, !PT ;  /* 0x0000000e13037812 */ /* 0x004fe200078efcff */
[----:B------:R-:W-:Y:S02]  /*dc00*/  IMAD.HI.U32 R15, R23, R22, RZ ;  /* 0x00000016170f7227 */ /* 0x000fe400078e00ff */
[----:B------:R0:W-:Y:S02]  /*dc10*/  STL [R1+0x58], R5 ;  /* 0x0000580501007387 */ /* 0x0001e40000100800 */
[----:B------:R-:W-:-:S02]  /*dc20*/  IMAD.MOV R15, RZ, RZ, -R15 ;  /* 0x000000ffff0f7224 */ /* 0x000fc400078e0a0f */
[C---:B------:R-:W-:Y:S01]  /*dc30*/  IMAD R20, R21.reuse, R25, R20 ;  /* 0x0000001915147224 */ /* 0x040fe200078e0214 */
[----:B------:R-:W-:Y:S01]  /*dc40*/  IABS R25, R7 ;  /* 0x0000000700197213 */ /* 0x000fe20000000000 */
[C---:B------:R-:W-:Y:S01]  /*dc50*/  IMAD R22, R21.reuse, R15, R22 ;  /* 0x0000000f15167224 */ /* 0x040fe200078e0216 */
[----:B------:R-:W-:Y:S01]  /*dc60*/  IABS R15, R24 ;  /* 0x00000018000f7213 */ /* 0x000fe20000000000 */
[--C-:B------:R-:W-:Y:S01]  /*dc70*/  @!P1 IMAD.IADD R16, R16, 0x1, -R21.reuse ;  /* 0x0000000110109824 */ /* 0x100fe200078e0a15 */
[C---:B------:R-:W-:Y:S01]  /*dc80*/  ISETP.GT.U32.AND P1, PT, R21.reuse, R20, PT ;  /* 0x000000141500720c */ /* 0x040fe20003f24070 */
[----:B------:R-:W-:Y:S01]  /*dc90*/  @!P2 IMAD.IADD R18, R18, 0x1, -R21 ;  /* 0x000000011212a824 */ /* 0x000fe200078e0a15 */
[----:B------:R-:W-:Y:S01]  /*dca0*/  ISETP.GT.U32.AND P2, PT, R21, R22, PT ;  /* 0x000000161500720c */ /* 0x000fe20003f44070 */
[----:B------:R-:W-:Y:S01]  /*dcb0*/  IMAD.HI.U32 R8, R23, R6, RZ ;  /* 0x0000000617087227 */ /* 0x000fe200078e00ff */
[----:B------:R1:W-:Y:S03]  /*dcc0*/  STL [R1+0x40], R3 ;  /* 0x0000400301007387 */ /* 0x0003e60000100800 */
[----:B------:R-:W-:Y:S01]  /*dcd0*/  IMAD.MOV R9, RZ, RZ, -R9 ;  /* 0x000000ffff097224 */ /* 0x000fe200078e0a09 */
[----:B------:R-:W-:Y:S01]  /*dce0*/  STL [R1+0x1924], R7 ;  /* 0x0019240701007387 */ /* 0x000fe20000100800 */
[----:B------:R-:W-:-:S02]  /*dcf0*/  IMAD.MOV R8, RZ, RZ, -R8 ;  /* 0x000000ffff087224 */ /* 0x000fc400078e0a08 */
[C---:B------:R-:W-:Y:S01]  /*dd00*/  IMAD R4, R21.reuse, R9, R4 ;  /* 0x0000000915047224 */ /* 0x040fe200078e0204 */
[----:B------:R-:W-:Y:S01]  /*dd10*/  STL [R1+0x1928], R24 ;  /* 0x0019281801007387 */ /* 0x000fe20000100800 */
[--C-:B------:R-:W-:Y:S01]  /*dd20*/  @!P1 IMAD.IADD R20, R20, 0x1, -R21.reuse ;  /* 0x0000000114149824 */ /* 0x100fe200078e0a15 */
[C---:B------:R-:W-:Y:S01]  /*dd30*/  ISETP.GT.U32.AND P1, PT, R21.reuse, R18, PT ;  /* 0x000000121500720c */ /* 0x040fe20003f24070 */
[----:B------:R-:W-:Y:S02]  /*dd40*/  @!P2 IMAD.IADD R22, R22, 0x1, -R21 ;  /* 0x000000011616a824 */ /* 0x000fe400078e0a15 */
[C---:B------:R-:W-:Y:S01]  /*dd50*/  IMAD R6, R21.reuse, R8, R6 ;  /* 0x0000000815067224 */ /* 0x040fe200078e0206 */
[C---:B------:R-:W-:Y:S01]  /*dd60*/  ISETP.GT.U32.AND P2, PT, R21.reuse, R20, PT ;  /* 0x000000141500720c */ /* 0x040fe20003f44070 */
[C---:B------:R-:W-:Y:S01]  /*dd70*/  IMAD R10, R21.reuse, R12, R10 ;  /* 0x0000000c150a7224 */ /* 0x040fe200078e020a */
[----:B------:R-:W-:Y:S01]  /*dd80*/  IABS R8, R5 ;  /* 0x0000000500087213 */ /* 0x000fe20000000000 */
[----:B------:R-:W-:Y:S01]  /*dd90*/  @!P4 IMAD.MOV R11, RZ, RZ, -R11 ;  /* 0x000000ffff0bc224 */ /* 0x000fe200078e0a0b */
[----:B------:R-:W-:Y:S01]  /*dda0*/  ISETP.GT.U32.AND P0, PT, R21, R22, PT ;  /* 0x000000161500720c */ /* 0x000fe20003f04070 */
[----:B------:R-:W-:Y:S01]  /*ddb0*/  IMAD.HI.U32 R26, R23, R25, RZ ;  /* 0x00000019171a7227 */ /* 0x000fe200078e00ff */
[----:B------:R-:W-:-:S02]  /*ddc0*/  IABS R12, R3 ;  /* 0x00000003000c7213 */ /* 0x000fc40000000000 */
[----:B------:R2:W-:Y:S01]  /*ddd0*/  STL [R1+0x18cc], R11 ;  /* 0x0018cc0b01007387 */ /* 0x0005e20000100800 */
[--C-:B------:R-:W-:Y:S01]  /*dde0*/  @!P1 IMAD.IADD R18, R18, 0x1, -R21.reuse ;  /* 0x0000000112129824 */ /* 0x100fe200078e0a15 */
[----:B------:R-:W-:Y:S01]  /*ddf0*/  ISETP.GT.U32.AND P1, PT, R21, R4, PT ;  /* 0x000000041500720c */ /* 0x000fe20003f24070 */
[----:B------:R-:W-:Y:S01]  /*de00*/  IMAD.HI.U32 R9, R23, R8, RZ ;  /* 0x0000000817097227 */ /* 0x000fe200078e00ff */
[C---:B0-----:R-:W-:Y:S01]  /*de10*/  LOP3.LUT R5, R19.reuse, 0x8, RZ, 0xfc, !PT ;  /* 0x0000000813057812 */ /* 0x041fe200078efcff */
[----:B------:R0:W-:Y:S01]  /*de20*/  STL [R1+0x18d0], R13 ;  /* 0x0018d00d01007387 */ /* 0x0001e20000100800 */
[----:B-1----:R-:W-:Y:S01]  /*de30*/  LOP3.LUT R3, R19, 0x6, RZ, 0xfc, !PT ;  /* 0x0000000613037812 */ /* 0x002fe200078efcff */
[----:B------:R-:W-:Y:S01]  /*de40*/  @!P2 IMAD.IADD R20, R20, 0x1, -R21 ;  /* 0x000000011414a824 */ /* 0x000fe200078e0a15 */
[----:B------:R-:W-:Y:S01]  /*de50*/  ISETP.GT.U32.AND P2, PT, R21, R6, PT ;  /* 0x000000061500720c */ /* 0x000fe20003f44070 */
[----:B------:R-:W-:Y:S01]  /*de60*/  IMAD.MOV R9, RZ, RZ, -R9 ;  /* 0x000000ffff097224 */ /* 0x000fe200078e0a09 */
[----:B--2---:R-:W-:Y:S01]  /*de70*/  LOP3.LUT R11, R19, 0xa, RZ, 0xfc, !PT ;  /* 0x0000000a130b7812 */ /* 0x004fe200078efcff */
[----:B------:R-:W-:Y:S01]  /*de80*/  IMAD.HI.U32 R27, R23, R12, RZ ;  /* 0x0000000c171b7227 */ /* 0x000fe200078e00ff */
[----:B------:R-:W-:-:S03]  /*de90*/  ISETP.GT.U32.AND P4, PT, R21, R16, PT ;  /* 0x000000101500720c */ /* 0x000fc60003f84070 */
[----:B------:R-:W-:-:S04]  /*dea0*/  IMAD.HI.U32 R29, R23, R15, RZ ;  /* 0x0000000f171d7227 */ /* 0x000fc800078e00ff */
[----:B------:R-:W-:Y:S02]  /*deb0*/  IMAD R8, R21, R9, R8 ;  /* 0x0000000915087224 */ /* 0x000fe400078e0208 */
[----:B------:R-:W-:Y:S02]  /*dec0*/  IMAD.MOV R9, RZ, RZ, -R26 ;  /* 0x000000ffff097224 */ /* 0x000fe400078e0a1a */
[--C-:B------:R-:W-:Y:S01]  /*ded0*/  @!P0 IMAD.IADD R22, R22, 0x1, -R21.reuse ;  /* 0x0000000116168824 */ /* 0x100fe200078e0a15 */
[----:B------:R-:W-:Y:S01]  /*dee0*/  ISETP.GE.AND P0, PT, R2, RZ, PT ;  /* 0x000000ff0200720c */ /* 0x000fe20003f06270 */
[----:B------:R-:W-:Y:S01]  /*def0*/  @!P1 IMAD.IADD R4, R4, 0x1, -R21 ;  /* 0x0000000104049824 */ /* 0x000fe200078e0a15 */
[----:B------:R-:W-:Y:S01]  /*df00*/  ISETP.GE.AND P1, PT, R0, RZ, PT ;  /* 0x000000ff0000720c */ /* 0x000fe20003f26270 */
[----:B------:R-:W-:Y:S01]  /*df10*/  IMAD.MOV R26, RZ, RZ, -R27 ;  /* 0x000000ffff1a7224 */ /* 0x000fe200078e0a1b */
[C---:B------:R-:W-:Y:S01]  /*df20*/  LOP3.LUT R2, R19.reuse, 0x4, RZ, 0xfc, !PT ;  /* 0x0000000413027812 */ /* 0x040fe200078efcff */
[----:B------:R-:W-:Y:S01]  /*df30*/  @!P2 IMAD.IADD R6, R6, 0x1, -R21 ;  /* 0x000000010606a824 */ /* 0x000fe200078e0a15 */
[C---:B------:R-:W-:Y:S01]  /*df40*/  ISETP.GE.AND P2, PT, R19.reuse, RZ, PT ;  /* 0x000000ff1300720c */ /* 0x040fe20003f46270 */
[----:B------:R-:W-:Y:S01]  /*df50*/  IMAD.MOV R27, RZ, RZ, -R29 ;  /* 0x000000ffff1b7224 */ /* 0x000fe200078e0a1d */
[----:B------:R-:W-:Y:S01]  /*df60*/  LOP3.LUT R0, R19, 0x2, RZ, 0xfc, !PT ;  /* 0x0000000213007812 */ /* 0x000fe200078efcff */
[C---:B------:R-:W-:Y:S01]  /*df70*/  IMAD R9, R21.reuse, R9, R25 ;  /* 0x0000000915097224 */ /* 0x040fe200078e0219 */
[----:B------:R-:W-:Y:S01]  /*df80*/  IABS R19, R11 ;  /* 0x0000000b00137213 */ /* 0x000fe20000000000 */
[C---:B------:R-:W-:Y:S01]  /*df90*/  IMAD R15, R21.reuse, R27, R15 ;  /* 0x0000001b150f7224 */ /* 0x040fe200078e020f */
[----:B------:R-:W-:Y:S01]  /*dfa0*/  IABS R25, R5 ;  /* 0x0000000500197213 */ /* 0x000fe20000000000 */
[----:B------:R-:W-:Y:S01]  /*dfb0*/  IMAD R12, R21, R26, R12 ;  /* 0x0000001a150c7224 */ /* 0x000fe200078e020c */
[----:B------:R-:W-:Y:S01]  /*dfc0*/  IABS R29, R3 ;  /* 0x00000003001d7213 */ /* 0x000fe20000000000 */
[----:B------:R-:W-:Y:S01]  /*dfd0*/  IMAD.HI.U32 R26, R23, R19, RZ ;  /* 0x00000013171a7227 */ /* 0x000fe200078e00ff */
[----:B------:R-:W-:-:S02]  /*dfe0*/  IABS R27, R2 ;  /* 0x00000002001b7213 */ /* 0x000fc40000000000 */
[----:B------:R-:W-:Y:S01]  /*dff0*/  IABS R28, R0 ;  /* 0x00000000001c7213 */ /* 0x000fe20000000000 */
[----:B------:R-:W-:-:S04]  /*e000*/  IMAD.HI.U32 R24, R23, R25, RZ ;  /* 0x0000001917187227 */ /* 0x000fc800078e00ff */
[----:B------:R-:W-:-:S04]  /*e010*/  IMAD.HI.U32 R7, R23, R29, RZ ;  /* 0x0000001d17077227 */ /* 0x000fc800078e00ff */
[----:B0-----:R-:W-:-:S04]  /*e020*/  IMAD.HI.U32 R13, R23, R27, RZ ;  /* 0x0000001b170d7227 */ /* 0x001fc800078e00ff */
[----:B------:R-:W-:Y:S02]  /*e030*/  IMAD.MOV R26, RZ, RZ, -R26 ;  /* 0x000000ffff1a7224 */ /* 0x000fe400078e0a1a */
[----:B------:R-:W-:Y:S02]  /*e040*/  IMAD.MOV R24, RZ, RZ, -R24 ;  /* 0x000000ffff187224 */ /* 0x000fe400078e0a18 */
[----:B------:R-:W-:Y:S02]  /*e050*/  IMAD.MOV R7, RZ, RZ, -R7 ;  /* 0x000000ffff077224 */ /* 0x000fe400078e0a07 */
[----:B------:R-:W-:Y:S02]  /*e060*/  IMAD.MOV R13, RZ, RZ, -R13 ;  /* 0x000000ffff0d7224 */ /* 0x000fe400078e0a0d */
[----:B------:R-:W-:Y:S02]  /*e070*/  IMAD R19, R21, R26, R19 ;  /* 0x0000001a15137224 */ /* 0x000fe400078e0213 */
[----:B------:R-:W-:-:S04]  /*e080*/  IMAD.HI.U32 R26, R23, R28, RZ ;  /* 0x0000001c171a7227 */ /* 0x000fc800078e00ff */
[----:B------:R-:W-:Y:S01]  /*e090*/  @!P4 IMAD.IADD R16, R16, 0x1, -R21 ;  /* 0x000000011010c824 */ /* 0x000fe200078e0a15 */
[C---:B------:R-:W-:Y:S01]  /*e0a0*/  ISETP.GT.U32.AND P4, PT, R21.reuse, R10, PT ;  /* 0x0000000a1500720c */ /* 0x040fe20003f84070 */
[C---:B------:R-:W-:Y:S02]  /*e0b0*/  IMAD R23, R21.reuse, R24, R25 ;  /* 0x0000001815177224 */ /* 0x040fe400078e0219 */
[----:B------:R-:W-:Y:S01]  /*e0c0*/  @!P2 IMAD.MOV R14, RZ, RZ, -R14 ;  /* 0x000000ffff0ea224 */ /* 0x000fe200078e0a0e */
[----:B------:R-:W2:Y:S01]  /*e0d0*/  LDL.LU R24, [R1+0x1928] ;  /* 0x0019280001187983 */ /* 0x000ea20000300800 */
[C---:B------:R-:W-:Y:S02]  /*e0e0*/  IMAD R29, R21.reuse, R7, R29 ;  /* 0x00000007151d7224 */ /* 0x040fe400078e021d */
[----:B------:R-:W-:Y:S01]  /*e0f0*/  @!P6 IMAD.MOV R17, RZ, RZ, -R17 ;  /* 0x000000ffff11e224 */ /* 0x000fe200078e0a11 */
[----:B------:R-:W3:Y:S01]  /*e100*/  LDL.LU R7, [R1+0x1924] ;  /* 0x0019240001077983 */ /* 0x000ee20000300800 */
[----:B------:R-:W-:-:S02]  /*e110*/  IMAD R27, R21, R13, R27 ;  /* 0x0000000d151b7224 */ /* 0x000fc400078e021b */
[----:B------:R-:W-:Y:S01]  /*e120*/  @!P5 IMAD.MOV R16, RZ, RZ, -R16 ;  /* 0x000000ffff10d224 */ /* 0x000fe200078e0a10 */
[----:B------:R-:W4:Y:S01]  /*e130*/  LDL.LU R25, [R1+0x58] ;  /* 0x0000580001197983 */ /* 0x000f220000300800 */
[----:B------:R-:W-:Y:S02]  /*e140*/  @!P3 IMAD.MOV R18, RZ, RZ, -R18 ;  /* 0x000000ffff12b224 */ /* 0x000fe400078e0a12 */
[----:B------:R-:W-:Y:S01]  /*e150*/  @!P0 IMAD.MOV R20, RZ, RZ, -R20 ;  /* 0x000000ffff148224 */ /* 0x000fe200078e0a14 */
[----:B------:R-:W2:Y:S01]  /*e160*/  LDL.LU R13, [R1+0x40] ;  /* 0x00004000010d7983 */ /* 0x000ea20000300800 */
[----:B------:R-:W-:Y:S02]  /*e170*/  IMAD.MOV R26, RZ, RZ, -R26 ;  /* 0x000000ffff1a7224 */ /* 0x000fe400078e0a1a */
[----:B------:R-:W-:Y:S01]  /*e180*/  @!P4 IMAD.IADD R10, R10, 0x1, -R21 ;  /* 0x000000010a0ac824 */ /* 0x000fe200078e0a15 */
[----:B------:R0:W-:Y:S01]  /*e190*/  STL [R1+0x18d4], R14 ;  /* 0x0018d40e01007387 */ /* 0x0001e20000100800 */
[C---:B------:R-:W-:Y:S01]  /*e1a0*/  IMAD R26, R21.reuse, R26, R28 ;  /* 0x0000001a151a7224 */ /* 0x040fe200078e021c */
[----:B------:R-:W-:-:S02]  /*e1b0*/  ISETP.GT.U32.AND P4, PT, R21, R8, PT ;  /* 0x000000081500720c */ /* 0x000fc40003f84070 */
[----:B0-----:R-:W2:Y:S04]  /*e1c0*/  LDL.LU R14, [R1+0x68] ;  /* 0x00006800010e7983 */ /* 0x001ea80000300800 */
[----:B------:R0:W-:Y:S01]  /*e1d0*/  STL [R1+0x18d8], R17 ;  /* 0x0018d81101007387 */ /* 0x0001e20000100800 */
[----:B------:R-:W-:Y:S01]  /*e1e0*/  ISETP.GT.U32.AND P2, PT, R21, R10, PT ;  /* 0x0000000a1500720c */ /* 0x000fe20003f44070 */
[----:B------:R-:W-:-:S05]  /*e1f0*/  @!P1 IMAD.MOV R22, RZ, RZ, -R22 ;  /* 0x000000ffff169224 */ /* 0x000fca00078e0a16 */
[--C-:B------:R-:W-:Y:S01]  /*e200*/  @!P4 IMAD.IADD R8, R8, 0x1, -R21.reuse ;  /* 0x000000010808c824 */ /* 0x100fe200078e0a15 */
[C---:B------:R-:W-:Y:S01]  /*e210*/  ISETP.GT.U32.AND P4, PT, R21.reuse, R9, PT ;  /* 0x000000091500720c */ /* 0x040fe20003f84070 */
[----:B0-----:R-:W2:Y:S04]  /*e220*/  LDL.LU R17, [R1+0x6c] ;  /* 0x00006c0001117983 */ /* 0x001ea80000300800 */
[----:B------:R-:W-:Y:S04]  /*e230*/  STL [R1+0x18dc], R16 ;  /* 0x0018dc1001007387 */ /* 0x000fe80000100800 */
[----:B------:R-:W-:Y:S01]  /*e240*/  STL [R1+0x18e0], R18 ;  /* 0x0018e01201007387 */ /* 0x000fe20000100800 */
[----:B------:R-:W-:Y:S01]  /*e250*/  @!P2 IMAD.IADD R10, R10, 0x1, -R21 ;  /* 0x000000010a0aa824 */ /* 0x000fe200078e0a15 */
[----:B------:R-:W-:-:S02]  /*e260*/  ISETP.GT.U32.AND P5, PT, R21, R6, PT ;  /* 0x000000061500720c */ /* 0x000fc40003fa4070 */
[--C-:B------:R-:W-:Y:S01]  /*e270*/  @!P4 IMAD.IADD R9, R9, 0x1, -R21.reuse ;  /* 0x000000010909c824 */ /* 0x100fe200078e0a15 */
[----:B------:R-:W-:Y:S01]  /*e280*/  STL [R1+0x18e4], R20 ;  /* 0x0018e41401007387 */ /* 0x000fe20000100800 */
[C---:B------:R-:W-:Y:S02]  /*e290*/  ISETP.GT.U32.AND P2, PT, R21.reuse, R19, PT ;  /* 0x000000131500720c */ /* 0x040fe40003f44070 */
[----:B------:R-:W-:Y:S01]  /*e2a0*/  ISETP.GT.U32.AND P4, PT, R21, R12, PT ;  /* 0x0000000c1500720c */ /* 0x000fe20003f84070 */
[----:B------:R-:W2:Y:S04]  /*e2b0*/  LDL.LU R28, [R1+0x1920] ;  /* 0x00192000011c7983 */ /* 0x000ea80000300800 */
[----:B------:R-:W-:Y:S06]  /*e2c0*/  STL [R1+0x18e8], R22 ;  /* 0x0018e81601007387 */ /* 0x000fec0000100800 */
[----:B------:R-:W-:-:S02]  /*e2d0*/  @!P2 IMAD.IADD R19, R19, 0x1, -R21 ;  /* 0x000000011313a824 */ /* 0x000fc400078e0a15 */
[--C-:B------:R-:W-:Y:S01]  /*e2e0*/  @!P4 IMAD.IADD R12, R12, 0x1, -R21.reuse ;  /* 0x000000010c0cc824 */ /* 0x100fe200078e0a15 */
[C---:B------:R-:W-:Y:S01]  /*e2f0*/  ISETP.GT.U32.AND P4, PT, R21.reuse, R4, PT ;  /* 0x000000041500720c */ /* 0x040fe20003f84070 */
[----:B------:R-:W-:Y:S01]  /*e300*/  @!P5 IMAD.IADD R6, R6, 0x1, -R21 ;  /* 0x000000010606d824 */ /* 0x000fe200078e0a15 */
[C---:B------:R-:W-:Y:S02]  /*e310*/  ISETP.GT.U32.AND P5, PT, R21.reuse, R29, PT ;  /* 0x0000001d1500720c */ /* 0x040fe40003fa4070 */
[C---:B------:R-:W-:Y:S02]  /*e320*/  ISETP.GT.U32.AND P3, PT, R21.reuse, R8, PT ;  /* 0x000000081500720c */ /* 0x040fe40003f64070 */
[C---:B------:R-:W-:Y:S02]  /*e330*/  ISETP.GT.U32.AND P0, PT, R21.reuse, R9, PT ;  /* 0x000000091500720c */ /* 0x040fe40003f04070 */
[----:B------:R-:W-:-:S05]  /*e340*/  ISETP.GT.U32.AND P1, PT, R21, R15, PT ;  /* 0x0000000f1500720c */ /* 0x000fca0003f24070 */
[--C-:B------:R-:W-:Y:S01]  /*e350*/  @!P4 IMAD.IADD R4, R4, 0x1, -R21.reuse ;  /* 0x000000010404c824 */ /* 0x100fe200078e0a15 */
[----:B------:R-:W-:Y:S01]  /*e360*/  ISETP.GT.U32.AND P4, PT, R21, R23, PT ;  /* 0x000000171500720c */ /* 0x000fe20003f84070 */
[--C-:B------:R-:W-:Y:S01]  /*e370*/  @!P5 IMAD.IADD R29, R29, 0x1, -R21.reuse ;  /* 0x000000011d1dd824 */ /* 0x100fe200078e0a15 */
[----:B--2---:R-:W-:Y:S02]  /*e380*/  ISETP.GE.AND P2, PT, R28, RZ, PT ;  /* 0x000000ff1c00720c */ /* 0x004fe40003f46270 */
[----:B------:R-:W2:Y:S01]  /*e390*/  LDL.LU R28, [R1+0x3cc] ;  /* 0x0003cc00011c7983 */ /* 0x000ea20000300800 */
[----:B---3--:R-:W-:Y:S01]  /*e3a0*/  ISETP.GE.AND P5, PT, R7, RZ, PT ;  /* 0x000000ff0700720c */ /* 0x008fe20003fa6270 */
[--C-:B------:R-:W-:Y:S01]  /*e3b0*/  @!P3 IMAD.IADD R8, R8, 0x1, -R21.reuse ;  /* 0x000000010808b824 */ /* 0x100fe200078e0a15 */
[----:B------:R-:W-:Y:S01]  /*e3c0*/  ISETP.GT.U32.AND P3, PT, R21, R27, PT ;  /* 0x0000001b1500720c */ /* 0x000fe20003f64070 */
[----:B------:R-:W0:Y:S01]  /*e3d0*/  S2R R7, SR_TID.X ;  /* 0x0000000000077919 */ /* 0x000e220000002100 */
[--C-:B------:R-:W-:Y:S01]  /*e3e0*/  @!P0 IMAD.IADD R9, R9, 0x1, -R21.reuse ;  /* 0x0000000109098824 */ /* 0x100fe200078e0a15 */
[----:B------:R-:W-:Y:S01]  /*e3f0*/  ISETP.GE.AND P0, PT, R17, RZ, PT ;  /* 0x000000ff1100720c */ /* 0x000fe20003f06270 */
[--C-:B------:R-:W-:Y:S01]  /*e400*/  @!P1 IMAD.IADD R15, R15, 0x1, -R21.reuse ;  /* 0x000000010f0f9824 */ /* 0x100fe200078e0a15 */
[----:B------:R-:W-:Y:S01]  /*e410*/  ISETP.GE.AND P1, PT, R14, RZ, PT ;  /* 0x000000ff0e00720c */ /* 0x000fe20003f26270 */
[----:B------:R-:W-:Y:S01]  /*e420*/  @!P4 IMAD.IADD R23, R23, 0x1, -R21 ;  /* 0x000000011717c824 */ /* 0x000fe200078e0a15 */
[----:B------:R-:W-:-:S02]  /*e430*/  ISETP.GT.U32.AND P6, PT, R21, R12, PT ;  /* 0x0000000c1500720c */ /* 0x000fc40003fc4070 */
[----:B----4-:R-:W-:-:S04]  /*e440*/  ISETP.GE.AND P4, PT, R25, RZ, PT ;  /* 0x000000ff1900720c */ /* 0x010fc80003f86270 */
[--C-:B------:R-:W-:Y:S01]  /*e450*/  @!P3 IMAD.IADD R27, R27, 0x1, -R21.reuse ;  /* 0x000000011b1bb824 */ /* 0x100fe200078e0a15 */
[----:B------:R-:W-:Y:S02]  /*e460*/  ISETP.GE.AND P3, PT, R13, RZ, PT ;  /* 0x000000ff0d00720c */ /* 0x000fe40003f66270 */
[----:B------:R-:W-:Y:S02]  /*e470*/  @!P0 IMAD.MOV R10, RZ, RZ, -R10 ;  /* 0x000000ffff0a8224 */ /* 0x000fe400078e0a0a */
[----:B------:R-:W-:Y:S01]  /*e480*/  @!P1 IMAD.MOV R4, RZ, RZ, -R4 ;  /* 0x000000ffff049224 */ /* 0x000fe200078e0a04 */
[----:B------:R-:W-:Y:S01]  /*e490*/  ISETP.GT.U32.AND P0, PT, R21, R15, PT ;  /* 0x0000000f1500720c */ /* 0x000fe20003f04070 */
[----:B------:R-:W-:Y:S02]  /*e4a0*/  @!P6 IMAD.IADD R12, R12, 0x1, -R21 ;  /* 0x000000010c0ce824 */ /* 0x000fe400078e0a15 */
[----:B------:R-:W-:Y:S02]  /*e4b0*/  @!P2 IMAD.MOV R6, RZ, RZ, -R6 ;  /* 0x000000ffff06a224 */ /* 0x000fe400078e0a06 */
[----:B0-----:R-:W-:Y:S01]  /*e4c0*/  IMAD.SHL.U32 R25, R7, 0x80, RZ ;  /* 0x0000008007197824 */ /* 0x001fe200078e00ff */
[----:B------:R-:W-:Y:S01]  /*e4d0*/  STL [R1+0x18ec], R10 ;  /* 0x0018ec0a01007387 */ /* 0x000fe20000100800 */
[----:B------:R-:W-:-:S02]  /*e4e0*/  @!P4 IMAD.MOV R8, RZ, RZ, -R8 ;  /* 0x000000ffff08c224 */ /* 0x000fc400078e0a08 */
[----:B------:R-:W-:Y:S01]  /*e4f0*/  @!P5 IMAD.MOV R9, RZ, RZ, -R9 ;  /* 0x000000ffff09d224 */ /* 0x000fe200078e0a09 */
[----:B------:R-:W-:Y:S01]  /*e500*/  ISETP.GT.U32.AND P5, PT, R21, R27, PT ;  /* 0x0000001b1500720c */ /* 0x000fe20003fa4070 */
[----:B------:R2:W-:Y:S01]  /*e510*/  STL [R1+0x18f0], R4 ;  /* 0x0018f00401007387 */ /* 0x0005e20000100800 */
[----:B------:R-:W-:-:S03]  /*e520*/  @!P3 IMAD.MOV R12, RZ, RZ, -R12 ;  /* 0x000000ffff0cb224 */ /* 0x000fc600078e0a0c */
[----:B------:R-:W-:Y:S01]  /*e530*/  STL [R1+0x18f4], R6 ;  /* 0x0018f40601007387 */ /* 0x000fe20000100800 */
[----:B------:R-:W-:-:S03]  /*e540*/  ISETP.GT.U32.AND P1, PT, R21, R19, PT ;  /* 0x000000131500720c */ /* 0x000fc60003f24070 */
[----:B------:R0:W-:Y:S01]  /*e550*/  STL [R1+0x18f8], R8 ;  /* 0x0018f80801007387 */ /* 0x0001e20000100800 */
[----:B------:R-:W-:-:S03]  /*e560*/  ISETP.GT.U32.AND P4, PT, R21, R29, PT ;  /* 0x0000001d1500720c */ /* 0x000fc60003f84070 */
[----:B------:R-:W-:Y:S04]  /*e570*/  STL [R1+0x18fc], R9 ;  /* 0x0018fc0901007387 */ /* 0x000fe80000100800 */
[----:B------:R-:W-:Y:S01]  /*e580*/  STL [R1+0x1900], R12 ;  /* 0x0019000c01007387 */ /* 0x000fe20000100800 */
[--C-:B------:R-:W-:Y:S01]  /*e590*/  @!P0 IMAD.IADD R15, R15, 0x1, -R21.reuse ;  /* 0x000000010f0f8824 */ /* 0x100fe200078e0a15 */
[----:B------:R-:W-:Y:S01]  /*e5a0*/  ISETP.GE.AND P0, PT, R11, RZ, PT ;  /* 0x000000ff0b00720c */ /* 0x000fe20003f06270 */
[--C-:B------:R-:W-:Y:S01]  /*e5b0*/  @!P5 IMAD.IADD R27, R27, 0x1, -R21.reuse ;  /* 0x000000011b1bd824 */ /* 0x100fe200078e0a15 */
[----:B------:R-:W-:Y:S01]  /*e5c0*/  ISETP.GE.AND P5, PT, R0, RZ, PT ;  /* 0x000000ff0000720c */ /* 0x000fe20003fa6270 */
[--C-:B------:R-:W-:Y:S01]  /*e5d0*/  @!P1 IMAD.IADD R19, R19, 0x1, -R21.reuse ;  /* 0x0000000113139824 */ /* 0x100fe200078e0a15 */
[----:B------:R-:W-:Y:S01]  /*e5e0*/  LOP3.LUT R7, R7, 0x3f, RZ, 0xc0, !PT ;  /* 0x0000003f07077812 */ /* 0x000fe200078ec0ff */
[----:B------:R-:W-:Y:S01]  /*e5f0*/  @!P4 IMAD.IADD R29, R29, 0x1, -R21 ;  /* 0x000000011d1dc824 */ /* 0x000fe200078e0a15 */
[----:B------:R-:W-:-:S02]  /*e600*/  ISETP.GE.AND P1, PT, R5, RZ, PT ;  /* 0x000000ff0500720c */ /* 0x000fc40003f26270 */
[----:B------:R-:W-:Y:S01]  /*e610*/  ISETP.GE.AND P4, PT, R2, RZ, PT ;  /* 0x000000ff0200720c */ /* 0x000fe20003f86270 */
[----:B------:R-:W-:Y:S01]  /*e620*/  IMAD R2, R7, c[0x0][0x18c], RZ ;  /* 0x0000630007027a24 */ /* 0x000fe200078e02ff */
[----:B--2---:R-:W-:-:S05]  /*e630*/  LOP3.LUT R4, R28, 0x800, R25, 0xf8, !PT ;  /* 0x000008001c047812 */ /* 0x004fca00078ef819 */
[----:B------:R1:W-:Y:S04]  /*e640*/  STL [R1+0xd50], R4 ;  /* 0x000d500401007387 */ /* 0x0003e80000100800 */
[----:B------:R-:W0:Y:S04]  /*e650*/  LDL.LU R14, [R1+0x98] ;  /* 0x00009800010e7983 */ /* 0x000e280000300800 */
[----:B------:R-:W2:Y:S04]  /*e660*/  LDL.LU R13, [R1+0x78] ;  /* 0x00007800010d7983 */ /* 0x000ea80000300800 */
[----:B------:R-:W1:Y:S04]  /*e670*/  LDL.LU R11, [R1+0x70] ;  /* 0x00007000010b7983 */ /* 0x000e680000300800 */
[----:B------:R-:W3:Y:S04]  /*e680*/  LDL.LU R28, [R1+0x5c] ;  /* 0x00005c00011c7983 */ /* 0x000ee80000300800 */
[----:B------:R-:W4:Y:S04]  /*e690*/  LDL.LU R0, [R1+0x20] ;  /* 0x0000200001007983 */ /* 0x000f280000300800 */
[----:B------:R-:W4:Y:S04]  /*e6a0*/  LDL.LU R5, [R1+0x360] ;  /* 0x0003600001057983 */ /* 0x000f280000300800 */
[----:B------:R-:W4:Y:S01]  /*e6b0*/  LDL.LU R7, [R1+0x364] ;  /* 0x0003640001077983 */ /* 0x000f220000300800 */
[----:B------:R-:W-:-:S02]  /*e6c0*/  ISETP.GT.U32.AND P6, PT, R21, R26, PT ;  /* 0x0000001a1500720c */ /* 0x000fc40003fc4070 */
[----:B------:R-:W-:-:S11]  /*e6d0*/  ISETP.GT.U32.AND P2, PT, R21, R23, PT ;  /* 0x000000171500720c */ /* 0x000fd60003f44070 */
[----:B------:R-:W-:Y:S01]  /*e6e0*/  @!P6 IMAD.IADD R26, R26, 0x1, -R21 ;  /* 0x000000011a1ae824 */ /* 0x000fe200078e0a15 */
[----:B------:R-:W-:-:S04]  /*e6f0*/  ISETP.GE.AND P6, PT, R24, RZ, PT ;  /* 0x000000ff1800720c */ /* 0x000fc80003fc6270 */
[----:B------:R-:W-:Y:S01]  /*e700*/  ISETP.GT.U32.AND P3, PT, R21, R26, PT ;  /* 0x0000001a1500720c */ /* 0x000fe20003f64070 */
[----:B------:R-:W-:Y:S01]  /*e710*/  @!P2 IMAD.IADD R23, R23, 0x1, -R21 ;  /* 0x000000011717a824 */ /* 0x000fe200078e0a15 */
[----:B------:R-:W-:-:S07]  /*e720*/  ISETP.GE.AND P2, PT, R3, RZ, PT ;  /* 0x000000ff0300720c */ /* 0x000fce0003f46270 */
[----:B------:R-:W-:-:S04]  /*e730*/  @!P6 IMAD.MOV R15, RZ, RZ, -R15 ;  /* 0x000000ffff0fe224 */ /* 0x000fc800078e0a0f */
[----:B------:R-:W-:Y:S01]  /*e740*/  @!P3 IMAD.IADD R26, R26, 0x1, -R21 ;  /* 0x000000011a1ab824 */ /* 0x000fe200078e0a15 */
[----:B------:R-:W-:Y:S01]  /*e750*/  STL [R1+0x1904], R15 ;  /* 0x0019040f01007387 */ /* 0x000fe20000100800 */
[----:B------:R-:W-:-:S03]  /*e760*/  LEA R21, P6, R2, c[0x0][0x168], 0x1 ;  /* 0x00005a0002157a11 */ /* 0x000fc600078c08ff */
[----:B------:R-:W4:Y:S04]  /*e770*/  LDL.LU R3, [R1+0x368] ;  /* 0x0003680001037983 */ /* 0x000f280000300800 */
[----:B------:R-:W4:Y:S04]  /*e780*/  LDL.LU R2, [R1+0x36c] ;  /* 0x00036c0001027983 */ /* 0x000f280000300800 */
[----:B------:R-:W4:Y:S01]  /*e790*/  LDL.LU R24, [R1+0x394] ;  /* 0x0003940001187983 */ /* 0x000f220000300800 */
[----:B------:R-:W-:Y:S01]  /*e7a0*/  @!P0 IMAD.MOV R19, RZ, RZ, -R19 ;  /* 0x000000ffff138224 */ /* 0x000fe200078e0a13 */
[----:B------:R-:W-:Y:S01]  /*e7b0*/  ISETP.NE.AND P3, PT, RZ, c[0x0][0x17c], PT ;  /* 0x00005f00ff007a0c */ /* 0x000fe20003f65270 */
[----:B------:R-:W-:Y:S01]  /*e7c0*/  @!P1 IMAD.MOV R23, RZ, RZ, -R23 ;  /* 0x000000ffff179224 */ /* 0x000fe200078e0a17 */
[----:B------:R-:W-:Y:S01]  /*e7d0*/  LOP3.LUT R25, RZ, c[0x0][0x17c], RZ, 0x33, !PT ;  /* 0x00005f00ff197a12 */ /* 0x000fe200078e33ff */
[----:B------:R-:W-:Y:S01]  /*e7e0*/  @!P2 IMAD.MOV R29, RZ, RZ, -R29 ;  /* 0x000000ffff1da224 */ /* 0x000fe200078e0a1d */
[----:B------:R-:W-:Y:S01]  /*e7f0*/  STL [R1+0x1804], R21 ;  /* 0x0018041501007387 */ /* 0x000fe20000100800 */
[----:B------:R-:W-:-:S02]  /*e800*/  @!P4 IMAD.MOV R27, RZ, RZ, -R27 ;  /* 0x000000ffff1bc224 */ /* 0x000fc400078e0a1b */
[----:B------:R-:W-:Y:S01]  /*e810*/  @!P5 IMAD.MOV R26, RZ, RZ, -R26 ;  /* 0x000000ffff1ad224 */ /* 0x000fe200078e0a1a */
[----:B------:R-:W-:Y:S04]  /*e820*/  STL [R1+0x190c], R19 ;  /* 0x00190c1301007387 */ /* 0x000fe80000100800 */
[----:B------:R-:W-:Y:S04]  /*e830*/  STL [R1+0x1910], R23 ;  /* 0x0019101701007387 */ /* 0x000fe80000100800 */
[----:B------:R-:W-:Y:S04]  /*e840*/  STL [R1+0x1914], R29 ;  /* 0x0019141d01007387 */ /* 0x000fe80000100800 */
[----:B------:R-:W-:Y:S04]  /*e850*/  STL [R1+0x1918], R27 ;  /* 0x0019181b01007387 */ /* 0x000fe80000100800 */
[----:B------:R-:W-:Y:S01]  /*e860*/  STL [R1+0x191c], R26 ;  /* 0x00191c1a01007387 */ /* 0x000fe20000100800 */
[----:B0-----:R-:W-:-:S02]  /*e870*/  SEL R8, R25, R14, !P3 ;  /* 0x0000000e19087207 */ /* 0x001fc40005800000 */
[----:B--2---:R-:W-:-:S03]  /*e880*/  SEL R6, R25, R13, !P3 ;  /* 0x0000000d19067207 */ /* 0x004fc60005800000 */
[----:B------:R3:W-:Y:S01]  /*e890*/  STL [R1+0x40c], R8 ;  /* 0x00040c0801007387 */ /* 0x0007e20000100800 */
[----:B-1----:R-:W-:-:S03]  /*e8a0*/  SEL R4, R25, R11, !P3 ;  /* 0x0000000b19047207 */ /* 0x002fc60005800000 */
[----:B------:R4:W-:Y:S01]  /*e8b0*/  STL [R1+0x408], R6 ;  /* 0x0004080601007387 */ /* 0x0009e20000100800 */
[----:B---3--:R-:W-:-:S03]  /*e8c0*/  SEL R8, R25, R28, !P3 ;  /* 0x0000001c19087207 */ /* 0x008fc60005800000 */
[----:B------:R0:W-:Y:S01]  /*e8d0*/  STL [R1+0x400], R4 ;  /* 0x0004000401007387 */ /* 0x0001e20000100800 */
[----:B----4-:R-:W-:-:S03]  /*e8e0*/  SEL R6, R25, R0, !P3 ;  /* 0x0000000019067207 */ /* 0x010fc60005800000 */
[----:B------:R-:W-:Y:S04]  /*e8f0*/  STL [R1+0x3fc], R8 ;  /* 0x0003fc0801007387 */ /* 0x000fe80000100800 */
[----:B------:R-:W-:Y:S01]  /*e900*/  STL [R1+0x3f8], R6 ;  /* 0x0003f80601007387 */ /* 0x000fe20000100800 */
[----:B0-----:R-:W-:-:S03]  /*e910*/  SEL R4, R25, R5, !P3 ;  /* 0x0000000519047207 */ /* 0x001fc60005800000 */
[----:B------:R-:W2:Y:S01]  /*e920*/  LDL.LU R26, [R1+0x3c0] ;  /* 0x0003c000011a7983 */ /* 0x000ea20000300800 */
[----:B------:R-:W-:-:S03]  /*e930*/  SEL R0, R25, R7, !P3 ;  /* 0x0000000719007207 */ /* 0x000fc60005800000 */
[----:B------:R-:W-:Y:S04]  /*e940*/  STL [R1+0x3f4], R4 ;  /* 0x0003f40401007387 */ /* 0x000fe80000100800 */
[----:B------:R-:W3:Y:S04]  /*e950*/  LDL.LU R27, [R1+0x3c8] ;  /* 0x0003c800011b7983 */ /* 0x000ee80000300800 */
[----:B------:R0:W-:Y:S04]  /*e960*/  STL [R1+0x3f0], R0 ;  /* 0x0003f00001007387 */ /* 0x0001e80000100800 */
[----:B------:R-:W4:Y:S04]  /*e970*/  LDL.LU R29, [R1+0x3c4] ;  /* 0x0003c400011d7983 */ /* 0x000f280000300800 */
[----:B------:R-:W4:Y:S04]  /*e980*/  LDL.LU R23, [R1+0x3a4] ;  /* 0x0003a40001177983 */ /* 0x000f280000300800 */
[----:B------:R-:W4:Y:S04]  /*e990*/  LDL.LU R5, [R1+0x3a8] ;  /* 0x0003a80001057983 */ /* 0x000f280000300800 */
[----:B------:R-:W4:Y:S04]  /*e9a0*/  LDL.LU R7, [R1+0x3bc] ;  /* 0x0003bc0001077983 */ /* 0x000f280000300800 */
[----:B------:R-:W4:Y:S01]  /*e9b0*/  LDL.LU R19, [R1+0x3b8] ;  /* 0x0003b80001137983 */ /* 0x000f220000300800 */
[----:B------:R-:W-:-:S02]  /*e9c0*/  SEL R3, R25, R3, !P3 ;  /* 0x0000000319037207 */ /* 0x000fc40005800000 */
[----:B0-----:R-:W-:-:S03]  /*e9d0*/  SEL R0, R25, R2, !P3 ;  /* 0x0000000219007207 */ /* 0x001fc60005800000 */
[----:B------:R-:W-:Y:S04]  /*e9e0*/  STL [R1+0x3ec], R3 ;  /* 0x0003ec0301007387 */ /* 0x000fe80000100800 */
[----:B------:R-:W4:Y:S04]  /*e9f0*/  LDL.LU R21, [R1+0x3b0] ;  /* 0x0003b00001157983 */ /* 0x000f280000300800 */
[----:B------:R0:W-:Y:S04]  /*ea00*/  STL [R1+0x3e8], R0 ;  /* 0x0003e80001007387 */ /* 0x0001e80000100800 */
[----:B------:R-:W4:Y:S04]  /*ea10*/  LDL.LU R15, [R1+0x3b4] ;  /* 0x0003b400010f7983 */ /* 0x000f280000300800 */
[----:B------:R-:W4:Y:S04]  /*ea20*/  LDL.LU R12, [R1+0x3ac] ;  /* 0x0003ac00010c7983 */ /* 0x000f280000300800 */
[----:B------:R-:W4:Y:S01]  /*ea30*/  LDL.LU R9, [R1+0x3a0] ;  /* 0x0003a00001097983 */ /* 0x000f220000300800 */
[----:B0-----:R-:W-:-:S03]  /*ea40*/  SEL R0, R25, R24, !P3 ;  /* 0x0000001819007207 */ /* 0x001fc60005800000 */
[----:B------:R-:W4:Y:S04]  /*ea50*/  LDL.LU R8, [R1+0x39c] ;  /* 0x00039c0001087983 */ /* 0x000f280000300800 */
[----:B------:R-:W4:Y:S04]  /*ea60*/  LDL.LU R2, [R1+0x398] ;  /* 0x0003980001027983 */ /* 0x000f280000300800 */
[----:B------:R-:W4:Y:S04]  /*ea70*/  LDL.LU R6, [R1+0x37c] ;  /* 0x00037c0001067983 */ /* 0x000f280000300800 */
[----:B------:R-:W4:Y:S04]  /*ea80*/  LDL.LU R4, [R1+0x380] ;  /* 0x0003800001047983 */ /* 0x000f280000300800 */
[----:B------:R0:W-:Y:S04]  /*ea90*/  STL [R1+0x3e4], R0 ;  /* 0x0003e40001007387 */ /* 0x0001e80000100800 */
[----:B------:R-:W4:Y:S04]  /*eaa0*/  LDL.LU R10, [R1+0x38c] ;  /* 0x00038c00010a7983 */ /* 0x000f280000300800 */
        /* <DEDUP_REMOVED lines=9> */
[----:B0-----:R-:W4:Y:S04]  /*eb40*/  LDL.LU R0, [R1+0x350] ;  /* 0x0003500001007983 */ /* 0x001f280000300800 */
[----:B------:R-:W4:Y:S04]  /*eb50*/  LDL.LU R3, [R1+0x2fc] ;  /* 0x0002fc0001037983 */ /* 0x000f280000300800 */
[----:B------:R-:W4:Y:S01]  /*eb60*/  LDL.LU R24, [R1+0x1c] ;  /* 0x00001c0001187983 */ /* 0x000f220000300800 */
[----:B--2---:R-:W-:-:S05]  /*eb70*/  SEL R26, R25, R26, !P3 ;  /* 0x0000001a191a7207 */ /* 0x004fca0005800000 */
[----:B------:R3:W-:Y:S02]  /*eb80*/  STL [R1+0x3dc], R26 ;  /* 0x0003dc1a01007387 */ /* 0x0007e40000100800 */
[C---:B---3--:R-:W-:Y:S02]  /*eb90*/  SEL R26, R25.reuse, R27, !P3 ;  /* 0x0000001b191a7207 */ /* 0x048fe40005800000 */
[C---:B----4-:R-:W-:Y:S02]  /*eba0*/  SEL R29, R25.reuse, R29, !P3 ;  /* 0x0000001d191d7207 */ /* 0x050fe40005800000 */
[C---:B------:R-:W-:Y:S01]  /*ebb0*/  SEL R27, R25.reuse, R23, !P3 ;  /* 0x00000017191b7207 */ /* 0x040fe20005800000 */
[----:B------:R0:W-:Y:S04]  /*ebc0*/  STL [R1+0x3d4], R26 ;  /* 0x0003d41a01007387 */ /* 0x0001e80000100800 */
[----:B------:R-:W-:Y:S01]  /*ebd0*/  STL [R1+0x3d0], R29 ;  /* 0x0003d01d01007387 */ /* 0x000fe20000100800 */
[----:B0-----:R-:W-:-:S03]  /*ebe0*/  SEL R26, R25, R5, !P3 ;  /* 0x00000005191a7207 */ /* 0x001fc60005800000 */
[----:B------:R-:W-:Y:S01]  /*ebf0*/  STL [R1+0x3cc], R27 ;  /* 0x0003cc1b01007387 */ /* 0x000fe20000100800 */
[----:B------:R-:W-:-:S03]  /*ec00*/  SEL R23, R25, R7, !P3 ;  /* 0x0000000719177207 */ /* 0x000fc60005800000 */
[----:B------:R-:W2:Y:S04]  /*ec10*/  LDL.LU R5, [R1+0x18] ;  /* 0x0000180001057983 */ /* 0x000ea80000300800 */
[----:B------:R-:W-:Y:S04]  /*ec20*/  STL [R1+0x3c8], R26 ;  /* 0x0003c81a01007387 */ /* 0x000fe80000100800 */
[----:B------:R-:W3:Y:S01]  /*ec30*/  LDL.LU R7, [R1+0x310] ;  /* 0x0003100001077983 */ /* 0x000ee20000300800 */
[----:B------:R-:W-:-:S03]  /*ec40*/  SEL R21, R25, R21, !P3 ;  /* 0x0000001519157207 */ /* 0x000fc60005800000 */
[----:B------:R0:W-:Y:S02]  /*ec50*/  STL [R1+0x3c4], R23 ;  /* 0x0003c41701007387 */ /* 0x0001e40000100800 */
[C---:B0-----:R-:W-:Y:S02]  /*ec60*/  SEL R23, R25.reuse, R19, !P3 ;  /* 0x0000001319177207 */ /* 0x041fe40005800000 */
[C---:B------:R-:W-:Y:S02]  /*ec70*/  SEL R19, R25.reuse, R15, !P3 ;  /* 0x0000000f19137207 */ /* 0x040fe40005800000 */
[C---:B------:R-:W-:Y:S01]  /*ec80*/  SEL R15, R25.reuse, R12, !P3 ;  /* 0x0000000c190f7207 */ /* 0x040fe20005800000 */
[----:B------:R-:W-:Y:S01]  /*ec90*/  STL [R1+0x3c0], R23 ;  /* 0x0003c01701007387 */ /* 0x000fe20000100800 */
[C---:B------:R-:W-:Y:S02]  /*eca0*/  SEL R12, R25.reuse, R9, !P3 ;  /* 0x00000009190c7207 */ /* 0x040fe40005800000 */
[C---:B------:R-:W-:Y:S01]  /*ecb0*/  SEL R9, R25.reuse, R8, !P3 ;  /* 0x0000000819097207 */ /* 0x040fe20005800000 */
[----:B------:R-:W-:Y:S01]  /*ecc0*/  STL [R1+0x3bc], R21 ;  /* 0x0003bc1501007387 */ /* 0x000fe20000100800 */
[----:B------:R-:W-:-:S03]  /*ecd0*/  SEL R8, R25, R2, !P3 ;  /* 0x0000000219087207 */ /* 0x000fc60005800000 */
[----:B------:R-:W-:Y:S04]  /*ece0*/  STL [R1+0x3b8], R19 ;  /* 0x0003b81301007387 */ /* 0x000fe80000100800 */
[----:B------:R-:W-:Y:S04]  /*ecf0*/  STL [R1+0x3b4], R15 ;  /* 0x0003b40f01007387 */ /* 0x000fe80000100800 */
[----:B------:R-:W-:Y:S04]  /*ed00*/  STL [R1+0x3b0], R12 ;  /* 0x0003b00c01007387 */ /* 0x000fe80000100800 */
[----:B------:R-:W4:Y:S04]  /*ed10*/  LDL.LU R2, [R1+0x34c] ;  /* 0x00034c0001027983 */ /* 0x000f280000300800 */
[----:B------:R0:W-:Y:S04]  /*ed20*/  STL [R1+0x3ac], R9 ;  /* 0x0003ac0901007387 */ /* 0x0001e80000100800 */
[----:B------:R1:W-:Y:S01]  /*ed30*/  STL [R1+0x3a8], R8 ;  /* 0x0003a80801007387 */ /* 0x0003e20000100800 */
[----:B0-----:R-:W-:-:S02]  /*ed40*/  SEL R9, R25, R6, !P3 ;  /* 0x0000000619097207 */ /* 0x001fc40005800000 */
[C---:B------:R-:W-:Y:S02]  /*ed50*/  SEL R6, R25.reuse, R10, !P3 ;  /* 0x0000000a19067207 */ /* 0x040fe40005800000 */
[C---:B-1----:R-:W-:Y:S02]  /*ed60*/  SEL R8, R25.reuse, R4, !P3 ;  /* 0x0000000419087207 */ /* 0x042fe40005800000 */
[C---:B------:R-:W-:Y:S01]  /*ed70*/  SEL R4, R25.reuse, R22, !P3 ;  /* 0x0000001619047207 */ /* 0x040fe20005800000 */
[----:B------:R-:W-:Y:S04]  /*ed80*/  STL [R1+0x3a4], R9 ;  /* 0x0003a40901007387 */ /* 0x000fe80000100800 */
[----:B------:R0:W-:Y:S04]  /*ed90*/  STL [R1+0x3a0], R8 ;  /* 0x0003a00801007387 */ /* 0x0001e80000100800 */
[----:B------:R1:W-:Y:S04]  /*eda0*/  STL [R1+0x39c], R6 ;  /* 0x00039c0601007387 */ /* 0x0003e80000100800 */
[----:B------:R1:W-:Y:S01]  /*edb0*/  STL [R1+0x398], R4 ;  /* 0x0003980401007387 */ /* 0x0003e20000100800 */
[----:B0-----:R-:W-:-:S02]  /*edc0*/  SEL R8, R25, R20, !P3 ;  /* 0x0000001419087207 */ /* 0x001fc40005800000 */
[----:B-1----:R-:W-:-:S03]  /*edd0*/  SEL R6, R25, R18, !P3 ;  /* 0x0000001219067207 */ /* 0x002fc60005800000 */
[----:B------:R0:W-:Y:S01]  /*ede0*/  STL [R1+0x394], R8 ;  /* 0x0003940801007387 */ /* 0x0001e20000100800 */
[----:B------:R-:W-:-:S03]  /*edf0*/  SEL R4, R25, R16, !P3 ;  /* 0x0000001019047207 */ /* 0x000fc60005800000 */
[----:B------:R1:W-:Y:S04]  /*ee00*/  STL [R1+0x390], R6 ;  /* 0x0003900601007387 */ /* 0x0003e80000100800 */
[----:B------:R1:W-:Y:S01]  /*ee10*/  STL [R1+0x38c], R4 ;  /* 0x00038c0401007387 */ /* 0x0003e20000100800 */
[C---:B0-----:R-:W-:Y:S02]  /*ee20*/  SEL R8, R25.reuse, R17, !P3 ;  /* 0x0000001119087207 */ /* 0x041fe40005800000 */
[----:B-1----:R-:W-:-:S03]  /*ee30*/  SEL R6, R25, R14, !P3 ;  /* 0x0000000e19067207 */ /* 0x002fc60005800000 */
[----:B------:R0:W-:Y:S01]  /*ee40*/  STL [R1+0x388], R8 ;  /* 0x0003880801007387 */ /* 0x0001e20000100800 */
[----:B------:R-:W-:-:S03]  /*ee50*/  SEL R4, R25, R13, !P3 ;  /* 0x0000000d19047207 */ /* 0x000fc60005800000 */
[----:B------:R1:W-:Y:S04]  /*ee60*/  STL [R1+0x384], R6 ;  /* 0x0003840601007387 */ /* 0x0003e80000100800 */
[----:B------:R1:W-:Y:S01]  /*ee70*/  STL [R1+0x380], R4 ;  /* 0x0003800401007387 */ /* 0x0003e20000100800 */
[C---:B0-----:R-:W-:Y:S02]  /*ee80*/  SEL R8, R25.reuse, R11, !P3 ;  /* 0x0000000b19087207 */ /* 0x041fe40005800000 */
[----:B-1----:R-:W-:-:S03]  /*ee90*/  SEL R6, R25, R28, !P3 ;  /* 0x0000001c19067207 */ /* 0x002fc60005800000 */
[----:B------:R-:W-:Y:S01]  /*eea0*/  STL [R1+0x37c], R8 ;  /* 0x00037c0801007387 */ /* 0x000fe20000100800 */
[----:B------:R-:W-:-:S03]  /*eeb0*/  SEL R4, R25, R0, !P3 ;  /* 0x0000000019047207 */ /* 0x000fc60005800000 */
[----:B------:R-:W-:Y:S01]  /*eec0*/  STL [R1+0x378], R6 ;  /* 0x0003780601007387 */ /* 0x000fe20000100800 */
[----:B------:R-:W-:-:S03]  /*eed0*/  SEL R3, R25, R3, !P3 ;  /* 0x0000000319037207 */ /* 0x000fc60005800000 */
[----:B------:R-:W-:Y:S01]  /*eee0*/  STL [R1+0x374], R4 ;  /* 0x0003740401007387 */ /* 0x000fe20000100800 */
[----:B------:R-:W-:-:S03]  /*eef0*/  SEL R0, R25, R24, !P3 ;  /* 0x0000001819007207 */ /* 0x000fc60005800000 */
[----:B------:R-:W4:Y:S04]  /*ef00*/  LDL.LU R26, [R1+0x348] ;  /* 0x00034800011a7983 */ /* 0x000f280000300800 */
[----:B------:R0:W-:Y:S04]  /*ef10*/  STL [R1+0x370], R3 ;  /* 0x0003700301007387 */ /* 0x0001e80000100800 */
[----:B------:R-:W4:Y:S04]  /*ef20*/  LDL.LU R27, [R1+0x344] ;  /* 0x00034400011b7983 */ /* 0x000f280000300800 */
[----:B------:R3:W-:Y:S04]  /*ef30*/  STL [R1+0x36c], R0 ;  /* 0x00036c0001007387 */ /* 0x0007e80000100800 */
[----:B------:R-:W4:Y:S04]  /*ef40*/  LDL.LU R29, [R1+0x330] ;  /* 0x00033000011d7983 */ /* 0x000f280000300800 */
[----:B------:R-:W4:Y:S04]  /*ef50*/  LDL.LU R23, [R1+0x338] ;  /* 0x0003380001177983 */ /* 0x000f280000300800 */
[----:B0-----:R-:W4:Y:S04]  /*ef60*/  LDL.LU R3, [R1+0x33c] ;  /* 0x00033c0001037983 */ /* 0x001f280000300800 */
[----:B------:R-:W4:Y:S04]  /*ef70*/  LDL.LU R24, [R1+0x340] ;  /* 0x0003400001187983 */ /* 0x000f280000300800 */
[----:B------:R-:W4:Y:S01]  /*ef80*/  LDL.LU R19, [R1+0x334] ;  /* 0x0003340001137983 */ /* 0x000f220000300800 */
[----:B--2---:R-:W-:-:S05]  /*ef90*/  SEL R4, R25, R5, !P3 ;  /* 0x0000000519047207 */ /* 0x004fca0005800000 */
[----:B------:R0:W-:Y:S01]  /*efa0*/  STL [R1+0x368], R4 ;  /* 0x0003680401007387 */ /* 0x0001e20000100800 */
[----:B---3--:R-:W-:-:S03]  /*efb0*/  SEL R0, R25, R7, !P3 ;  /* 0x0000000719007207 */ /* 0x008fc60005800000 */
[----:B------:R-:W2:Y:S04]  /*efc0*/  LDL.LU R21, [R1+0x324] ;  /* 0x0003240001157983 */ /* 0x000ea80000300800 */
[----:B------:R4:W-:Y:S04]  /*efd0*/  STL [R1+0x364], R0 ;  /* 0x0003640001007387 */ /* 0x0009e80000100800 */
[----:B------:R-:W3:Y:S04]  /*efe0*/  LDL.LU R15, [R1+0x328] ;  /* 0x00032800010f7983 */ /* 0x000ee80000300800 */
[----:B------:R-:W3:Y:S04]  /*eff0*/  LDL.LU R12, [R1+0x32c] ;  /* 0x00032c00010c7983 */ /* 0x000ee80000300800 */
[----:B------:R-:W3:Y:S04]  /*f000*/  LDL.LU R9, [R1+0x320] ;  /* 0x0003200001097983 */ /* 0x000ee80000300800 */
[----:B------:R-:W3:Y:S04]  /*f010*/  LDL.LU R8, [R1+0x31c] ;  /* 0x00031c0001087983 */ /* 0x000ee80000300800 */
[----:B------:R-:W3:Y:S04]  /*f020*/  LDL.LU R7, [R1+0x318] ;  /* 0x0003180001077983 */ /* 0x000ee80000300800 */
[----:B------:R-:W3:Y:S04]  /*f030*/  LDL.LU R6, [R1+0x314] ;  /* 0x0003140001067983 */ /* 0x000ee80000300800 */
[----:B0-----:R-:W3:Y:S01]  /*f040*/  LDL.LU R4, [R1+0x30c] ;  /* 0x00030c0001047983 */ /* 0x001ee20000300800 */
[----:B----4-:R-:W-:-:S05]  /*f050*/  SEL R0, R25, R2, !P3 ;  /* 0x0000000219007207 */ /* 0x010fca0005800000 */
        /* <DEDUP_REMOVED lines=14> */
[----:B------:R-:W-:-:S05]  /*f140*/  SEL R26, R25, R26, !P3 ;  /* 0x0000001a191a7207 */ /* 0x000fca0005800000 */
[----:B------:R0:W-:Y:S02]  /*f150*/  STL [R1+0x35c], R26 ;  /* 0x00035c1a01007387 */ /* 0x0001e40000100800 */
[C---:B0-----:R-:W-:Y:S02]  /*f160*/  SEL R26, R25.reuse, R27, !P3 ;  /* 0x0000001b191a7207 */ /* 0x041fe40005800000 */
[C---:B------:R-:W-:Y:S02]  /*f170*/  SEL R29, R25.reuse, R29, !P3 ;  /* 0x0000001d191d7207 */ /* 0x040fe40005800000 */
[C---:B------:R-:W-:Y:S01]  /*f180*/  SEL R27, R25.reuse, R23, !P3 ;  /* 0x00000017191b7207 */ /* 0x040fe20005800000 */
[----:B------:R0:W-:Y:S04]  /*f190*/  STL [R1+0x358], R26 ;  /* 0x0003581a01007387 */ /* 0x0001e80000100800 */
[----:B------:R-:W-:Y:S01]  /*f1a0*/  STL [R1+0x354], R29 ;  /* 0x0003541d01007387 */ /* 0x000fe20000100800 */
[----:B------:R-:W-:-:S02]  /*f1b0*/  SEL R23, R25, R24, !P3 ;  /* 0x0000001819177207 */ /* 0x000fc40005800000 */
[C---:B0-----:R-:W-:Y:S01]  /*f1c0*/  SEL R26, R25.reuse, R3, !P3 ;  /* 0x00000003191a7207 */ /* 0x041fe20005800000 */
[----:B------:R-:W-:Y:S04]  /*f1d0*/  STL [R1+0x350], R27 ;  /* 0x0003501b01007387 */ /* 0x000fe80000100800 */
[----:B------:R-:W4:Y:S04]  /*f1e0*/  LDL.LU R3, [R1+0x2ec] ;  /* 0x0002ec0001037983 */ /* 0x000f280000300800 */
[----:B------:R-:W-:Y:S04]  /*f1f0*/  STL [R1+0x34c], R26 ;  /* 0x00034c1a01007387 */ /* 0x000fe80000100800 */
[----:B------:R-:W4:Y:S04]  /*f200*/  LDL.LU R24, [R1+0x2d4] ;  /* 0x0002d40001187983 */ /* 0x000f280000300800 */
[----:B------:R0:W-:Y:S02]  /*f210*/  STL [R1+0x348], R23 ;  /* 0x0003481701007387 */ /* 0x0001e40000100800 */
[----:B0-----:R-:W-:-:S05]  /*f220*/  SEL R23, R25, R19, !P3 ;  /* 0x0000001319177207 */ /* 0x001fca0005800000 */
[----:B------:R-:W-:Y:S01]  /*f230*/  STL [R1+0x344], R23 ;  /* 0x0003441701007387 */ /* 0x000fe20000100800 */
[C---:B--2---:R-:W-:Y:S02]  /*f240*/  SEL R21, R25.reuse, R21, !P3 ;  /* 0x0000001519157207 */ /* 0x044fe40005800000 */
[----:B---3--:R-:W-:-:S03]  /*f250*/  SEL R19, R25, R15, !P3 ;  /* 0x0000000f19137207 */ /* 0x008fc60005800000 */
[----:B------:R-:W-:Y:S01]  /*f260*/  STL [R1+0x340], R21 ;  /* 0x0003401501007387 */ /* 0x000fe20000100800 */
[----:B------:R-:W-:-:S03]  /*f270*/  SEL R15, R25, R12, !P3 ;  /* 0x0000000c190f7207 */ /* 0x000fc60005800000 */
[----:B------:R-:W-:Y:S01]  /*f280*/  STL [R1+0x33c], R19 ;  /* 0x00033c1301007387 */ /* 0x000fe20000100800 */
[----:B------:R-:W-:-:S03]  /*f290*/  SEL R12, R25, R9, !P3 ;  /* 0x00000009190c7207 */ /* 0x000fc60005800000 */
[----:B------:R-:W-:Y:S01]  /*f2a0*/  STL [R1+0x338], R15 ;  /* 0x0003380f01007387 */ /* 0x000fe20000100800 */
[----:B------:R-:W-:-:S03]  /*f2b0*/  SEL R9, R25, R8, !P3 ;  /* 0x0000000819097207 */ /* 0x000fc60005800000 */
[----:B------:R-:W-:Y:S01]  /*f2c0*/  STL [R1+0x334], R12 ;  /* 0x0003340c01007387 */ /* 0x000fe20000100800 */
[----:B------:R-:W-:-:S03]  /*f2d0*/  SEL R8, R25, R7, !P3 ;  /* 0x0000000719087207 */ /* 0x000fc60005800000 */
[----:B------:R-:W2:Y:S01]  /*f2e0*/  LDL.LU R7, [R1+0x2cc] ;  /* 0x0002cc0001077983 */ /* 0x000ea20000300800 */
[----:B------:R-:W-:-:S03]  /*f2f0*/  SEL R6, R25, R6, !P3 ;  /* 0x0000000619067207 */ /* 0x000fc60005800000 */
[----:B------:R-:W-:Y:S01]  /*f300*/  STL [R1+0x330], R9 ;  /* 0x0003300901007387 */ /* 0x000fe20000100800 */
[----:B------:R-:W-:-:S03]  /*f310*/  SEL R4, R25, R4, !P3 ;  /* 0x0000000419047207 */ /* 0x000fc60005800000 */
[----:B------:R4:W-:Y:S04]  /*f320*/  STL [R1+0x32c], R8 ;  /* 0x00032c0801007387 */ /* 0x0009e80000100800 */
[----:B------:R0:W-:Y:S04]  /*f330*/  STL [R1+0x328], R6 ;  /* 0x0003280601007387 */ /* 0x0001e80000100800 */
[----:B------:R1:W-:Y:S01]  /*f340*/  STL [R1+0x324], R4 ;  /* 0x0003240401007387 */ /* 0x0003e20000100800 */
[C---:B----4-:R-:W-:Y:S02]  /*f350*/  SEL R8, R25.reuse, R10, !P3 ;  /* 0x0000000a19087207 */ /* 0x050fe40005800000 */
[----:B0-----:R-:W-:-:S03]  /*f360*/  SEL R6, R25, R22, !P3 ;  /* 0x0000001619067207 */ /* 0x001fc60005800000 */
[----:B------:R0:W-:Y:S01]  /*f370*/  STL [R1+0x320], R8 ;  /* 0x0003200801007387 */ /* 0x0001e20000100800 */
[----:B-1----:R-:W-:-:S03]  /*f380*/  SEL R4, R25, R20, !P3 ;  /* 0x0000001419047207 */ /* 0x002fc60005800000 */
[----:B------:R1:W-:Y:S01]  /*f390*/  STL [R1+0x31c], R6 ;  /* 0x00031c0601007387 */ /* 0x0003e20000100800 */
[----:B0-----:R-:W-:-:S03]  /*f3a0*/  SEL R8, R25, R18, !P3 ;  /* 0x0000001219087207 */ /* 0x001fc60005800000 */
[----:B------:R0:W-:Y:S01]  /*f3b0*/  STL [R1+0x318], R4 ;  /* 0x0003180401007387 */ /* 0x0001e20000100800 */
[----:B-1----:R-:W-:-:S03]  /*f3c0*/  SEL R6, R25, R16, !P3 ;  /* 0x0000001019067207 */ /* 0x002fc60005800000 */
[----:B------:R1:W-:Y:S04]  /*f3d0*/  STL [R1+0x314], R8 ;  /* 0x0003140801007387 */ /* 0x0003e80000100800 */
[----:B------:R3:W-:Y:S01]  /*f3e0*/  STL [R1+0x310], R6 ;  /* 0x0003100601007387 */ /* 0x0007e20000100800 */
[C---:B0-----:R-:W-:Y:S02]  /*f3f0*/  SEL R4, R25.reuse, R17, !P3 ;  /* 0x0000001119047207 */ /* 0x041fe40005800000 */
[----:B-1----:R-:W-:-:S03]  /*f400*/  SEL R8, R25, R14, !P3 ;  /* 0x0000000e19087207 */ /* 0x002fc60005800000 */
[----:B------:R0:W-:Y:S01]  /*f410*/  STL [R1+0x30c], R4 ;  /* 0x00030c0401007387 */ /* 0x0001e20000100800 */
[----:B---3--:R-:W-:-:S03]  /*f420*/  SEL R6, R25, R13, !P3 ;  /* 0x0000000d19067207 */ /* 0x008fc60005800000 */
[----:B------:R1:W-:Y:S04]  /*f430*/  STL [R1+0x308], R8 ;  /* 0x0003080801007387 */ /* 0x0003e80000100800 */
[----:B------:R3:W-:Y:S01]  /*f440*/  STL [R1+0x304], R6 ;  /* 0x0003040601007387 */ /* 0x0007e20000100800 */
[C---:B0-----:R-:W-:Y:S02]  /*f450*/  SEL R4, R25.reuse, R11, !P3 ;  /* 0x0000000b19047207 */ /* 0x041fe40005800000 */
[----:B-1----:R-:W-:-:S03]  /*f460*/  SEL R8, R25, R28, !P3 ;  /* 0x0000001c19087207 */ /* 0x002fc60005800000 */
[----:B------:R0:W-:Y:S01]  /*f470*/  STL [R1+0x300], R4 ;  /* 0x0003000401007387 */ /* 0x0001e20000100800 */
[----:B---3--:R-:W-:-:S03]  /*f480*/  SEL R6, R25, R0, !P3 ;  /* 0x0000000019067207 */ /* 0x008fc60005800000 */
[----:B------:R-:W-:Y:S04]  /*f490*/  STL [R1+0x2fc], R8 ;  /* 0x0002fc0801007387 */ /* 0x000fe80000100800 */
[----:B------:R-:W-:Y:S01]  /*f4a0*/  STL [R1+0x2f8], R6 ;  /* 0x0002f80601007387 */ /* 0x000fe20000100800 */
[----:B0-----:R-:W-:-:S03]  /*f4b0*/  SEL R4, R25, R5, !P3 ;  /* 0x0000000519047207 */ /* 0x001fc60005800000 */
[----:B------:R-:W3:Y:S01]  /*f4c0*/  LDL.LU R26, [R1+0x2c8] ;  /* 0x0002c800011a7983 */ /* 0x000ee20000300800 */
[----:B------:R-:W-:-:S03]  /*f4d0*/  SEL R0, R25, R2, !P3 ;  /* 0x0000000219007207 */ /* 0x000fc60005800000 */
[----:B------:R-:W-:Y:S04]  /*f4e0*/  STL [R1+0x2f4], R4 ;  /* 0x0002f40401007387 */ /* 0x000fe80000100800 */
[----:B------:R-:W4:Y:S04]  /*f4f0*/  LDL.LU R27, [R1+0x2c4] ;  /* 0x0002c400011b7983 */ /* 0x000f280000300800 */
[----:B------:R0:W-:Y:S04]  /*f500*/  STL [R1+0x2f0], R0 ;  /* 0x0002f00001007387 */ /* 0x0001e80000100800 */
[----:B------:R-:W4:Y:S04]  /*f510*/  LDL.LU R29, [R1+0x298] ;  /* 0x00029800011d7983 */ /* 0x000f280000300800 */
[----:B------:R-:W4:Y:S04]  /*f520*/  LDL.LU R23, [R1+0x29c] ;  /* 0x00029c0001177983 */ /* 0x000f280000300800 */
[----:B------:R-:W4:Y:S04]  /*f530*/  LDL.LU R5, [R1+0x2bc] ;  /* 0x0002bc0001057983 */ /* 0x000f280000300800 */
[----:B------:R-:W4:Y:S04]  /*f540*/  LDL.LU R2, [R1+0x2a4] ;  /* 0x0002a40001027983 */ /* 0x000f280000300800 */
[----:B------:R-:W4:Y:S01]  /*f550*/  LDL.LU R19, [R1+0x2b8] ;  /* 0x0002b80001137983 */ /* 0x000f220000300800 */
[----:B------:R-:W-:-:S05]  /*f560*/  SEL R3, R25, R3, !P3 ;  /* 0x0000000319037207 */ /* 0x000fca0005800000 */
[----:B------:R-:W-:Y:S01]  /*f570*/  STL [R1+0x2ec], R3 ;  /* 0x0002ec0301007387 */ /* 0x000fe20000100800 */
[----:B0-----:R-:W-:-:S03]  /*f580*/  SEL R0, R25, R24, !P3 ;  /* 0x0000001819007207 */ /* 0x001fc60005800000 */
        /* <DEDUP_REMOVED lines=8> */
[----:B------:R-:W4:Y:S01]  /*f610*/  LDL.LU R4, [R1+0x294] ;  /* 0x0002940001047983 */ /* 0x000f220000300800 */
[----:B--2---:R-:W-:-:S05]  /*f620*/  SEL R0, R25, R7, !P3 ;  /* 0x0000000719007207 */ /* 0x004fca0005800000 */
[----:B------:R0:W-:Y:S04]  /*f630*/  STL [R1+0x2e4], R0 ;  /* 0x0002e40001007387 */ /* 0x0001e80000100800 */
[----:B------:R-:W2:Y:S04]  /*f640*/  LDL.LU R10, [R1+0x248] ;  /* 0x00024800010a7983 */ /* 0x000ea80000300800 */
        /* <DEDUP_REMOVED lines=9> */
[----:B0-----:R-:W2:Y:S04]  /*f6e0*/  LDL.LU R0, [R1+0x274] ;  /* 0x0002740001007983 */ /* 0x001ea80000300800 */
[----:B------:R-:W2:Y:S04]  /*f6f0*/  LDL.LU R3, [R1+0x268] ;  /* 0x0002680001037983 */ /* 0x000ea80000300800 */
[----:B------:R-:W2:Y:S01]  /*f700*/  LDL.LU R7, [R1+0x26c] ;  /* 0x00026c0001077983 */ /* 0x000ea20000300800 */
[----:B---3--:R-:W-:-:S05]  /*f710*/  SEL R26, R25, R26, !P3 ;  /* 0x0000001a191a7207 */ /* 0x008fca0005800000 */
[----:B------:R4:W-:Y:S02]  /*f720*/  STL [R1+0x2e0], R26 ;  /* 0x0002e01a01007387 */ /* 0x0009e40000100800 */
[C---:B----4-:R-:W-:Y:S02]  /*f730*/  SEL R26, R25.reuse, R27, !P3 ;  /* 0x0000001b191a7207 */ /* 0x050fe40005800000 */
[C---:B------:R-:W-:Y:S02]  /*f740*/  SEL R29, R25.reuse, R29, !P3 ;  /* 0x0000001d191d7207 */ /* 0x040fe40005800000 */
[C---:B------:R-:W-:Y:S01]  /*f750*/  SEL R27, R25.reuse, R23, !P3 ;  /* 0x00000017191b7207 */ /* 0x040fe20005800000 */
[----:B------:R0:W-:Y:S04]  /*f760*/  STL [R1+0x2dc], R26 ;  /* 0x0002dc1a01007387 */ /* 0x0001e80000100800 */
[----:B------:R-:W-:Y:S01]  /*f770*/  STL [R1+0x2d8], R29 ;  /* 0x0002d81d01007387 */ /* 0x000fe20000100800 */
[----:B------:R-:W-:-:S02]  /*f780*/  SEL R23, R25, R2, !P3 ;  /* 0x0000000219177207 */ /* 0x000fc40005800000 */
[C---:B0-----:R-:W-:Y:S01]  /*f790*/  SEL R26, R25.reuse, R5, !P3 ;  /* 0x00000005191a7207 */ /* 0x041fe20005800000 */
[----:B------:R-:W-:Y:S04]  /*f7a0*/  STL [R1+0x2d4], R27 ;  /* 0x0002d41b01007387 */ /* 0x000fe80000100800 */
[----:B------:R-:W3:Y:S04]  /*f7b0*/  LDL.LU R5, [R1+0x264] ;  /* 0x0002640001057983 */ /* 0x000ee80000300800 */
[----:B------:R-:W-:Y:S04]  /*f7c0*/  STL [R1+0x2d0], R26 ;  /* 0x0002d01a01007387 */ /* 0x000fe80000100800 */
[----:B------:R-:W4:Y:S04]  /*f7d0*/  LDL.LU R2, [R1+0x250] ;  /* 0x0002500001027983 */ /* 0x000f280000300800 */
[----:B------:R0:W-:Y:S02]  /*f7e0*/  STL [R1+0x2cc], R23 ;  /* 0x0002cc1701007387 */ /* 0x0001e40000100800 */
[----:B0-----:R-:W-:-:S02]  /*f7f0*/  SEL R23, R25, R19, !P3 ;  /* 0x0000001319177207 */ /* 0x001fc40005800000 */
[----:B------:R-:W-:-:S03]  /*f800*/  SEL R21, R25, R21, !P3 ;  /* 0x0000001519157207 */ /* 0x000fc60005800000 */
        /* <DEDUP_REMOVED lines=12> */
[----:B------:R1:W-:Y:S01]  /*f8d0*/  STL [R1+0x2b0], R8 ;  /* 0x0002b00801007387 */ /* 0x0003e20000100800 */
[C---:B0-----:R-:W-:Y:S02]  /*f8e0*/  SEL R9, R25.reuse, R6, !P3 ;  /* 0x0000000619097207 */ /* 0x041fe40005800000 */
[----:B-1----:R-:W-:-:S03]  /*f8f0*/  SEL R8, R25, R4, !P3 ;  /* 0x0000000419087207 */ /* 0x002fc60005800000 */
[----:B------:R-:W-:Y:S04]  /*f900*/  STL [R1+0x2ac], R9 ;  /* 0x0002ac0901007387 */ /* 0x000fe80000100800 */
[----:B------:R0:W-:Y:S01]  /*f910*/  STL [R1+0x2a8], R8 ;  /* 0x0002a80801007387 */ /* 0x0001e20000100800 */
[C---:B--2---:R-:W-:Y:S02]  /*f920*/  SEL R6, R25.reuse, R10, !P3 ;  /* 0x0000000a19067207 */ /* 0x044fe40005800000 */
[----:B------:R-:W-:-:S03]  /*f930*/  SEL R4, R25, R22, !P3 ;  /* 0x0000001619047207 */ /* 0x000fc60005800000 */
[----:B------:R1:W-:Y:S01]  /*f940*/  STL [R1+0x2a4], R6 ;  /* 0x0002a40601007387 */ /* 0x0003e20000100800 */
[----:B0-----:R-:W-:-:S03]  /*f950*/  SEL R8, R25, R20, !P3 ;  /* 0x0000001419087207 */ /* 0x001fc60005800000 */
[----:B------:R0:W-:Y:S01]  /*f960*/  STL [R1+0x29c], R4 ;  /* 0x00029c0401007387 */ /* 0x0001e20000100800 */
[----:B-1----:R-:W-:-:S03]  /*f970*/  SEL R6, R25, R18, !P3 ;  /* 0x0000001219067207 */ /* 0x002fc60005800000 */
[----:B------:R1:W-:Y:S01]  /*f980*/  STL [R1+0x298], R8 ;  /* 0x0002980801007387 */ /* 0x0003e20000100800 */
[----:B0-----:R-:W-:-:S03]  /*f990*/  SEL R4, R25, R16, !P3 ;  /* 0x0000001019047207 */ /* 0x001fc60005800000 */
[----:B------:R0:W-:Y:S04]  /*f9a0*/  STL [R1+0x294], R6 ;  /* 0x0002940601007387 */ /* 0x0001e80000100800 */
[----:B------:R2:W-:Y:S01]  /*f9b0*/  STL [R1+0x290], R4 ;  /* 0x0002900401007387 */ /* 0x0005e20000100800 */
[C---:B-1----:R-:W-:Y:S02]  /*f9c0*/  SEL R8, R25.reuse, R17, !P3 ;  /* 0x0000001119087207 */ /* 0x042fe40005800000 */
[----:B0-----:R-:W-:-:S03]  /*f9d0*/  SEL R6, R25, R14, !P3 ;  /* 0x0000000e19067207 */ /* 0x001fc60005800000 */
[----:B------:R0:W-:Y:S01]  /*f9e0*/  STL [R1+0x28c], R8 ;  /* 0x00028c0801007387 */ /* 0x0001e20000100800 */
[----:B--2---:R-:W-:-:S03]  /*f9f0*/  SEL R4, R25, R13, !P3 ;  /* 0x0000000d19047207 */ /* 0x004fc60005800000 */
[----:B------:R1:W-:Y:S04]  /*fa00*/  STL [R1+0x288], R6 ;  /* 0x0002880601007387 */ /* 0x0003e80000100800 */
[----:B------:R2:W-:Y:S01]  /*fa10*/  STL [R1+0x284], R4 ;  /* 0x0002840401007387 */ /* 0x0005e20000100800 */
[C---:B0-----:R-:W-:Y:S02]  /*fa20*/  SEL R8, R25.reuse, R11, !P3 ;  /* 0x0000000b19087207 */ /* 0x041fe40005800000 */
[----:B-1----:R-:W-:-:S03]  /*fa30*/  SEL R6, R25, R28, !P3 ;  /* 0x0000001c19067207 */ /* 0x002fc60005800000 */
[----:B------:R-:W-:Y:S01]  /*fa40*/  STL [R1+0x280], R8 ;  /* 0x0002800801007387 */ /* 0x000fe20000100800 */
[----:B--2---:R-:W-:-:S03]  /*fa50*/  SEL R4, R25, R0, !P3 ;  /* 0x0000000019047207 */ /* 0x004fc60005800000 */
[----:B------:R-:W-:Y:S01]  /*fa60*/  STL [R1+0x27c], R6 ;  /* 0x00027c0601007387 */ /* 0x000fe20000100800 */
[----:B------:R-:W-:-:S03]  /*fa70*/  SEL R3, R25, R3, !P3 ;  /* 0x0000000319037207 */ /* 0x000fc60005800000 */
[----:B------:R-:W-:Y:S01]  /*fa80*/  STL [R1+0x278], R4 ;  /* 0x0002780401007387 */ /* 0x000fe20000100800 */
[----:B------:R-:W-:-:S03]  /*fa90*/  SEL R0, R25, R7, !P3 ;  /* 0x0000000719007207 */ /* 0x000fc60005800000 */
[----:B------:R-:W2:Y:S04]  /*faa0*/  LDL.LU R26, [R1+0x244] ;  /* 0x00024400011a7983 */ /* 0x000ea80000300800 */
[----:B------:R0:W-:Y:S04]  /*fab0*/  STL [R1+0x274], R3 ;  /* 0x0002740301007387 */ /* 0x0001e80000100800 */
[----:B------:R-:W2:Y:S04]  /*fac0*/  LDL.LU R27, [R1+0x240] ;  /* 0x00024000011b7983 */ /* 0x000ea80000300800 */
[----:B------:R4:W-:Y:S04]  /*fad0*/  STL [R1+0x270], R0 ;  /* 0x0002700001007387 */ /* 0x0009e80000100800 */
[----:B------:R-:W2:Y:S04]  /*fae0*/  LDL.LU R29, [R1+0x23c] ;  /* 0x00023c00011d7983 */ /* 0x000ea80000300800 */
[----:B------:R-:W2:Y:S04]  /*faf0*/  LDL.LU R23, [R1+0x238] ;  /* 0x0002380001177983 */ /* 0x000ea80000300800 */
[----:B0-----:R-:W2:Y:S04]  /*fb00*/  LDL.LU R3, [R1+0x234] ;  /* 0x0002340001037983 */ /* 0x001ea80000300800 */
[----:B------:R-:W2:Y:S04]  /*fb10*/  LDL.LU R7, [R1+0x20c] ;  /* 0x00020c0001077983 */ /* 0x000ea80000300800 */
[----:B------:R-:W2:Y:S01]  /*fb20*/  LDL.LU R19, [R1+0x4] ;  /* 0x0000040001137983 */ /* 0x000ea20000300800 */
[----:B---3--:R-:W-:-:S05]  /*fb30*/  SEL R4, R25, R5, !P3 ;  /* 0x0000000519047207 */ /* 0x008fca0005800000 */
[----:B------:R0:W-:Y:S01]  /*fb40*/  STL [R1+0x26c], R4 ;  /* 0x00026c0401007387 */ /* 0x0001e20000100800 */
[----:B----4-:R-:W-:-:S03]  /*fb50*/  SEL R0, R25, R2, !P3 ;  /* 0x0000000219007207 */ /* 0x010fc60005800000 */
[----:B------:R-:W3:Y:S04]  /*fb60*/  LDL.LU R21, [R1+0x214] ;  /* 0x0002140001157983 */ /* 0x000ee80000300800 */
[----:B------:R1:W-:Y:S04]  /*fb70*/  STL [R1+0x268], R0 ;  /* 0x0002680001007387 */ /* 0x0003e80000100800 */
[----:B------:R-:W4:Y:S04]  /*fb80*/  LDL.LU R15, [R1+0x218] ;  /* 0x00021800010f7983 */ /* 0x000f280000300800 */
[----:B------:R-:W4:Y:S04]  /*fb90*/  LDL.LU R12, [R1+0x21c] ;  /* 0x00021c00010c7983 */ /* 0x000f280000300800 */
[----:B------:R-:W4:Y:S04]  /*fba0*/  LDL.LU R9, [R1+0x230] ;  /* 0x0002300001097983 */ /* 0x000f280000300800 */
[----:B------:R-:W4:Y:S04]  /*fbb0*/  LDL.LU R8, [R1+0x22c] ;  /* 0x00022c0001087983 */ /* 0x000f280000300800 */
[----:B------:R-:W4:Y:S04]  /*fbc0*/  LDL.LU R2, [R1+0x224] ;  /* 0x0002240001027983 */ /* 0x000f280000300800 */
[----:B------:R-:W4:Y:S04]  /*fbd0*/  LDL.LU R6, [R1+0x1f0] ;  /* 0x0001f00001067983 */ /* 0x000f280000300800 */
[----:B0-----:R-:W4:Y:S01]  /*fbe0*/  LDL.LU R4, [R1+0x1f4] ;  /* 0x0001f40001047983 */ /* 0x001f220000300800 */
[----:B-1----:R-:W-:-:S05]  /*fbf0*/  SEL R0, R25, R24, !P3 ;  /* 0x0000001819007207 */ /* 0x002fca0005800000 */
        /* <DEDUP_REMOVED lines=16> */
[C---:B0-----:R-:W-:Y:S02]  /*fd00*/  SEL R26, R25.reuse, R27, !P3 ;  /* 0x0000001b191a7207 */ /* 0x041fe40005800000 */
[C---:B------:R-:W-:Y:S02]  /*fd10*/  SEL R29, R25.reuse, R29, !P3 ;  /* 0x0000001d191d7207 */ /* 0x040fe40005800000 */
        /* <DEDUP_REMOVED lines=8> */
[----:B------:R-:W2:Y:S04]  /*fda0*/  LDL.LU R7, [R1+0x1c8] ;  /* 0x0001c80001077983 */ /* 0x000ea80000300800 */
[----:B------:R0:W-:Y:S01]  /*fdb0*/  STL [R1+0x24c], R23 ;  /* 0x00024c1701007387 */ /* 0x0001e20000100800 */
[----:B---3--:R-:W-:-:S02]  /*fdc0*/  SEL R21, R25, R21, !P3 ;  /* 0x0000001519157207 */ /* 0x008fc40005800000 */
[C---:B0-----:R-:W-:Y:S02]  /*fdd0*/  SEL R23, R25.reuse, R19, !P3 ;  /* 0x0000001319177207 */ /* 0x041fe40005800000 */
[----:B----4-:R-:W-:-:S03]  /*fde0*/  SEL R19, R25, R15, !P3 ;  /* 0x0000000f19137207 */ /* 0x010fc60005800000 */
        /* <DEDUP_REMOVED lines=10> */
[----:B------:R-:W3:Y:S01]  /*fe90*/  LDL.LU R2, [R1+0x1cc] ;  /* 0x0001cc0001027983 */ /* 0x000ee20000300800 */
[----:B------:R-:W-:-:S03]  /*fea0*/  SEL R4, R25, R4, !P3 ;  /* 0x0000000419047207 */ /* 0x000fc60005800000 */
[----:B------:R-:W-:Y:S04]  /*feb0*/  STL [R1+0x234], R9 ;  /* 0x0002340901007387 */ /* 0x000fe80000100800 */
[----:B------:R0:W-:Y:S04]  /*fec0*/  STL [R1+0x230], R8 ;  /* 0x0002300801007387 */ /* 0x0001e80000100800 */
[----:B------:R1:W-:Y:S04]  /*fed0*/  STL [R1+0x22c], R6 ;  /* 0x00022c0601007387 */ /* 0x0003e80000100800 */
[----:B------:R4:W-:Y:S01]  /*fee0*/  STL [R1+0x224], R4 ;  /* 0x0002240401007387 */ /* 0x0009e20000100800 */
[----:B0-----:R-:W-:-:S02]  /*fef0*/  SEL R8, R25, R10, !P3 ;  /* 0x0000000a19087207 */ /* 0x001fc40005800000 */
[----:B-1----:R-:W-:-:S03]  /*ff00*/  SEL R6, R25, R22, !P3 ;  /* 0x0000001619067207 */ /* 0x002fc60005800000 */
[----:B------:R0:W-:Y:S01]  /*ff10*/  STL [R1+0x21c], R8 ;  /* 0x00021c0801007387 */ /* 0x0001e20000100800 */
[----:B----4-:R-:W-:-:S03]  /*ff20*/  SEL R4, R25, R20, !P3 ;  /* 0x0000001419047207 */ /* 0x010fc60005800000 */
        /* <DEDUP_REMOVED lines=9> */
[----:B----4-:R-:W-:-:S03]  /*ffc0*/  SEL R6, R25, R13, !P3 ;  /* 0x0000000d19067207 */ /* 0x010fc60005800000 */
[----:B------:R1:W-:Y:S04]  /*ffd0*/  STL [R1+0x1f8], R8 ;  /* 0x0001f80801007387 */ /* 0x0003e80000100800 */
[----:B------:R4:W-:Y:S01]  /*ffe0*/  STL [R1+0x1f4], R6 ;  /* 0x0001f40601007387 */ /* 0x0009e20000100800 */
[C---:B0-----:R-:W-:Y:S02]  /*fff0*/  SEL R4, R25.reuse, R11, !P3 ;  /* 0x0000000b19047207 */ /* 0x041fe40005800000 */
[----:B-1----:R-:W-:-:S03]  /*10000*/  SEL R8, R25, R28, !P3 ;  /* 0x0000001c19087207 */ /* 0x002fc60005800000 */
[----:B------:R0:W-:Y:S01]  /*10010*/  STL [R1+0x1f0], R4 ;  /* 0x0001f00401007387 */ /* 0x0001e20000100800 */
[----:B----4-:R-:W-:-:S03]  /*10020*/  SEL R6, R25, R0, !P3 ;  /* 0x0000000019067207 */ /* 0x010fc60005800000 */
[----:B------:R-:W-:Y:S04]  /*10030*/  STL [R1+0x1ec], R8 ;  /* 0x0001ec0801007387 */ /* 0x000fe80000100800 */
[----:B------:R-:W-:Y:S01]  /*10040*/  STL [R1+0x1e8], R6 ;  /* 0x0001e80601007387 */ /* 0x000fe20000100800 */
[----:B0-----:R-:W-:-:S03]  /*10050*/  SEL R4, R25, R5, !P3 ;  /* 0x0000000519047207 */ /* 0x001fc60005800000 */
[----:B------:R-:W4:Y:S01]  /*10060*/  LDL.LU R26, [R1+0x1c4] ;  /* 0x0001c400011a7983 */ /* 0x000f220000300800 */
        /* <DEDUP_REMOVED lines=9> */
[----:B--2---:R-:W-:-:S05]  /*10100*/  SEL R3, R25, R3, !P3 ;  /* 0x0000000319037207 */ /* 0x004fca0005800000 */
[----:B------:R-:W-:Y:S01]  /*10110*/  STL [R1+0x1d8], R3 ;  /* 0x0001d80301007387 */ /* 0x000fe20000100800 */
[----:B0-----:R-:W-:-:S03]  /*10120*/  SEL R0, R25, R7, !P3 ;  /* 0x0000000719007207 */ /* 0x001fc60005800000 */
[----:B------:R-:W2:Y:S04]  /*10130*/  LDL.LU R21, [R1+0x19c] ;  /* 0x00019c0001157983 */ /* 0x000ea80000300800 */
[----:B------:R3:W-:Y:S04]  /*10140*/  STL [R1+0x1d4], R0 ;  /* 0x0001d40001007387 */ /* 0x0007e80000100800 */
[----:B------:R-:W2:Y:S04]  /*10150*/  LDL.LU R15, [R1+0x18c] ;  /* 0x00018c00010f7983 */ /* 0x000ea80000300800 */
[----:B------:R-:W2:Y:S04]  /*10160*/  LDL.LU R12, [R1+0x194] ;  /* 0x00019400010c7983 */ /* 0x000ea80000300800 */
[----:B------:R-:W2:Y:S04]  /*10170*/  LDL.LU R9, [R1+0x17c] ;  /* 0x00017c0001097983 */ /* 0x000ea80000300800 */
[----:B------:R-:W2:Y:S04]  /*10180*/  LDL.LU R8, [R1+0x178] ;  /* 0x0001780001087983 */ /* 0x000ea80000300800 */
[----:B------:R-:W2:Y:S04]  /*10190*/  LDL.LU R7, [R1+0x174] ;  /* 0x0001740001077983 */ /* 0x000ea80000300800 */
[----:B------:R-:W2:Y:S04]  /*101a0*/  LDL.LU R6, [R1+0x168] ;  /* 0x0001680001067983 */ /* 0x000ea80000300800 */
[----:B------:R-:W2:Y:S01]  /*101b0*/  LDL.LU R4, [R1+0x15c] ;  /* 0x00015c0001047983 */ /* 0x000ea20000300800 */
[----:B---3--:R-:W-:-:S05]  /*101c0*/  SEL R0, R25, R2, !P3 ;  /* 0x0000000219007207 */ /* 0x008fca0005800000 */
[----:B------:R0:W-:Y:S04]  /*101d0*/  STL [R1+0x1cc], R0 ;  /* 0x0001cc0001007387 */ /* 0x0001e80000100800 */
[----:B------:R-:W3:Y:S04]  /*101e0*/  LDL.LU R10, [R1+0x158] ;  /* 0x00015800010a7983 */ /* 0x000ee80000300800 */
        /* <DEDUP_REMOVED lines=9> */
[----:B0-----:R-:W3:Y:S04]  /*10280*/  LDL.LU R0, [R1+0x134] ;  /* 0x0001340001007983 */ /* 0x001ee80000300800 */
[----:B------:R-:W3:Y:S04]  /*10290*/  LDL.LU R3, [R1+0x138] ;  /* 0x0001380001037983 */ /* 0x000ee80000300800 */
[----:B------:R-:W3:Y:S01]  /*102a0*/  LDL.LU R2, [R1+0x13c] ;  /* 0x00013c0001027983 */ /* 0x000ee20000300800 */
[----:B----4-:R-:W-:-:S05]  /*102b0*/  SEL R26, R25, R26, !P3 ;  /* 0x0000001a191a7207 */ /* 0x010fca0005800000 */
        /* <DEDUP_REMOVED lines=25> */
[----:B------:R-:W2:Y:S04]  /*10450*/  LDL.LU R7, [R1+0x124] ;  /* 0x0001240001077983 */ /* 0x000ea80000300800 */
[----:B------:R0:W-:Y:S04]  /*10460*/  STL [R1+0x18c], R9 ;  /* 0x00018c0901007387 */ /* 0x0001e80000100800 */
[----:B------:R1:W-:Y:S01]  /*10470*/  STL [R1+0x184], R8 ;  /* 0x0001840801007387 */ /* 0x0003e20000100800 */
[C---:B0-----:R-:W-:Y:S02]  /*10480*/  SEL R9, R25.reuse, R6, !P3 ;  /* 0x0000000619097207 */ /* 0x041fe40005800000 */
[----:B-1----:R-:W-:-:S03]  /*10490*/  SEL R8, R25, R4, !P3 ;  /* 0x0000000419087207 */ /* 0x002fc60005800000 */
[----:B------:R-:W-:Y:S01]  /*104a0*/  STL [R1+0x180], R9 ;  /* 0x0001800901007387 */ /* 0x000fe20000100800 */
[----:B---3--:R-:W-:-:S03]  /*104b0*/  SEL R6, R25, R10, !P3 ;  /* 0x0000000a19067207 */ /* 0x008fc60005800000 */
[----:B------:R0:W-:Y:S01]  /*104c0*/  STL [R1+0x17c], R8 ;  /* 0x00017c0801007387 */ /* 0x0001e20000100800 */
[----:B------:R-:W-:-:S03]  /*104d0*/  SEL R4, R25, R22, !P3 ;  /* 0x0000001619047207 */ /* 0x000fc60005800000 */
        /* <DEDUP_REMOVED lines=16> */
[----:B------:R-:W-:Y:S01]  /*105e0*/  STL [R1+0x150], R8 ;  /* 0x0001500801007387 */ /* 0x000fe20000100800 */
[----:B---3--:R-:W-:-:S03]  /*105f0*/  SEL R4, R25, R0, !P3 ;  /* 0x0000000019047207 */ /* 0x008fc60005800000 */
[----:B------:R-:W-:Y:S01]  /*10600*/  STL [R1+0x14c], R6 ;  /* 0x00014c0601007387 */ /* 0x000fe20000100800 */
[----:B------:R-:W-:-:S03]  /*10610*/  SEL R3, R25, R3, !P3 ;  /* 0x0000000319037207 */ /* 0x000fc60005800000 */
[----:B------:R-:W-:Y:S01]  /*10620*/  STL [R1+0x148], R4 ;  /* 0x0001480401007387 */ /* 0x000fe20000100800 */
[----:B------:R-:W-:-:S03]  /*10630*/  SEL R0, R25, R2, !P3 ;  /* 0x0000000219007207 */ /* 0x000fc60005800000 */
[----:B------:R-:W3:Y:S04]  /*10640*/  LDL.LU R26, [R1+0x128] ;  /* 0x00012800011a7983 */ /* 0x000ee80000300800 */
[----:B------:R0:W-:Y:S04]  /*10650*/  STL [R1+0x144], R3 ;  /* 0x0001440301007387 */ /* 0x0001e80000100800 */
[----:B------:R-:W3:Y:S04]  /*10660*/  LDL.LU R27, [R1+0x11c] ;  /* 0x00011c00011b7983 */ /* 0x000ee80000300800 */
[----:B------:R1:W-:Y:S04]  /*10670*/  STL [R1+0x140], R0 ;  /* 0x0001400001007387 */ /* 0x0003e80000100800 */
[----:B------:R-:W3:Y:S04]  /*10680*/  LDL.LU R29, [R1+0x118] ;  /* 0x00011800011d7983 */ /* 0x000ee80000300800 */
[----:B------:R-:W3:Y:S04]  /*10690*/  LDL.LU R23, [R1+0x10c] ;  /* 0x00010c0001177983 */ /* 0x000ee80000300800 */
[----:B0-----:R-:W3:Y:S04]  /*106a0*/  LDL.LU R3, [R1+0x108] ;  /* 0x0001080001037983 */ /* 0x001ee80000300800 */
[----:B------:R-:W3:Y:S04]  /*106b0*/  LDL.LU R2, [R1+0xe0] ;  /* 0x0000e00001027983 */ /* 0x000ee80000300800 */
[----:B------:R-:W3:Y:S01]  /*106c0*/  LDL.LU R19, [R1+0xcc] ;  /* 0x0000cc0001137983 */ /* 0x000ee20000300800 */
[----:B----4-:R-:W-:-:S05]  /*106d0*/  SEL R4, R25, R5, !P3 ;  /* 0x0000000519047207 */ /* 0x010fca0005800000 */
[----:B------:R0:W-:Y:S01]  /*106e0*/  STL [R1+0x13c], R4 ;  /* 0x00013c0401007387 */ /* 0x0001e20000100800 */
[----:B-1----:R-:W-:-:S03]  /*106f0*/  SEL R0, R25, R24, !P3 ;  /* 0x0000001819007207 */ /* 0x002fc60005800000 */
        /* <DEDUP_REMOVED lines=36> */
[----:B------:R-:W3:Y:S04]  /*10940*/  LDL.LU R2, [R1+0xa4] ;  /* 0x0000a40001027983 */ /* 0x000ee80000300800 */
[----:B------:R0:W-:Y:S01]  /*10950*/  STL [R1+0x11c], R23 ;  /* 0x00011c1701007387 */ /* 0x0001e20000100800 */
[----:B----4-:R-:W-:-:S02]  /*10960*/  SEL R21, R25, R21, !P3 ;  /* 0x0000001519157207 */ /* 0x010fc40005800000 */
[C---:B0-----:R-:W-:Y:S02]  /*10970*/  SEL R23, R25.reuse, R19, !P3 ;  /* 0x0000001319177207 */ /* 0x041fe40005800000 */
        /* <DEDUP_REMOVED lines=11> */
[----:B------:R-:W4:Y:S01]  /*10a30*/  LDL.LU R24, [R1+0xa0] ;  /* 0x0000a00001187983 */ /* 0x000f220000300800 */
[----:B------:R-:W-:-:S03]  /*10a40*/  SEL R4, R25, R4, !P3 ;  /* 0x0000000419047207 */ /* 0x000fc60005800000 */
[----:B------:R-:W-:Y:S04]  /*10a50*/  STL [R1+0xf8], R9 ;  /* 0x0000f80901007387 */ /* 0x000fe80000100800 */
[----:B------:R2:W-:Y:S04]  /*10a60*/  STL [R1+0xf0], R8 ;  /* 0x0000f00801007387 */ /* 0x0005e80000100800 */
[----:B------:R0:W-:Y:S04]  /*10a70*/  STL [R1+0xec], R6 ;  /* 0x0000ec0601007387 */ /* 0x0001e80000100800 */
[----:B------:R1:W-:Y:S01]  /*10a80*/  STL [R1+0xe8], R4 ;  /* 0x0000e80401007387 */ /* 0x0003e20000100800 */
[----:B--2---:R-:W-:-:S02]  /*10a90*/  SEL R8, R25, R10, !P3 ;  /* 0x0000000a19087207 */ /* 0x004fc40005800000 */
        /* <DEDUP_REMOVED lines=8> */
[----:B--2---:R-:W-:-:S03]  /*10b20*/  SEL R4, R25, R17, !P3 ;  /* 0x0000001119047207 */ /* 0x004fc60005800000 */
        /* <DEDUP_REMOVED lines=10> */
[----:B------:R-:W-:Y:S01]  /*10bd0*/  STL [R1+0xc0], R8 ;  /* 0x0000c00801007387 */ /* 0x000fe20000100800 */
[C---:B------:R-:W-:Y:S02]  /*10be0*/  SEL R0, R25.reuse, R7, !P3 ;  /* 0x0000000719007207 */ /* 0x040fe40005800000 */
[C---:B--2---:R-:W-:Y:S01]  /*10bf0*/  SEL R4, R25.reuse, R5, !P3 ;  /* 0x0000000519047207 */ /* 0x044fe20005800000 */
[----:B------:R-:W-:Y:S04]  /*10c00*/  STL [R1+0xbc], R6 ;  /* 0x0000bc0601007387 */ /* 0x000fe80000100800 */
[----:B------:R-:W2:Y:S04]  /*10c10*/  LDL.LU R26, [R1+0x9c] ;  /* 0x00009c00011a7983 */ /* 0x000ea80000300800 */
[----:B------:R-:W-:Y:S04]  /*10c20*/  STL [R1+0xb8], R4 ;  /* 0x0000b80401007387 */ /* 0x000fe80000100800 */
[----:B------:R-:W2:Y:S04]  /*10c30*/  LDL.LU R27, [R1+0x94] ;  /* 0x00009400011b7983 */ /* 0x000ea80000300800 */
[----:B------:R0:W-:Y:S04]  /*10c40*/  STL [R1+0xb4], R0 ;  /* 0x0000b40001007387 */ /* 0x0001e80000100800 */
[----:B------:R-:W2:Y:S04]  /*10c50*/  LDL.LU R29, [R1+0x90] ;  /* 0x00009000011d7983 */ /* 0x000ea80000300800 */
[----:B------:R-:W2:Y:S04]  /*10c60*/  LDL.LU R23, [R1+0x8c] ;  /* 0x00008c0001177983 */ /* 0x000ea80000300800 */
[----:B------:R-:W2:Y:S04]  /*10c70*/  LDL.LU R19, [R1+0x7c] ;  /* 0x00007c0001137983 */ /* 0x000ea80000300800 */
[----:B------:R-:W2:Y:S04]  /*10c80*/  LDL.LU R7, [R1] ;  /* 0x0000000001077983 */ /* 0x000ea80000300800 */
[----:B------:R-:W2:Y:S01]  /*10c90*/  LDL.LU R15, [R1+0x88] ;  /* 0x00008800010f7983 */ /* 0x000ea20000300800 */
[----:B---3--:R-:W-:-:S05]  /*10ca0*/  SEL R3, R25, R3, !P3 ;  /* 0x0000000319037207 */ /* 0x008fca0005800000 */
[----:B------:R-:W-:Y:S01]  /*10cb0*/  STL [R1+0xb0], R3 ;  /* 0x0000b00301007387 */ /* 0x000fe20000100800 */
[----:B0-----:R-:W-:-:S03]  /*10cc0*/  SEL R0, R25, R2, !P3 ;  /* 0x0000000219007207 */ /* 0x001fc60005800000 */
[----:B------:R-:W3:Y:S04]  /*10cd0*/  LDL.LU R12, [R1+0x84] ;  /* 0x00008400010c7983 */ /* 0x000ee80000300800 */
[----:B------:R4:W-:Y:S04]  /*10ce0*/  STL [R1+0xac], R0 ;  /* 0x0000ac0001007387 */ /* 0x0009e80000100800 */
[----:B------:R-:W3:Y:S04]  /*10cf0*/  LDL.LU R9, [R1+0x80] ;  /* 0x0000800001097983 */ /* 0x000ee80000300800 */
[----:B------:R-:W3:Y:S04]  /*10d00*/  LDL.LU R8, [R1+0x2a0] ;  /* 0x0002a00001087983 */ /* 0x000ee80000300800 */
[----:B------:R-:W3:Y:S04]  /*10d10*/  LDL.LU R6, [R1+0x74] ;  /* 0x0000740001067983 */ /* 0x000ee80000300800 */
[----:B------:R-:W3:Y:S04]  /*10d20*/  LDL.LU R4, [R1+0x1ac] ;  /* 0x0001ac0001047983 */ /* 0x000ee80000300800 */
[----:B------:R-:W3:Y:S04]  /*10d30*/  LDL.LU R10, [R1+0x1b0] ;  /* 0x0001b000010a7983 */ /* 0x000ee80000300800 */
[----:B------:R-:W3:Y:S04]  /*10d40*/  LDL.LU R22, [R1+0x204] ;  /* 0x0002040001167983 */ /* 0x000ee80000300800 */
[----:B------:R-:W3:Y:S01]  /*10d50*/  LDL.LU R20, [R1+0x220] ;  /* 0x0002200001147983 */ /* 0x000ee20000300800 */
        /* <DEDUP_REMOVED lines=11> */
[----:B------:R-:W4:Y:S04]  /*10e10*/  LDL.LU R3, [R1+0x114] ;  /* 0x0001140001037983 */ /* 0x000f280000300800 */
[----:B------:R-:W4:Y:S04]  /*10e20*/  LDL.LU R2, [R1+0x110] ;  /* 0x0001100001027983 */ /* 0x000f280000300800 */
[----:B------:R-:W4:Y:S04]  /*10e30*/  LDL.LU R24, [R1+0x104] ;  /* 0x0001040001187983 */ /* 0x000f280000300800 */
[----:B------:R-:W4:Y:S01]  /*10e40*/  LDL.LU R21, [R1+0xf4] ;  /* 0x0000f40001157983 */ /* 0x000f220000300800 */
[----:B--2---:R-:W-:-:S05]  /*10e50*/  SEL R26, R25, R26, !P3 ;  /* 0x0000001a191a7207 */ /* 0x004fca0005800000 */
[----:B------:R0:W-:Y:S01]  /*10e60*/  STL [R1+0xa4], R26 ;  /* 0x0000a41a01007387 */ /* 0x0001e20000100800 */
[----:B------:R-:W-:-:S03]  /*10e70*/  SEL R27, R25, R27, !P3 ;  /* 0x0000001b191b7207 */ /* 0x000fc60005800000 */
[----:B0-----:R-:W2:Y:S01]  /*10e80*/  LDL.LU R26, [R1+0x191c] ;  /* 0x00191c00011a7983 */ /* 0x001ea20000300800 */
[----:B------:R-:W-:-:S03]  /*10e90*/  SEL R29, R25, R29, !P3 ;  /* 0x0000001d191d7207 */ /* 0x000fc60005800000 */
[----:B------:R0:W-:Y:S01]  /*10ea0*/  STL [R1+0xa0], R27 ;  /* 0x0000a01b01007387 */ /* 0x0001e20000100800 */
[C---:B------:R-:W-:Y:S02]  /*10eb0*/  SEL R23, R25.reuse, R23, !P3 ;  /* 0x0000001719177207 */ /* 0x040fe40005800000 */
[C---:B------:R-:W-:Y:S01]  /*10ec0*/  SEL R19, R25.reuse, R19, !P3 ;  /* 0x0000001319137207 */ /* 0x040fe20005800000 */
[----:B0-----:R-:W2:Y:S01]  /*10ed0*/  LDL.LU R27, [R1+0x1918] ;  /* 0x00191800011b7983 */ /* 0x001ea20000300800 */
[----:B------:R-:W-:-:S03]  /*10ee0*/  SEL R7, R25, R7, !P3 ;  /* 0x0000000719077207 */ /* 0x000fc60005800000 */
[----:B------:R0:W-:Y:S04]  /*10ef0*/  STL [R1+0x9c], R29 ;  /* 0x00009c1d01007387 */ /* 0x0001e80000100800 */
[----:B0-----:R-:W2:Y:S04]  /*10f00*/  LDL.LU R29, [R1+0x1914] ;  /* 0x00191400011d7983 */ /* 0x001ea80000300800 */
[----:B------:R0:W-:Y:S04]  /*10f10*/  STL [R1+0x98], R23 ;  /* 0x0000981701007387 */ /* 0x0001e80000100800 */
[----:B0-----:R-:W2:Y:S04]  /*10f20*/  LDL.LU R23, [R1+0x1910] ;  /* 0x0019100001177983 */ /* 0x001ea80000300800 */
[----:B------:R0:W-:Y:S04]  /*10f30*/  STL [R1+0x94], R19 ;  /* 0x0000941301007387 */ /* 0x0001e80000100800 */
[----:B0-----:R-:W2:Y:S04]  /*10f40*/  LDL.LU R19, [R1+0x190c] ;  /* 0x00190c0001137983 */ /* 0x001ea80000300800 */
[----:B------:R0:W-:Y:S04]  /*10f50*/  STL [R1+0x90], R7 ;  /* 0x0000900701007387 */ /* 0x0001e80000100800 */
[----:B0-----:R-:W2:Y:S01]  /*10f60*/  LDL.LU R7, [R1+0x1908] ;  /* 0x0019080001077983 */ /* 0x001ea20000300800 */
[----:B------:R-:W-:-:S02]  /*10f70*/  SEL R15, R25, R15, !P3 ;  /* 0x0000000f190f7207 */ /* 0x000fc40005800000 */
[C---:B---3--:R-:W-:Y:S02]  /*10f80*/  SEL R12, R25.reuse, R12, !P3 ;  /* 0x0000000c190c7207 */ /* 0x048fe40005800000 */
[----:B--2---:R-:W-:-:S05]  /*10f90*/  SEL R7, R25, R7, !P3 ;  /* 0x0000000719077207 */ /* 0x004fca0005800000 */
[----:B------:R0:W-:Y:S04]  /*10fa0*/  STL [R1+0x8c], R7 ;  /* 0x00008c0701007387 */ /* 0x0001e80000100800 */
[----:B0-----:R-:W2:Y:S01]  /*10fb0*/  LDL.LU R7, [R1+0x1b8] ;  /* 0x0001b80001077983 */ /* 0x001ea20000300800 */
[C---:B------:R-:W-:Y:S02]  /*10fc0*/  SEL R9, R25.reuse, R9, !P3 ;  /* 0x0000000919097207 */ /* 0x040fe40005800000 */
[C---:B------:R-:W-:Y:S01]  /*10fd0*/  SEL R8, R25.reuse, R8, !P3 ;  /* 0x0000000819087207 */ /* 0x040fe20005800000 */
[----:B------:R0:W-:Y:S01]  /*10fe0*/  STL [R1+0x88], R15 ;  /* 0x0000880f01007387 */ /* 0x0001e20000100800 */
[C---:B------:R-:W-:Y:S02]  /*10ff0*/  SEL R6, R25.reuse, R6, !P3 ;  /* 0x0000000619067207 */ /* 0x040fe40005800000 */
[C---:B------:R-:W-:Y:S01]  /*11000*/  SEL R4, R25.reuse, R4, !P3 ;  /* 0x0000000419047207 */ /* 0x040fe20005800000 */
[----:B0-----:R-:W3:Y:S04]  /*11010*/  LDL.LU R15, [R1+0x1904] ;  /* 0x00190400010f7983 */ /* 0x001ee80000300800 */
[----:B------:R0:W-:Y:S01]  /*11020*/  STL [R1+0x84], R12 ;  /* 0x0000840c01007387 */ /* 0x0001e20000100800 */
[----:B------:R-:W-:-:S03]  /*11030*/  SEL R10, R25, R10, !P3 ;  /* 0x0000000a190a7207 */ /* 0x000fc60005800000 */
        /* <DEDUP_REMOVED lines=8> */
[----:B----4-:R-:W-:-:S03]  /*110c0*/  SEL R18, R25, R18, !P3 ;  /* 0x0000001219127207 */ /* 0x010fc60005800000 */
[----:B0-----:R-:W4:Y:S04]  /*110d0*/  LDL.LU R6, [R1+0x18f4] ;  /* 0x0018f40001067983 */ /* 0x001f280000300800 */
[----:B------:R0:W-:Y:S01]  /*110e0*/  STL [R1+0x74], R4 ;  /* 0x0000740401007387 */ /* 0x0001e20000100800 */
[----:B------:R-:W-:-:S03]  /*110f0*/  SEL R16, R25, R16, !P3 ;  /* 0x0000001019107207 */ /* 0x000fc60005800000 */
[----:B0-----:R-:W3:Y:S04]  /*11100*/  LDL.LU R4, [R1+0x18f0] ;  /* 0x0018f00001047983 */ /* 0x001ee80000300800 */
[----:B------:R0:W-:Y:S01]  /*11110*/  STL [R1+0x70], R10 ;  /* 0x0000700a01007387 */ /* 0x0001e20000100800 */
[----:B------:R-:W-:-:S03]  /*11120*/  SEL R17, R25, R17, !P3 ;  /* 0x0000001119117207 */ /* 0x000fc60005800000 */
[----:B0-----:R-:W3:Y:S01]  /*11130*/  LDL.LU R10, [R1+0x18ec] ;  /* 0x0018ec00010a7983 */ /* 0x001ee20000300800 */
[C---:B------:R-:W-:Y:S02]  /*11140*/  SEL R14, R25.reuse, R14, !P3 ;  /* 0x0000000e190e7207 */ /* 0x040fe40005800000 */
[C---:B------:R-:W-:Y:S02]  /*11150*/  SEL R13, R25.reuse, R13, !P3 ;  /* 0x0000000d190d7207 */ /* 0x040fe40005800000 */
[C---:B------:R-:W-:Y:S02]  /*11160*/  SEL R11, R25.reuse, R11, !P3 ;  /* 0x0000000b190b7207 */ /* 0x040fe40005800000 */
[C---:B------:R-:W-:Y:S02]  /*11170*/  SEL R28, R25.reuse, R28, !P3 ;  /* 0x0000001c191c7207 */ /* 0x040fe40005800000 */
[C---:B------:R-:W-:Y:S02]  /*11180*/  SEL R0, R25.reuse, R0, !P3 ;  /* 0x0000000019007207 */ /* 0x040fe40005800000 */
[----:B------:R-:W-:-:S02]  /*11190*/  SEL R5, R25, R5, !P3 ;  /* 0x0000000519057207 */ /* 0x000fc40005800000 */
[C---:B------:R-:W-:Y:S02]  /*111a0*/  SEL R3, R25.reuse, R3, !P3 ;  /* 0x0000000319037207 */ /* 0x040fe40005800000 */
[C---:B------:R-:W-:Y:S02]  /*111b0*/  SEL R2, R25.reuse, R2, !P3 ;  /* 0x0000000219027207 */ /* 0x040fe40005800000 */
[C---:B------:R-:W-:Y:S02]  /*111c0*/  SEL R24, R25.reuse, R24, !P3 ;  /* 0x0000001819187207 */ /* 0x040fe40005800000 */
[----:B--2---:R-:W-:-:S05]  /*111d0*/  SEL R7, R25, R7, !P3 ;  /* 0x0000000719077207 */ /* 0x004fca0005800000 */
[----:B------:R0:W-:Y:S04]  /*111e0*/  STL [R1+0x6c], R7 ;  /* 0x00006c0701007387 */ /* 0x0001e80000100800 */
[----:B0-----:R-:W2:Y:S04]  /*111f0*/  LDL.LU R7, [R1+0x50] ;  /* 0x0000500001077983 */ /* 0x001ea80000300800 */
        /* <DEDUP_REMOVED lines=28> */
[----:B------:R-:W-:-:S05]  /*113c0*/  SEL R21, R25, R21, !P3 ;  /* 0x0000001519157207 */ /* 0x000fca0005800000 */
[----:B------:R2:W-:Y:S02]  /*113d0*/  STL [R1+0x18], R21 ;  /* 0x0000181501007387 */ /* 0x0005e40000100800 */
[C---:B--2---:R-:W-:Y:S02]  /*113e0*/  SEL R21, R25.reuse, R24, !P3 ;  /* 0x0000001819157207 */ /* 0x044fe40005800000 */
[----:B------:R-:W2:Y:S04]  /*113f0*/  LDL.LU R24, [R1+0x48] ;  /* 0x0000480001187983 */ /* 0x000ea80000300800 */
[----:B------:R0:W-:Y:S02]  /*11400*/  STL [R1+0x14], R21 ;  /* 0x0000141501007387 */ /* 0x0001e40000100800 */
[----:B0-----:R-:W-:-:S02]  /*11410*/  SEL R21, R25, R2, !P3 ;  /* 0x0000000219157207 */ /* 0x001fc40005800000 */
[----:B------:R-:W3:Y:S04]  /*11420*/  LDL.LU R2, [R1+0x4c] ;  /* 0x00004c0001027983 */ /* 0x000ee80000300800 */
[----:B------:R0:W-:Y:S02]  /*11430*/  STL [R1+0x10], R21 ;  /* 0x0000101501007387 */ /* 0x0001e40000100800 */
[C---:B0-----:R-:W-:Y:S02]  /*11440*/  SEL R21, R25.reuse, R3, !P3 ;  /* 0x0000000319157207 */ /* 0x041fe40005800000 */
[----:B------:R-:W4:Y:S01]  /*11450*/  LDL.LU R3, [R1+0x54] ;  /* 0x0000540001037983 */ /* 0x000f220000300800 */
[----:B------:R-:W-:-:S03]  /*11460*/  SEL R0, R25, R0, !P3 ;  /* 0x0000000019007207 */ /* 0x000fc60005800000 */
[----:B------:R0:W-:Y:S01]  /*11470*/  STL [R1+0xc], R21 ;  /* 0x00000c1501007387 */ /* 0x0001e20000100800 */
[C---:B------:R-:W-:Y:S02]  /*11480*/  SEL R28, R25.reuse, R28, !P3 ;  /* 0x0000001c191c7207 */ /* 0x040fe40005800000 */
[----:B0-----:R-:W-:-:S05]  /*11490*/  SEL R21, R25, R5, !P3 ;  /* 0x0000000519157207 */ /* 0x001fca0005800000 */
[----:B------:R-:W-:Y:S04]  /*114a0*/  STL [R1+0x1808], R21 ;  /* 0x0018081501007387 */ /* 0x000fe80000100800 */
[----:B------:R-:W-:Y:S04]  /*114b0*/  STL [R1+0x180c], R0 ;  /* 0x00180c0001007387 */ /* 0x000fe80000100800 */
[----:B------:R-:W-:Y:S01]  /*114c0*/  STL [R1+0x1810], R28 ;  /* 0x0018101c01007387 */ /* 0x000fe20000100800 */
[C---:B------:R-:W-:Y:S02]  /*114d0*/  SEL R5, R25.reuse, R7, !P3 ;  /* 0x0000000719057207 */ /* 0x040fe40005800000 */
[----:B------:R-:W-:-:S02]  /*114e0*/  SEL R11, R25, R11, !P3 ;  /* 0x0000000b190b7207 */ /* 0x000fc40005800000 */
[C---:B------:R-:W-:Y:S02]  /*114f0*/  SEL R13, R25.reuse, R13, !P3 ;  /* 0x0000000d190d7207 */ /* 0x040fe40005800000 */
[C---:B------:R-:W-:Y:S02]  /*11500*/  SEL R14, R25.reuse, R14, !P3 ;  /* 0x0000000e190e7207 */ /* 0x040fe40005800000 */
[C---:B------:R-:W-:Y:S02]  /*11510*/  SEL R17, R25.reuse, R17, !P3 ;  /* 0x0000001119117207 */ /* 0x040fe40005800000 */
[C---:B------:R-:W-:Y:S02]  /*11520*/  SEL R16, R25.reuse, R16, !P3 ;  /* 0x0000001019107207 */ /* 0x040fe40005800000 */
[----:B--2---:R-:W-:-:S05]  /*11530*/  SEL R24, R25, R24, !P3 ;  /* 0x0000001819187207 */ /* 0x004fca0005800000 */
[----:B------:R-:W-:Y:S01]  /*11540*/  STL [R1+0x1814], R24 ;  /* 0x0018141801007387 */ /* 0x000fe20000100800 */
[----:B---3--:R-:W-:-:S05]  /*11550*/  SEL R2, R25, R2, !P3 ;  /* 0x0000000219027207 */ /* 0x008fca0005800000 */
[----:B------:R-:W-:Y:S01]  /*11560*/  STL [R1+0x1818], R2 ;  /* 0x0018180201007387 */ /* 0x000fe20000100800 */
[----:B----4-:R-:W-:-:S05]  /*11570*/  SEL R3, R25, R3, !P3 ;  /* 0x0000000319037207 */ /* 0x010fca0005800000 */
[----:B------:R0:W-:Y:S04]  /*11580*/  STL [R1+0x181c], R3 ;  /* 0x00181c0301007387 */ /* 0x0001e80000100800 */
[----:B0-----:R-:W2:Y:S04]  /*11590*/  LDL.LU R3, [R1+0x3f0] ;  /* 0x0003f00001037983 */ /* 0x001ea80000300800 */
[----:B------:R-:W3:Y:S04]  /*115a0*/  LDL.LU R2, [R1+0x3ec] ;  /* 0x0003ec0001027983 */ /* 0x000ee80000300800 */
[----:B------:R-:W4:Y:S04]  /*115b0*/  LDL.LU R24, [R1+0x3e8] ;  /* 0x0003e80001187983 */ /* 0x000f280000300800 */
[----:B------:R-:W4:Y:S04]  /*115c0*/  LDL.LU R28, [R1+0x3e4] ;  /* 0x0003e400011c7983 */ /* 0x000f280000300800 */
[----:B------:R-:W4:Y:S04]  /*115d0*/  LDL.LU R0, [R1+0x3dc] ;  /* 0x0003dc0001007983 */ /* 0x000f280000300800 */
[----:B------:R-:W4:Y:S04]  /*115e0*/  LDL.LU R21, [R1+0x3d4] ;  /* 0x0003d40001157983 */ /* 0x000f280000300800 */
[----:B------:R0:W-:Y:S04]  /*115f0*/  STL [R1+0x1820], R5 ;  /* 0x0018200501007387 */ /* 0x0001e80000100800 */
[----:B0-----:R-:W4:Y:S04]  /*11600*/  LDL.LU R5, [R1+0x3f4] ;  /* 0x0003f40001057983 */ /* 0x001f280000300800 */
        /* <DEDUP_REMOVED lines=10> */
[----:B------:R-:W0:Y:S01]  /*116b0*/  S2R R7, SR_TID.X ;  /* 0x0000000000077919 */ /* 0x000e220000002100 */
[----:B------:R-:W-:-:S02]  /*116c0*/  SEL R18, R25, R18, !P3 ;  /* 0x0000001219127207 */ /* 0x000fc40005800000 */
[C---:B------:R-:W-:Y:S02]  /*116d0*/  SEL R20, R25.reuse, R20, !P3 ;  /* 0x0000001419147207 */ /* 0x040fe40005800000 */
[C---:B------:R-:W-:Y:S02]  /*116e0*/  SEL R22, R25.reuse, R22, !P3 ;  /* 0x0000001619167207 */ /* 0x040fe40005800000 */
[C---:B------:R-:W-:Y:S01]  /*116f0*/  SEL R10, R25.reuse, R10, !P3 ;  /* 0x0000000a190a7207 */ /* 0x040fe20005800000 */
[----:B------:R-:W-:Y:S01]  /*11700*/  STL [R1+0x1838], R18 ;  /* 0x0018381201007387 */ /* 0x000fe20000100800 */
[C---:B------:R-:W-:Y:S02]  /*11710*/  SEL R4, R25.reuse, R4, !P3 ;  /* 0x0000000419047207 */ /* 0x040fe40005800000 */
[C---:B------:R-:W-:Y:S01]  /*11720*/  SEL R6, R25.reuse, R6, !P3 ;  /* 0x0000000619067207 */ /* 0x040fe20005800000 */
[----:B------:R-:W-:Y:S01]  /*11730*/  STL [R1+0x183c], R20 ;  /* 0x00183c1401007387 */ /* 0x000fe20000100800 */
[----:B------:R-:W-:-:S02]  /*11740*/  SEL R8, R25, R8, !P3 ;  /* 0x0000000819087207 */ /* 0x000fc40005800000 */
[C---:B------:R-:W-:Y:S01]  /*11750*/  SEL R9, R25.reuse, R9, !P3 ;  /* 0x0000000919097207 */ /* 0x040fe20005800000 */
[----:B------:R-:W-:Y:S01]  /*11760*/  STL [R1+0x1840], R22 ;  /* 0x0018401601007387 */ /* 0x000fe20000100800 */
[C---:B------:R-:W-:Y:S02]  /*11770*/  SEL R12, R25.reuse, R12, !P3 ;  /* 0x0000000c190c7207 */ /* 0x040fe40005800000 */
[----:B------:R-:W-:Y:S01]  /*11780*/  SEL R15, R25, R15, !P3 ;  /* 0x0000000f190f7207 */ /* 0x000fe20005800000 */
[----:B------:R-:W-:Y:S01]  /*11790*/  STL [R1+0x1844], R10 ;  /* 0x0018440a01007387 */ /* 0x000fe20000100800 */
[----:B0-----:R-:W-:-:S03]  /*117a0*/  LOP3.LUT R7, R7, 0x3f, RZ, 0xc0, !PT ;  /* 0x0000003f07077812 */ /* 0x001fc600078ec0ff */
[----:B------:R-:W-:Y:S01]  /*117b0*/  STL [R1+0x1848], R4 ;  /* 0x0018480401007387 */ /* 0x000fe20000100800 */
[C---:B------:R-:W-:Y:S02]  /*117c0*/  SEL R19, R25.reuse, R19, !P3 ;  /* 0x0000001319137207 */ /* 0x040fe40005800000 */
[----:B------:R-:W-:Y:S01]  /*117d0*/  SEL R23, R25, R23, !P3 ;  /* 0x0000001719177207 */ /* 0x000fe20005800000 */
[----:B------:R-:W-:Y:S01]  /*117e0*/  STL [R1+0x184c], R6 ;  /* 0x00184c0601007387 */ /* 0x000fe20000100800 */
[----:B------:R-:W-:Y:S01]  /*117f0*/  IMAD R7, R7, c[0x0][0x18c], RZ ;  /* 0x0000630007077a24 */ /* 0x000fe200078e02ff */
[C---:B------:R-:W-:Y:S02]  /*11800*/  SEL R29, R25.reuse, R29, !P3 ;  /* 0x0000001d191d7207 */ /* 0x040fe40005800000 */
[----:B------:R-:W-:Y:S01]  /*11810*/  STL [R1+0x1850], R8 ;  /* 0x0018500801007387 */ /* 0x000fe20000100800 */
[----:B------:R-:W-:-:S03]  /*11820*/  SEL R27, R25, R27, !P3 ;  /* 0x0000001b191b7207 */ /* 0x000fc60005800000 */
[----:B------:R-:W-:Y:S01]  /*11830*/  STL [R1+0x1854], R9 ;  /* 0x0018540901007387 */ /* 0x000fe20000100800 */
[----:B------:R-:W-:-:S03]  /*11840*/  SEL R25, R25, R26, !P3 ;  /* 0x0000001a19197207 */ /* 0x000fc60005800000 */
[----:B------:R-:W-:Y:S01]  /*11850*/  STL [R1+0x1858], R12 ;  /* 0x0018580c01007387 */ /* 0x000fe20000100800 */
[----:B------:R-:W-:-:S03]  /*11860*/  LEA.HI.X.SX32 R7, R7, c[0x0][0x16c], 0x1, P6 ;  /* 0x00005b0007077a11 */ /* 0x000fc600030f0eff */
[----:B------:R-:W-:Y:S04]  /*11870*/  STL [R1+0x185c], R15 ;  /* 0x00185c0f01007387 */ /* 0x000fe80000100800 */
[----:B------:R-:W-:Y:S04]  /*11880*/  STL [R1+0x1860], R19 ;  /* 0x0018601301007387 */ /* 0x000fe80000100800 */
[----:B------:R-:W-:Y:S04]  /*11890*/  STL [R1+0x1864], R23 ;  /* 0x0018641701007387 */ /* 0x000fe80000100800 */
[----:B------:R-:W-:Y:S04]  /*118a0*/  STL [R1+0x1868], R29 ;  /* 0x0018681d01007387 */ /* 0x000fe80000100800 */
[----:B------:R-:W-:Y:S04]  /*118b0*/  STL [R1+0x186c], R27 ;  /* 0x00186c1b01007387 */ /* 0x000fe80000100800 */
[----:B------:R-:W-:Y:S04]  /*118c0*/  STL [R1+0x1870], R25 ;  /* 0x0018701901007387 */ /* 0x000fe80000100800 */
[----:B------:R4:W-:Y:S01]  /*118d0*/  STL [R1+0x1874], R7 ;  /* 0x0018740701007387 */ /* 0x0009e20000100800 */
[----:B--2---:R-:W-:-:S02]  /*118e0*/  IMAD R3, R3, c[0x0][0x190], RZ ;  /* 0x0000640003037a24 */ /* 0x004fc400078e02ff */
[----:B---3--:R-:W-:Y:S02]  /*118f0*/  IMAD R2, R2, c[0x0][0x190], RZ ;  /* 0x0000640002027a24 */ /* 0x008fe400078e02ff */
[----:B----4-:R-:W-:Y:S02]  /*11900*/  IMAD R7, R13, c[0x0][0x190], RZ ;  /* 0x000064000d077a24 */ /* 0x010fe400078e02ff */
[----:B------:R-:W-:Y:S02]  /*11910*/  IMAD R4, R14, c[0x0][0x190], RZ ;  /* 0x000064000e047a24 */ /* 0x000fe400078e02ff */
[----:B------:R-:W-:Y:S02]  /*11920*/  IMAD R6, R17, c[0x0][0x190], RZ ;  /* 0x0000640011067a24 */ /* 0x000fe400078e02ff */
[----:B------:R-:W-:-:S05]  /*11930*/  IMAD R26, R16, c[0x0][0x190], RZ ;  /* 0x00006400101a7a24 */ /* 0x000fca00078e02ff */
[----:B------:R-:W-:Y:S04]  /*11940*/  STL [R1+0x1878], R26 ;  /* 0x0018781a01007387 */ /* 0x000fe80000100800 */
[----:B------:R0:W-:Y:S04]  /*11950*/  STL [R1+0x24], R6 ;  /* 0x0000240601007387 */ /* 0x0001e80000100800 */
[----:B------:R1:W-:Y:S01]  /*11960*/  STL [R1+0x28], R4 ;  /* 0x0000280401007387 */ /* 0x0003e20000100800 */
[----:B0-----:R-:W-:-:S03]  /*11970*/  IMAD R6, R11, c[0x0][0x190], RZ ;  /* 0x000064000b067a24 */ /* 0x001fc600078e02ff */
[----:B------:R-:W-:Y:S01]  /*11980*/  STL [R1+0x48], R7 ;  /* 0x0000480701007387 */ /* 0x000fe20000100800 */
[----:B-1----:R-:W-:-:S03]  /*11990*/  IMAD R4, R5, c[0x0][0x190], RZ ;  /* 0x0000640005047a24 */ /* 0x002fc600078e02ff */
[----:B------:R-:W-:Y:S04]  /*119a0*/  STL [R1+0x4c], R6 ;  /* 0x00004c0601007387 */ /* 0x000fe80000100800 */
[----:B------:R0:W-:Y:S04]  /*119b0*/  STL [R1+0x50], R4 ;  /* 0x0000500401007387 */ /* 0x0001e80000100800 */
[----:B------:R1:W-:Y:S01]  /*119c0*/  STL [R1+0x54], R3 ;  /* 0x0000540301007387 */ /* 0x0003e20000100800 */
[----:B0-----:R-:W-:-:S03]  /*119d0*/  IMAD R4, R24, c[0x0][0x190], RZ ;  /* 0x0000640018047a24 */ /* 0x001fc600078e02ff */
[----:B------:R0:W-:Y:S01]  /*119e0*/  STL [R1+0xf4], R2 ;  /* 0x0000f40201007387 */ /* 0x0001e20000100800 */
[----:B-1----:R-:W-:-:S03]  /*119f0*/  IMAD R3, R28, c[0x0][0x190], RZ ;  /* 0x000064001c037a24 */ /* 0x002fc600078e02ff */
[----:B------:R-:W-:Y:S04]  /*11a00*/  STL [R1+0x104], R4 ;  /* 0x0001040401007387 */ /* 0x000fe80000100800 */
[----:B------:R-:W-:Y:S04]  /*11a10*/  STL [R1+0x110], R3 ;  /* 0x0001100301007387 */ /* 0x000fe80000100800 */
[----:B------:R-:W2:Y:S01]  /*11a20*/  LDL.LU R26, [R1+0x3c8] ;  /* 0x0003c800011a7983 */ /* 0x000ea20000300800 */
[----:B0-----:R-:W-:Y:S02]  /*11a30*/  IMAD R2, R0, c[0x0][0x190], RZ ;  /* 0x0000640000027a24 */ /* 0x001fe400078e02ff */
[----:B------:R-:W-:-:S03]  /*11a40*/  IMAD R0, R21, c[0x0][0x190], RZ ;  /* 0x0000640015007a24 */ /* 0x000fc600078e02ff */
[----:B------:R-:W-:Y:S04]  /*11a50*/  STL [R1+0x114], R2 ;  /* 0x0001140201007387 */ /* 0x000fe80000100800 */
[----:B--2---:R0:W-:Y:S04]  /*11a60*/  STL [R1+0x18ac], R26 ;  /* 0x0018ac1a01007387 */ /* 0x0041e80000100800 */
[----:B------:R-:W-:Y:S04]  /*11a70*/  STL [R1+0x160], R0 ;  /* 0x0001600001007387 */ /* 0x000fe80000100800 */
[----:B0-----:R-:W2:Y:S04]  /*11a80*/  LDL.LU R26, [R1+0x3cc] ;  /* 0x0003cc00011a7983 */ /* 0x001ea80000300800 */
[----:B--2---:R0:W-:Y:S04]  /*11a90*/  STL [R1+0x18b0], R26 ;  /* 0x0018b01a01007387 */ /* 0x0041e80000100800 */
[----:B0-----:R-:W2:Y:S04]  /*11aa0*/  LDL.LU R26, [R1+0x3d0] ;  /* 0x0003d000011a7983 */ /* 0x001ea80000300800 */
[----:B------:R-:W3:Y:S04]  /*11ab0*/  LDL.LU R7, [R1+0x3c4] ;  /* 0x0003c40001077983 */ /* 0x000ee80000300800 */
[----:B------:R-:W4:Y:S04]  /*11ac0*/  LDL.LU R25, [R1+0x3c0] ;  /* 0x0003c00001197983 */ /* 0x000f280000300800 */
        /* <DEDUP_REMOVED lines=25> */
[----:B------:R-:W3:Y:S01]  /*11c60*/  LDL.LU R21, [R1+0x358] ;  /* 0x0003580001157983 */ /* 0x000ee20000300800 */
[----:B--2---:R-:W-:-:S05]  /*11c70*/  IMAD R26, R26, c[0x0][0x190], RZ ;  /* 0x000064001a1a7a24 */ /* 0x004fca00078e02ff */
[----:B------:R0:W-:Y:S04]  /*11c80*/  STL [R1+0x164], R26 ;  /* 0x0001641a01007387 */ /* 0x0001e80000100800 */
[----:B0-----:R-:W2:Y:S02]  /*11c90*/  LDL.LU R26, [R1+0x18b0] ;  /* 0x0018b000011a7983 */ /* 0x001ea40000300800 */
[----:B--2---:R-:W-:-:S05]  /*11ca0*/  IMAD R26, R26, c[0x0][0x190], RZ ;  /* 0x000064001a1a7a24 */ /* 0x004fca00078e02ff */
[----:B------:R0:W-:Y:S04]  /*11cb0*/  STL [R1+0x188], R26 ;  /* 0x0001881a01007387 */ /* 0x0001e80000100800 */
[----:B0-----:R-:W2:Y:S01]  /*11cc0*/  LDL.LU R26, [R1+0x18ac] ;  /* 0x0018ac00011a7983 */ /* 0x001ea20000300800 */
[----:B---3--:R-:W-:Y:S02]  /*11cd0*/  IMAD R19, R19, c[0x0][0x190], RZ ;  /* 0x0000640013137a24 */ /* 0x008fe400078e02ff */
[----:B------:R-:W-:Y:S02]  /*11ce0*/  IMAD R15, R15, c[0x0][0x190], RZ ;  /* 0x000064000f0f7a24 */ /* 0x000fe400078e02ff */
[----:B------:R-:W-:Y:S02]  /*11cf0*/  IMAD R9, R9, c[0x0][0x190], RZ ;  /* 0x0000640009097a24 */ /* 0x000fe400078e02ff */
[----:B------:R-:W-:-:S02]  /*11d00*/  IMAD R8, R8, c[0x0][0x190], RZ ;  /* 0x0000640008087a24 */ /* 0x000fc400078e02ff */
[----:B------:R-:W-:Y:S02]  /*11d10*/  IMAD R3, R3, c[0x0][0x190], RZ ;  /* 0x0000640003037a24 */ /* 0x000fe400078e02ff */
[----:B------:R-:W-:Y:S02]  /*11d20*/  IMAD R2, R2, c[0x0][0x190], RZ ;  /* 0x0000640002027a24 */ /* 0x000fe400078e02ff */
[----:B--2---:R-:W-:-:S05]  /*11d30*/  IMAD R26, R26, c[0x0][0x190], RZ ;  /* 0x000064001a1a7a24 */ /* 0x004fca00078e02ff */
[----:B------:R0:W-:Y:S02]  /*11d40*/  STL [R1+0x190], R26 ;  /* 0x0001901a01007387 */ /* 0x0001e40000100800 */
[----:B0-----:R-:W-:Y:S02]  /*11d50*/  IMAD R26, R7, c[0x0][0x190], RZ ;  /* 0x00006400071a7a24 */ /* 0x001fe400078e02ff */
[----:B----4-:R-:W-:-:S03]  /*11d60*/  IMAD R7, R25, c[0x0][0x190], RZ ;  /* 0x0000640019077a24 */ /* 0x010fc600078e02ff */
[----:B------:R0:W-:Y:S01]  /*11d70*/  STL [R1+0x1ac], R26 ;  /* 0x0001ac1a01007387 */ /* 0x0001e20000100800 */
[----:B------:R-:W-:-:S03]  /*11d80*/  IMAD R25, R29, c[0x0][0x190], RZ ;  /* 0x000064001d197a24 */ /* 0x000fc600078e02ff */
[----:B------:R1:W-:Y:S01]  /*11d90*/  STL [R1+0x1b0], R7 ;  /* 0x0001b00701007387 */ /* 0x0003e20000100800 */
[----:B0-----:R-:W-:Y:S02]  /*11da0*/  IMAD R26, R27, c[0x0][0x190], RZ ;  /* 0x000064001b1a7a24 */ /* 0x001fe400078e02ff */
[----:B-1----:R-:W-:-:S03]  /*11db0*/  IMAD R7, R23, c[0x0][0x190], RZ ;  /* 0x0000640017077a24 */ /* 0x002fc600078e02ff */
[----:B------:R-:W-:Y:S04]  /*11dc0*/  STL [R1+0x1b8], R26 ;  /* 0x0001b81a01007387 */ /* 0x000fe80000100800 */
[----:B------:R-:W-:Y:S04]  /*11dd0*/  STL [R1+0x1d0], R25 ;  /* 0x0001d01901007387 */ /* 0x000fe80000100800 */
[----:B------:R0:W-:Y:S04]  /*11de0*/  STL [R1+0x1e0], R7 ;  /* 0x0001e00701007387 */ /* 0x0001e80000100800 */
[----:B------:R-:W-:Y:S01]  /*11df0*/  STL [R1+0x204], R19 ;  /* 0x0002041301007387 */ /* 0x000fe20000100800 */
[----:B0-----:R-:W-:-:S03]  /*11e00*/  IMAD R7, R12, c[0x0][0x190], RZ ;  /* 0x000064000c077a24 */ /* 0x001fc600078e02ff */
[----:B------:R-:W-:Y:S04]  /*11e10*/  STL [R1+0x208], R15 ;  /* 0x0002080f01007387 */ /* 0x000fe80000100800 */
[----:B------:R0:W-:Y:S04]  /*11e20*/  STL [R1+0x210], R7 ;  /* 0x0002100701007387 */ /* 0x0001e80000100800 */
[----:B------:R-:W-:Y:S01]  /*11e30*/  STL [R1+0x220], R9 ;  /* 0x0002200901007387 */ /* 0x000fe20000100800 */
[----:B0-----:R-:W-:Y:S02]  /*11e40*/  IMAD R7, R6, c[0x0][0x190], RZ ;  /* 0x0000640006077a24 */ /* 0x001fe400078e02ff */
[----:B------:R-:W-:-:S02]  /*11e50*/  IMAD R6, R4, c[0x0][0x190], RZ ;  /* 0x0000640004067a24 */ /* 0x000fc400078e02ff */
[----:B------:R-:W-:Y:S01]  /*11e60*/  IMAD R4, R10, c[0x0][0x190], RZ ;  /* 0x000064000a047a24 */ /* 0x000fe200078e02ff */
[----:B------:R-:W-:Y:S04]  /*11e70*/  STL [R1+0x228], R8 ;  /* 0x0002280801007387 */ /* 0x000fe80000100800 */
[----:B------:R0:W-:Y:S04]  /*11e80*/  STL [R1+0x2a0], R7 ;  /* 0x0002a00701007387 */ /* 0x0001e80000100800 */
[----:B------:R1:W-:Y:S04]  /*11e90*/  STL [R1+0x398], R6 ;  /* 0x0003980601007387 */ /* 0x0003e80000100800 */
[----:B------:R2:W-:Y:S01]  /*11ea0*/  STL [R1+0x394], R4 ;  /* 0x0003940401007387 */ /* 0x0005e20000100800 */
[----:B0-----:R-:W-:-:S02]  /*11eb0*/  IMAD R7, R22, c[0x0][0x190], RZ ;  /* 0x0000640016077a24 */ /* 0x001fc400078e02ff */
[----:B-1----:R-:W-:-:S03]  /*11ec0*/  IMAD R6, R20, c[0x0][0x190], RZ ;  /* 0x0000640014067a24 */ /* 0x002fc600078e02ff */
[----:B------:R0:W-:Y:S01]  /*11ed0*/  STL [R1+0x390], R7 ;  /* 0x0003900701007387 */ /* 0x0001e20000100800 */
[----:B--2---:R-:W-:-:S03]  /*11ee0*/  IMAD R4, R18, c[0x0][0x190], RZ ;  /* 0x0000640012047a24 */ /* 0x004fc600078e02ff */
[----:B------:R1:W-:Y:S04]  /*11ef0*/  STL [R1+0x38c], R6 ;  /* 0x00038c0601007387 */ /* 0x0003e80000100800 */
[----:B------:R2:W-:Y:S01]  /*11f00*/  STL [R1+0x388], R4 ;  /* 0x0003880401007387 */ /* 0x0005e20000100800 */
[----:B0-----:R-:W-:Y:S02]  /*11f10*/  IMAD R7, R16, c[0x0][0x190], RZ ;  /* 0x0000640010077a24 */ /* 0x001fe400078e02ff */
[----:B-1----:R-:W-:-:S03]  /*11f20*/  IMAD R6, R17, c[0x0][0x190], RZ ;  /* 0x0000640011067a24 */ /* 0x002fc600078e02ff */
[----:B------:R0:W-:Y:S01]  /*11f30*/  STL [R1+0x384], R7 ;  /* 0x0003840701007387 */ /* 0x0001e20000100800 */
[----:B--2---:R-:W-:-:S03]  /*11f40*/  IMAD R4, R14, c[0x0][0x190], RZ ;  /* 0x000064000e047a24 */ /* 0x004fc600078e02ff */
[----:B------:R1:W-:Y:S04]  /*11f50*/  STL [R1+0x380], R6 ;  /* 0x0003800601007387 */ /* 0x0003e80000100800 */
[----:B------:R2:W-:Y:S01]  /*11f60*/  STL [R1+0x37c], R4 ;  /* 0x00037c0401007387 */ /* 0x0005e20000100800 */
[----:B0-----:R-:W-:Y:S02]  /*11f70*/  IMAD R7, R13, c[0x0][0x190], RZ ;  /* 0x000064000d077a24 */ /* 0x001fe400078e02ff */
[----:B-1----:R-:W-:-:S03]  /*11f80*/  IMAD R6, R11, c[0x0][0x190], RZ ;  /* 0x000064000b067a24 */ /* 0x002fc600078e02ff */
[----:B------:R-:W-:Y:S01]  /*11f90*/  STL [R1+0x378], R7 ;  /* 0x0003780701007387 */ /* 0x000fe20000100800 */
[----:B--2---:R-:W-:-:S03]  /*11fa0*/  IMAD R4, R5, c[0x0][0x190], RZ ;  /* 0x0000640005047a24 */ /* 0x004fc600078e02ff */
        /* <DEDUP_REMOVED lines=537> */
[----:B----4-:R-:W-:Y:S02]  /*14140*/  IMAD R25, R25, c[0x0][0x190], RZ ;  /* 0x0000640019197a24 */ /* 0x010fe400078e02ff */
[----:B------:R-:W-:Y:S02]  /*14150*/  IMAD R27, R27, c[0x0][0x190], RZ ;  /* 0x000064001b1b7a24 */ /* 0x000fe400078e02ff */
[----:B------:R-:W-:-:S02]  /*14160*/  IMAD R29, R29, c[0x0][0x190], RZ ;  /* 0x000064001d1d7a24 */ /* 0x000fc400078e02ff */
[----:B------:R-:W-:Y:S02]  /*14170*/  IMAD R23, R23, c[0x0][0x190], RZ ;  /* 0x0000640017177a24 */ /* 0x000fe400078e02ff */
[----:B------:R-:W-:Y:S02]  /*14180*/  IMAD R19, R19, c[0x0][0x190], RZ ;  /* 0x0000640013137a24 */ /* 0x000fe400078e02ff */
[----:B------:R-:W-:Y:S02]  /*14190*/  IMAD R15, R15, c[0x0][0x190], RZ ;  /* 0x000064000f0f7a24 */ /* 0x000fe400078e02ff */
[----:B------:R-:W-:Y:S02]  /*141a0*/  IMAD R12, R12, c[0x0][0x190], RZ ;  /* 0x000064000c0c7a24 */ /* 0x000fe400078e02ff */
        /* <DEDUP_REMOVED lines=20> */
[----:B--2---:R-:W-:-:S05]  /*142f0*/  IMAD R26, R26, c[0x0][0x190], RZ ;  /* 0x000064001a1a7a24 */ /* 0x004fca00078e02ff */
[----:B------:R0:W-:Y:S04]  /*14300*/  STL [R1+0x94], R26 ;  /* 0x0000941a01007387 */ /* 0x0001e80000100800 */
[----:B0-----:R-:W2:Y:S04]  /*14310*/  LDL.LU R26, [R1+0x1878] ;  /* 0x00187800011a7983 */ /* 0x001ea80000300800 */
[----:B------:R0:W-:Y:S04]  /*14320*/  STL [R1+0x90], R7 ;  /* 0x0000900701007387 */ /* 0x0001e80000100800 */
[----:B0-----:R-:W3:Y:S04]  /*14330*/  LDL.LU R7, [R1+0x1874] ;  /* 0x0018740001077983 */ /* 0x001ee80000300800 */
[----:B------:R0:W-:Y:S04]  /*14340*/  STL [R1+0x8c], R25 ;  /* 0x00008c1901007387 */ /* 0x0001e80000100800 */
[----:B0-----:R-:W4:Y:S04]  /*14350*/  LDL.LU R25, [R1+0x1870] ;  /* 0x0018700001197983 */ /* 0x001f280000300800 */
        /* <DEDUP_REMOVED lines=21> */
[----:B0-----:R-:W3:Y:S04]  /*144b0*/  LDL.LU R10, [R1+0x1844] ;  /* 0x00184400010a7983 */ /* 0x001ee80000300800 */
        /* <DEDUP_REMOVED lines=29> */
[----:B0-----:R-:W4:Y:S01]  /*14690*/  LDL.LU R21, [R1+0x1808] ;  /* 0x0018080001157983 */ /* 0x001f220000300800 */
[----:B--2---:R-:W-:-:S02]  /*146a0*/  IMAD R4, R4, c[0x0][0x190], RZ ;  /* 0x0000640004047a24 */ /* 0x004fc400078e02ff */
[----:B---3--:R-:W-:Y:S02]  /*146b0*/  IMAD R10, R10, c[0x0][0x190], RZ ;  /* 0x000064000a0a7a24 */ /* 0x008fe400078e02ff */
[----:B----4-:R-:W-:Y:S02]  /*146c0*/  IMAD R22, R22, c[0x0][0x190], RZ ;  /* 0x0000640016167a24 */ /* 0x010fe400078e02ff */
        /* <DEDUP_REMOVED lines=13> */
[----:B------:R-:W-:-:S05]  /*147a0*/  IMAD R21, R21, c[0x0][0x190], RZ ;  /* 0x0000640015157a24 */ /* 0x000fca00078e02ff */
[----:B------:R0:W-:Y:S04]  /*147b0*/  STL [R1+0x8], R21 ;  /* 0x0000081501007387 */ /* 0x0001e80000100800 */
[----:B0-----:R-:W2:Y:S04]  /*147c0*/  LDL.LU R21, [R1+0x1804] ;  /* 0x0018040001157983 */ /* 0x001ea80000300800 */
[----:B------:R-:W-:Y:S04]  /*147d0*/  STL [R1+0x17c4], R0 ;  /* 0x0017c40001007387 */ /* 0x000fe80000100800 */
[----:B------:R-:W-:Y:S04]  /*147e0*/  STL [R1+0x17c0], R28 ;  /* 0x0017c01c01007387 */ /* 0x000fe80000100800 */
[----:B------:R0:W-:Y:S04]  /*147f0*/  STL [R1+0x17bc], R24 ;  /* 0x0017bc1801007387 */ /* 0x0001e80000100800 */
[----:B0-----:R-:W3:Y:S04]  /*14800*/  LDL.LU R24, [R1+0x188] ;  /* 0x0001880001187983 */ /* 0x001ee80000300800 */
[----:B------:R-:W-:Y:S04]  /*14810*/  STL [R1+0x17b8], R2 ;  /* 0x0017b80201007387 */ /* 0x000fe80000100800 */
[----:B------:R0:W-:Y:S04]  /*14820*/  STL [R1+0x17b4], R3 ;  /* 0x0017b40301007387 */ /* 0x0001e80000100800 */
[----:B0-----:R-:W4:Y:S04]  /*14830*/  LDL.LU R3, [R1+0x164] ;  /* 0x0001640001037983 */ /* 0x001f280000300800 */
[----:B------:R0:W-:Y:S04]  /*14840*/  STL [R1+0x17b0], R5 ;  /* 0x0017b00501007387 */ /* 0x0001e80000100800 */
[----:B0-----:R-:W3:Y:S04]  /*14850*/  LDL.LU R5, [R1+0x160] ;  /* 0x0001600001057983 */ /* 0x001ee80000300800 */
        /* <DEDUP_REMOVED lines=20> */
[----:B------:R-:W-:-:S02]  /*149a0*/  IMAD R6, R6, c[0x0][0x190], RZ ;  /* 0x0000640006067a24 */ /* 0x000fc400078e02ff */
[----:B------:R-:W-:Y:S02]  /*149b0*/  IMAD R8, R8, c[0x0][0x190], RZ ;  /* 0x0000640008087a24 */ /* 0x000fe400078e02ff */
[----:B------:R-:W-:Y:S02]  /*149c0*/  IMAD R9, R9, c[0x0][0x190], RZ ;  /* 0x0000640009097a24 */ /* 0x000fe400078e02ff */
[----:B------:R-:W-:Y:S01]  /*149d0*/  IMAD R12, R12, c[0x0][0x190], RZ ;  /* 0x000064000c0c7a24 */ /* 0x000fe200078e02ff */
[----:B------:R2:W-:Y:S01]  /*149e0*/  STL [R1+0x17ec], R6 ;  /* 0x0017ec0601007387 */ /* 0x0005e20000100800 */
[----:B------:R-:W-:Y:S02]  /*149f0*/  IMAD R15, R15, c[0x0][0x190], RZ ;  /* 0x000064000f0f7a24 */ /* 0x000fe400078e02ff */
[----:B------:R-:W-:Y:S01]  /*14a00*/  IMAD R19, R19, c[0x0][0x190], RZ ;  /* 0x0000640013137a24 */ /* 0x000fe200078e02ff */
[----:B------:R-:W-:Y:S04]  /*14a10*/  STL [R1+0x17f0], R8 ;  /* 0x0017f00801007387 */ /* 0x000fe80000100800 */
[----:B------:R3:W-:Y:S04]  /*14a20*/  STL [R1+0x17f4], R9 ;  /* 0x0017f40901007387 */ /* 0x0007e80000100800 */
[----:B------:R-:W-:Y:S04]  /*14a30*/  STL [R1+0x17f8], R12 ;  /* 0x0017f80c01007387 */ /* 0x000fe80000100800 */
[----:B------:R-:W-:Y:S04]  /*14a40*/  STL [R1+0x17fc], R15 ;  /* 0x0017fc0f01007387 */ /* 0x000fe80000100800 */
[----:B------:R-:W-:Y:S04]  /*14a50*/  STL [R1+0x1800], R19 ;  /* 0x0018001301007387 */ /* 0x000fe80000100800 */
[----:B------:R-:W4:Y:S01]  /*14a60*/  LDL.LU R0, [R1+0x190] ;  /* 0x0001900001007983 */ /* 0x000f220000300800 */
[----:B--2---:R-:W-:-:S05]  /*14a70*/  LEA R6, P1, R26, R21, 0x1 ;  /* 0x000000151a067211 */ /* 0x004fca00078208ff */
[----:B------:R0:W-:Y:S01]  /*14a80*/  STL [R1+0xf88], R6 ;  /* 0x000f880601007387 */ /* 0x0001e20000100800 */
[-C--:B---3--:R-:W-:Y:S02]  /*14a90*/  LEA R9, P5, R16, R21.reuse, 0x1 ;  /* 0x0000001510097211 */ /* 0x088fe400078a08ff */
[-C--:B----4-:R-:W-:Y:S02]  /*14aa0*/  LEA R8, P2, R20, R21.reuse, 0x1 ;  /* 0x0000001514087211 */ /* 0x090fe400078408ff */
[-C--:B0-----:R-:W-:Y:S02]  /*14ab0*/  LEA R6, P3, R10, R21.reuse, 0x1 ;  /* 0x000000150a067211 */ /* 0x081fe400078608ff */
[----:B------:R-:W-:-:S05]  /*14ac0*/  LEA R2, P4, R4, R21, 0x1 ;  /* 0x0000001504027211 */ /* 0x000fca00078808ff */
[----:B------:R0:W-:Y:S04]  /*14ad0*/  STL [R1+0xf90], R2 ;  /* 0x000f900201007387 */ /* 0x0001e80000100800 */
[----:B------:R-:W2:Y:S01]  /*14ae0*/  LDL.LU R28, [R1+0x1ac] ;  /* 0x0001ac00011c7983 */ /* 0x000ea20000300800 */
[----:B0-----:R-:W-:-:S03]  /*14af0*/  LEA R2, P0, R22, R21, 0x1 ;  /* 0x0000001516027211 */ /* 0x001fc600078008ff */
[----:B------:R0:W-:Y:S04]  /*14b00*/  STL [R1+0xf98], R6 ;  /* 0x000f980601007387 */ /* 0x0001e80000100800 */
[----:B------:R1:W-:Y:S04]  /*14b10*/  STL [R1+0xfa0], R2 ;  /* 0x000fa00201007387 */ /* 0x0003e80000100800 */
[----:B0-----:R-:W3:Y:S01]  /*14b20*/  LDL.LU R6, [R1+0x1b0] ;  /* 0x0001b00001067983 */ /* 0x001ee20000300800 */
[----:B-1----:R-:W-:-:S03]  /*14b30*/  LEA R2, P6, R18, R21, 0x1 ;  /* 0x0000001512027211 */ /* 0x002fc600078c08ff */
[----:B------:R-:W-:Y:S04]  /*14b40*/  STL [R1+0xfa8], R8 ;  /* 0x000fa80801007387 */ /* 0x000fe80000100800 */
[----:B------:R0:W-:Y:S04]  /*14b50*/  STL [R1+0xfb0], R2 ;  /* 0x000fb00201007387 */ /* 0x0001e80000100800 */
[----:B0-----:R-:W4:Y:S01]  /*14b60*/  LDL.LU R2, [R1+0x1b8] ;  /* 0x0001b80001027983 */ /* 0x001f220000300800 */
[----:B------:R-:W-:-:S03]  /*14b70*/  LEA.HI.X.SX32 R8, R26, R7, 0x1, P1 ;  /* 0x000000071a087211 */ /* 0x000fc600008f0eff */
[----:B------:R-:W-:Y:S04]  /*14b80*/  STL [R1+0xfb8], R9 ;  /* 0x000fb80901007387 */ /* 0x000fe80000100800 */
[----:B------:R0:W-:Y:S02]  /*14b90*/  STL [R1+0xf84], R8 ;  /* 0x000f840801007387 */ /* 0x0001e40000100800 */
[----:B0-----:R-:W-:Y:S02]  /*14ba0*/  LEA.HI.X.SX32 R8, R4, R7, 0x1, P4 ;  /* 0x0000000704087211 */ /* 0x001fe400020f0eff */
[----:B------:R-:W4:Y:S01]  /*14bb0*/  LDL.LU R4, [R1+0x1d0] ;  /* 0x0001d00001047983 */ /* 0x000f220000300800 */
[----:B------:R-:W-:-:S05]  /*14bc0*/  LEA R9, P1, R17, R21, 0x1 ;  /* 0x0000001511097211 */ /* 0x000fca00078208ff */
        /* <DEDUP_REMOVED lines=10> */
[----:B------:R0:W-:Y:S04]  /*14c70*/  STL [R1+0xfd0], R9 ;  /* 0x000fd00901007387 */ /* 0x0001e80000100800 */
[----:B------:R1:W-:Y:S01]  /*14c80*/  STL [R1+0xf9c], R8 ;  /* 0x000f9c0801007387 */ /* 0x0003e20000100800 */
[----:B0-----:R-:W-:Y:S02]  /*14c90*/  LEA R9, P0, R11, R21, 0x1 ;  /* 0x000000150b097211 */ /* 0x001fe400078008ff */
[-C--:B-1----:R-:W-:Y:S02]  /*14ca0*/  LEA.HI.X.SX32 R8, R20, R7.reuse, 0x1, P2 ;  /* 0x0000000714087211 */ /* 0x082fe400010f0eff */
[----:B------:R-:W4:Y:S04]  /*14cb0*/  LDL.LU R20, [R1+0x208] ;  /* 0x0002080001147983 */ /* 0x000f280000300800 */
[----:B------:R-:W-:Y:S04]  /*14cc0*/  STL [R1+0xfd8], R9 ;  /* 0x000fd80901007387 */ /* 0x000fe80000100800 */
[----:B------:R0:W-:Y:S02]  /*14cd0*/  STL [R1+0xfa4], R8 ;  /* 0x000fa40801007387 */ /* 0x0001e40000100800 */
[----:B0-----:R-:W-:-:S02]  /*14ce0*/  LEA.HI.X.SX32 R8, R18, R7, 0x1, P6 ;  /* 0x0000000712087211 */ /* 0x001fc400030f0eff */
        /* <DEDUP_REMOVED lines=10> */
[----:B-1----:R-:W-:Y:S02]  /*14d90*/  LEA.HI.X.SX32 R8, R17, R7, 0x1, P1 ;  /* 0x0000000711087211 */ /* 0x002fe400008f0eff */
[----:B------:R-:W4:Y:S04]  /*14da0*/  LDL.LU R17, [R1+0x228] ;  /* 0x0002280001117983 */ /* 0x000f280000300800 */
[----:B------:R0:W-:Y:S04]  /*14db0*/  STL [R1+0xff0], R9 ;  /* 0x000ff00901007387 */ /* 0x0001e80000100800 */
[----:B------:R1:W-:Y:S01]  /*14dc0*/  STL [R1+0xfbc], R8 ;  /* 0x000fbc0801007387 */ /* 0x0003e20000100800 */
[----:B0-----:R-:W-:-:S02]  /*14dd0*/  LEA R9, P1, R0, R21, 0x1 ;  /* 0x0000001500097211 */ /* 0x001fc400078208ff */
[-C--:B-1----:R-:W-:Y:S02]  /*14de0*/  LEA.HI.X.SX32 R8, R14, R7.reuse, 0x1, P4 ;  /* 0x000000070e087211 */ /* 0x082fe400020f0eff */
[----:B------:R-:W4:Y:S04]  /*14df0*/  LDL.LU R14, [R1+0x2a0] ;  /* 0x0002a000010e7983 */ /* 0x000f280000300800 */
[----:B------:R-:W-:Y:S04]  /*14e00*/  STL [R1+0xff8], R9 ;  /* 0x000ff80901007387 */ /* 0x000fe80000100800 */
[----:B------:R0:W-:Y:S02]  /*14e10*/  STL [R1+0xfc4], R8 ;  /* 0x000fc40801007387 */ /* 0x0001e40000100800 */
[----:B0-----:R-:W-:-:S02]  /*14e20*/  LEA.HI.X.SX32 R8, R13, R7, 0x1, P3 ;  /* 0x000000070d087211 */ /* 0x001fc400018f0eff */
[----:B------:R-:W4:Y:S01]  /*14e30*/  LDL.LU R13, [R1+0x398] ;  /* 0x00039800010d7983 */ /* 0x000f220000300800 */
[----:B--2---:R-:W-:-:S05]  /*14e40*/  LEA R9, P4, R28, R21, 0x1 ;  /* 0x000000151c097211 */ /* 0x004fca00078808ff */
[----:B------:R-:W-:Y:S04]  /*14e50*/  STL [R1+0x1000], R9 ;  /* 0x0010000901007387 */ /* 0x000fe80000100800 */
[----:B------:R0:W-:Y:S02]  /*14e60*/  STL [R1+0xfcc], R8 ;  /* 0x000fcc0801007387 */ /* 0x0001e40000100800 */
[----:B0-----:R-:W-:Y:S02]  /*14e70*/  LEA.HI.X.SX32 R8, R11, R7, 0x1, P0 ;  /* 0x000000070b087211 */ /* 0x001fe400000f0eff */
[----:B------:R-:W2:Y:S01]  /*14e80*/  LDL.LU R11, [R1+0x394] ;  /* 0x00039400010b7983 */ /* 0x000ea20000300800 */
[----:B---3--:R-:W-:-:S05]  /*14e90*/  LEA R9, P3, R6, R21, 0x1 ;  /* 0x0000001506097211 */ /* 0x008fca00078608ff */
[----:B------:R4:W-:Y:S04]  /*14ea0*/  STL [R1+0x1008], R9 ;  /* 0x0010080901007387 */ /* 0x0009e80000100800 */
[----:B------:R0:W-:Y:S01]  /*14eb0*/  STL [R1+0xfd4], R8 ;  /* 0x000fd40801007387 */ /* 0x0001e20000100800 */
[----:B----4-:R-:W-:Y:S02]  /*14ec0*/  LEA R9, P0, R2, R21, 0x1 ;  /* 0x0000001502097211 */ /* 0x010fe400078008ff */
[-C--:B0-----:R-:W-:Y:S02]  /*14ed0*/  LEA.HI.X.SX32 R8, R5, R7.reuse, 0x1, P2 ;  /* 0x0000000705087211 */ /* 0x081fe400010f0eff */
[----:B------:R-:W3:Y:S04]  /*14ee0*/  LDL.LU R5, [R1+0x390] ;  /* 0x0003900001057983 */ /* 0x000ee80000300800 */
        /* <DEDUP_REMOVED lines=55> */
[----:B------:R-:W-:Y:S04]  /*15260*/  STL [R1+0x1068], R9 ;  /* 0x0010680901007387 */ /* 0x000fe80000100800 */
[----:B------:R0:W-:Y:S02]  /*15270*/  STL [R1+0x1034], R8 ;  /* 0x0010340801007387 */ /* 0x0001e40000100800 */
[----:B0-----:R-:W-:Y:S02]  /*15280*/  LEA.HI.X.SX32 R8, R16, R7, 0x1, P3 ;  /* 0x0000000710087211 */ /* 0x001fe400018f0eff */
[----:B----4-:R-:W-:Y:S01]  /*15290*/  LEA R9, P4, R3, R21, 0x1 ;  /* 0x0000001503097211 */ /* 0x010fe200078808ff */
        /* <DEDUP_REMOVED lines=84> */
[----:B------:R-:W-:Y:S01]  /*157e0*/  LEA R9, P2, R3, R21, 0x1 ;  /* 0x0000001503097211 */ /* 0x000fe200078408ff */
        /* <DEDUP_REMOVED lines=79> */
[----:B------:R-:W-:Y:S01]  /*15ce0*/  LEA R9, P5, R5, R21, 0x1 ;  /* 0x0000001505097211 */ /* 0x000fe200078a08ff */
        /* <DEDUP_REMOVED lines=472> */
[----:B------:R0:W-:Y:S01]  /*17a70*/  STL [R1+0x1434], R8 ;  /* 0x0014340801007387 */ /* 0x0001e20000100800 */
[-C--:B------:R-:W-:Y:S02]  /*17a80*/  LEA.HI.X.SX32 R6, R6, R7.reuse, 0x1, P6 ;  /* 0x0000000706067211 */ /* 0x080fe400030f0eff */
[----:B0-----:R-:W-:Y:S02]  /*17a90*/  LEA.HI.X.SX32 R8, R28, R7, 0x1, P2 ;  /* 0x000000071c087211 */ /* 0x001fe400010f0eff */
[-C--:B------:R-:W-:Y:S01]  /*17aa0*/  LEA R9, P0, R20, R21.reuse, 0x1 ;  /* 0x0000001514097211 */ /* 0x080fe200078008ff */
[----:B------:R-:W4:Y:S04]  /*17ab0*/  LDL.LU R28, [R1+0x124] ;  /* 0x00012400011c7983 */ /* 0x000f280000300800 */
[----:B------:R-:W-:Y:S04]  /*17ac0*/  STL [R1+0x1470], R9 ;  /* 0x0014700901007387 */ /* 0x000fe80000100800 */
[----:B------:R0:W-:Y:S04]  /*17ad0*/  STL [R1+0x143c], R8 ;  /* 0x00143c0801007387 */ /* 0x0001e80000100800 */
[----:B0-----:R-:W4:Y:S01]  /*17ae0*/  LDL.LU R8, [R1+0x120] ;  /* 0x0001200001087983 */ /* 0x001f220000300800 */
[----:B------:R-:W-:-:S05]  /*17af0*/  LEA R9, P2, R18, R21, 0x1 ;  /* 0x0000001512097211 */ /* 0x000fca00078408ff */
[----:B------:R-:W-:Y:S04]  /*17b00*/  STL [R1+0x1478], R9 ;  /* 0x0014780901007387 */ /* 0x000fe80000100800 */
[----:B------:R0:W-:Y:S02]  /*17b10*/  STL [R1+0x1444], R6 ;  /* 0x0014440601007387 */ /* 0x0001e40000100800 */
[-C--:B0-----:R-:W-:Y:S02]  /*17b20*/  LEA.HI.X.SX32 R6, R2, R7.reuse, 0x1, P5 ;  /* 0x0000000702067211 */ /* 0x081fe400028f0eff */
[----:B------:R-:W4:Y:S01]  /*17b30*/  LDL.LU R2, [R1+0x11c] ;  /* 0x00011c0001027983 */ /* 0x000f220000300800 */
[-C--:B------:R-:W-:Y:S02]  /*17b40*/  LEA.HI.X.SX32 R4, R4, R7.reuse, 0x1, P1 ;  /* 0x0000000704047211 */ /* 0x080fe400008f0eff */
[----:B------:R-:W-:-:S02]  /*17b50*/  LEA.HI.X.SX32 R10, R10, R7, 0x1, P4 ;  /* 0x000000070a0a7211 */ /* 0x000fc400020f0eff */
[----:B------:R-:W-:Y:S02]  /*17b60*/  LEA.HI.X.SX32 R12, R22, R7, 0x1, P3 ;  /* 0x00000007160c7211 */ /* 0x000fe400018f0eff */
[----:B--2---:R-:W-:-:S05]  /*17b70*/  LEA R9, P6, R16, R21, 0x1 ;  /* 0x0000001510097211 */ /* 0x004fca00078c08ff */
[----:B------:R-:W-:Y:S04]  /*17b80*/  STL [R1+0x1480], R9 ;  /* 0x0014800901007387 */ /* 0x000fe80000100800 */
[----:B------:R0:W-:Y:S04]  /*17b90*/  STL [R1+0x144c], R6 ;  /* 0x00144c0601007387 */ /* 0x0001e80000100800 */
[----:B0-----:R-:W2:Y:S01]  /*17ba0*/  LDL.LU R6, [R1+0x118] ;  /* 0x0001180001067983 */ /* 0x001ea20000300800 */
[----:B---3--:R-:W-:-:S05]  /*17bb0*/  LEA R9, P5, R17, R21, 0x1 ;  /* 0x0000001511097211 */ /* 0x008fca00078a08ff */
[----:B------:R-:W-:Y:S04]  /*17bc0*/  STL [R1+0x1488], R9 ;  /* 0x0014880901007387 */ /* 0x000fe80000100800 */
[----:B------:R0:W-:Y:S04]  /*17bd0*/  STL [R1+0x1454], R4 ;  /* 0x0014540401007387 */ /* 0x0001e80000100800 */
[----:B0-----:R-:W3:Y:S01]  /*17be0*/  LDL.LU R4, [R1+0x10c] ;  /* 0x00010c0001047983 */ /* 0x001ee20000300800 */
[----:B----4-:R-:W-:-:S05]  /*17bf0*/  LEA R9, P1, R14, R21, 0x1 ;  /* 0x000000150e097211 */ /* 0x010fca00078208ff */
[----:B------:R-:W-:Y:S04]  /*17c00*/  STL [R1+0x1490], R9 ;  /* 0x0014900901007387 */ /* 0x000fe80000100800 */
[----:B------:R0:W-:Y:S04]  /*17c10*/  STL [R1+0x145c], R10 ;  /* 0x00145c0a01007387 */ /* 0x0001e80000100800 */
[----:B0-----:R-:W4:Y:S01]  /*17c20*/  LDL.LU R10, [R1+0x108] ;  /* 0x00010800010a7983 */ /* 0x001f220000300800 */
[----:B------:R-:W-:-:S05]  /*17c30*/  LEA R9, P4, R13, R21, 0x1 ;  /* 0x000000150d097211 */ /* 0x000fca00078808ff */
[----:B------:R-:W-:Y:S04]  /*17c40*/  STL [R1+0x1498], R9 ;  /* 0x0014980901007387 */ /* 0x000fe80000100800 */
[----:B------:R0:W-:Y:S04]  /*17c50*/  STL [R1+0x1464], R12 ;  /* 0x0014640c01007387 */ /* 0x0001e80000100800 */
[----:B------:R-:W4:Y:S01]  /*17c60*/  LDL.LU R22, [R1+0x100] ;  /* 0x0001000001167983 */ /* 0x000f220000300800 */
[----:B0-----:R-:W-:Y:S02]  /*17c70*/  LEA.HI.X.SX32 R12, R20, R7, 0x1, P0 ;  /* 0x00000007140c7211 */ /* 0x001fe400000f0eff */
        /* <DEDUP_REMOVED lines=25> */
[----:B------:R-:W-:-:S02]  /*17e10*/  LEA R9, P1, R28, R21, 0x1 ;  /* 0x000000151c097211 */ /* 0x000fc400078208ff */
[----:B------:R-:W-:-:S03]  /*17e20*/  LEA.HI.X.SX32 R11, R11, R7, 0x1, P3 ;  /* 0x000000070b0b7211 */ /* 0x000fc600018f0eff */
[----:B------:R0:W-:Y:S04]  /*17e30*/  STL [R1+0x14c8], R9 ;  /* 0x0014c80901007387 */ /* 0x0001e80000100800 */
[----:B------:R-:W-:Y:S04]  /*17e40*/  STL [R1+0x1494], R12 ;  /* 0x0014940c01007387 */ /* 0x000fe80000100800 */
[----:B------:R-:W4:Y:S01]  /*17e50*/  LDL.LU R13, [R1+0xe4] ;  /* 0x0000e400010d7983 */ /* 0x000f220000300800 */
[----:B0-----:R-:W-:-:S05]  /*17e60*/  LEA R9, P4, R8, R21, 0x1 ;  /* 0x0000001508097211 */ /* 0x001fca00078808ff */
[----:B------:R-:W-:Y:S04]  /*17e70*/  STL [R1+0x14d0], R9 ;  /* 0x0014d00901007387 */ /* 0x000fe80000100800 */
[----:B------:R0:W-:Y:S01]  /*17e80*/  STL [R1+0x149c], R11 ;  /* 0x00149c0b01007387 */ /* 0x0001e20000100800 */
[----:B------:R-:W-:-:S03]  /*17e90*/  LEA.HI.X.SX32 R5, R5, R7, 0x1, P0 ;  /* 0x0000000705057211 */ /* 0x000fc600000f0eff */
[----:B0-----:R-:W4:Y:S01]  /*17ea0*/  LDL.LU R11, [R1+0xe0] ;  /* 0x0000e000010b7983 */ /* 0x001f220000300800 */
[----:B------:R-:W-:-:S05]  /*17eb0*/  LEA R9, P3, R2, R21, 0x1 ;  /* 0x0000001502097211 */ /* 0x000fca00078608ff */
[----:B------:R-:W-:Y:S04]  /*17ec0*/  STL [R1+0x14d8], R9 ;  /* 0x0014d80901007387 */ /* 0x000fe80000100800 */
[----:B------:R0:W-:Y:S04]  /*17ed0*/  STL [R1+0x14a4], R5 ;  /* 0x0014a40501007387 */ /* 0x0001e80000100800 */
[----:B0-----:R-:W4:Y:S01]  /*17ee0*/  LDL.LU R5, [R1+0xdc] ;  /* 0x0000dc0001057983 */ /* 0x001f220000300800 */
[----:B------:R-:W-:Y:S02]  /*17ef0*/  LEA.HI.X.SX32 R12, R3, R7, 0x1, P2 ;  /* 0x00000007030c7211 */ /* 0x000fe400010f0eff */
[----:B--2---:R-:W-:-:S05]  /*17f00*/  LEA R9, P0, R6, R21, 0x1 ;  /* 0x0000001506097211 */ /* 0x004fca00078008ff */
[----:B------:R-:W-:Y:S04]  /*17f10*/  STL [R1+0x14e0], R9 ;  /* 0x0014e00901007387 */ /* 0x000fe80000100800 */
[----:B------:R-:W2:Y:S04]  /*17f20*/  LDL.LU R3, [R1+0xd8] ;  /* 0x0000d80001037983 */ /* 0x000ea80000300800 */
[----:B------:R0:W-:Y:S02]  /*17f30*/  STL [R1+0x14ac], R12 ;  /* 0x0014ac0c01007387 */ /* 0x0001e40000100800 */
[----:B0-----:R-:W-:-:S02]  /*17f40*/  LEA.HI.X.SX32 R12, R24, R7, 0x1, P6 ;  /* 0x00000007180c7211 */ /* 0x001fc400030f0eff */
[----:B---3--:R-:W-:-:S05]  /*17f50*/  LEA R9, P2, R4, R21, 0x1 ;  /* 0x0000001504097211 */ /* 0x008fca00078408ff */
[----:B------:R4:W-:Y:S04]  /*17f60*/  STL [R1+0x14e8], R9 ;  /* 0x0014e80901007387 */ /* 0x0009e80000100800 */
[----:B------:R-:W3:Y:S04]  /*17f70*/  LDL.LU R24, [R1+0xd4] ;  /* 0x0000d40001187983 */ /* 0x000ee80000300800 */
[----:B------:R0:W-:Y:S01]  /*17f80*/  STL [R1+0x14b4], R12 ;  /* 0x0014b40c01007387 */ /* 0x0001e20000100800 */
[----:B----4-:R-:W-:Y:S02]  /*17f90*/  LEA R9, P6, R10, R21, 0x1 ;  /* 0x000000150a097211 */ /* 0x010fe400078c08ff */
[----:B0-----:R-:W-:-:S03]  /*17fa0*/  LEA.HI.X.SX32 R12, R0, R7, 0x1, P5 ;  /* 0x00000007000c7211 */ /* 0x001fc600028f0eff */
[----:B------:R0:W-:Y:S04]  /*17fb0*/  STL [R1+0x14f0], R9 ;  /* 0x0014f00901007387 */ /* 0x0001e80000100800 */
[----:B------:R-:W4:Y:S01]  /*17fc0*/  LDL.LU R0, [R1+0xd0] ;  /* 0x0000d00001007983 */ /* 0x000f220000300800 */
[----:B0-----:R-:W-:-:S03]  /*17fd0*/  LEA R9, P5, R22, R21, 0x1 ;  /* 0x0000001516097211 */ /* 0x001fc600078a08ff */
[----:B------:R0:W-:Y:S04]  /*17fe0*/  STL [R1+0x14bc], R12 ;  /* 0x0014bc0c01007387 */ /* 0x0001e80000100800 */
[----:B------:R1:W-:Y:S01]  /*17ff0*/  STL [R1+0x14f8], R9 ;  /* 0x0014f80901007387 */ /* 0x0003e20000100800 */
[----:B0-----:R-:W-:-:S03]  /*18000*/  LEA.HI.X.SX32 R12, R28, R7, 0x1, P1 ;  /* 0x000000071c0c7211 */ /* 0x001fc600008f0eff */
[----:B------:R-:W4:Y:S04]  /*18010*/  LDL.LU R28, [R1+0xcc] ;  /* 0x0000cc00011c7983 */ /* 0x000f280000300800 */
[----:B------:R0:W-:Y:S01]  /*18020*/  STL [R1+0x14c4], R12 ;  /* 0x0014c40c01007387 */ /* 0x0001e20000100800 */
[----:B-1----:R-:W-:Y:S02]  /*18030*/  LEA R9, P1, R20, R21, 0x1 ;  /* 0x0000001514097211 */ /* 0x002fe400078208ff */
[----:B0-----:R-:W-:-:S03]  /*18040*/  LEA.HI.X.SX32 R12, R8, R7, 0x1, P4 ;  /* 0x00000007080c7211 */ /* 0x001fc600020f0eff */
[----:B------:R0:W-:Y:S01]  /*18050*/  STL [R1+0x1500], R9 ;  /* 0x0015000901007387 */ /* 0x0001e20000100800 */
[----:B------:R-:W-:-:S03]  /*18060*/  LEA.HI.X.SX32 R8, R2, R7, 0x1, P3 ;  /* 0x0000000702087211 */ /* 0x000fc600018f0eff */
[----:B------:R-:W-:Y:S04]  /*18070*/  STL [R1+0x14cc], R12 ;  /* 0x0014cc0c01007387 */ /* 0x000fe80000100800 */
[----:B------:R-:W4:Y:S01]  /*18080*/  LDL.LU R2, [R1+0xc8] ;  /* 0x0000c80001027983 */ /* 0x000f220000300800 */
[----:B0-----:R-:W-:-:S05]  /*18090*/  LEA R9, P4, R18, R21, 0x1 ;  /* 0x0000001512097211 */ /* 0x001fca00078808ff */
[----:B------:R0:W-:Y:S04]  /*180a0*/  STL [R1+0x1508], R9 ;  /* 0x0015080901007387 */ /* 0x0001e80000100800 */
[----:B------:R1:W-:Y:S04]  /*180b0*/  STL [R1+0x14d4], R8 ;  /* 0x0014d40801007387 */ /* 0x0003e80000100800 */
[----:B0-----:R-:W4:Y:S01]  /*180c0*/  LDL.LU R9, [R1+0xc4] ;  /* 0x0000c40001097983 */ /* 0x001f220000300800 */
[----:B-1----:R-:W-:Y:S02]  /*180d0*/  LEA.HI.X.SX32 R8, R6, R7, 0x1, P0 ;  /* 0x0000000706087211 */ /* 0x002fe400000f0eff */
[----:B------:R-:W-:-:S02]  /*180e0*/  LEA R12, P3, R16, R21, 0x1 ;  /* 0x00000015100c7211 */ /* 0x000fc400078608ff */
[----:B------:R-:W-:-:S03]  /*180f0*/  LEA.HI.X.SX32 R4, R4, R7, 0x1, P2 ;  /* 0x0000000704047211 */ /* 0x000fc600010f0eff */
[----:B------:R-:W-:Y:S04]  /*18100*/  STL [R1+0x1510], R12 ;  /* 0x0015100c01007387 */ /* 0x000fe80000100800 */
[----:B------:R0:W-:Y:S04]  /*18110*/  STL [R1+0x14dc], R8 ;  /* 0x0014dc0801007387 */ /* 0x0001e80000100800 */
[----:B0-----:R-:W4:Y:S01]  /*18120*/  LDL.LU R8, [R1+0xc0] ;  /* 0x0000c00001087983 */ /* 0x001f220000300800 */
[----:B------:R-:W-:-:S05]  /*18130*/  LEA R6, P0, R17, R21, 0x1 ;  /* 0x0000001511067211 */ /* 0x000fca00078008ff */
[----:B------:R0:W-:Y:S04]  /*18140*/  STL [R1+0x1518], R6 ;  /* 0x0015180601007387 */ /* 0x0001e80000100800 */
[----:B------:R1:W-:Y:S04]  /*18150*/  STL [R1+0x14e4], R4 ;  /* 0x0014e40401007387 */ /* 0x0003e80000100800 */
[----:B0-----:R-:W4:Y:S01]  /*18160*/  LDL.LU R6, [R1+0xbc] ;  /* 0x0000bc0001067983 */ /* 0x001f220000300800 */
[----:B-1----:R-:W-:Y:S02]  /*18170*/  LEA.HI.X.SX32 R4, R10, R7, 0x1, P6 ;  /* 0x000000070a047211 */ /* 0x002fe400030f0eff */
[----:B------:R-:W-:-:S05]  /*18180*/  LEA R12, P2, R14, R21, 0x1 ;  /* 0x000000150e0c7211 */ /* 0x000fca00078408ff */
[----:B------:R-:W-:Y:S04]  /*18190*/  STL [R1+0x1520], R12 ;  /* 0x0015200c01007387 */ /* 0x000fe80000100800 */
[----:B------:R0:W-:Y:S04]  /*181a0*/  STL [R1+0x14ec], R4 ;  /* 0x0014ec0401007387 */ /* 0x0001e80000100800 */
[----:B0-----:R-:W4:Y:S01]  /*181b0*/  LDL.LU R4, [R1+0xb8] ;  /* 0x0000b80001047983 */ /* 0x001f220000300800 */
[----:B------:R-:W-:Y:S02]  /*181c0*/  LEA R10, P6, R13, R21, 0x1 ;  /* 0x000000150d0a7211 */ /* 0x000fe400078c08ff */
[----:B------:R-:W-:-:S03]  /*181d0*/  LEA.HI.X.SX32 R12, R22, R7, 0x1, P5 ;  /* 0x00000007160c7211 */ /* 0x000fc600028f0eff */
[----:B------:R0:W-:Y:S04]  /*181e0*/  STL [R1+0x1528], R10 ;  /* 0x0015280a01007387 */ /* 0x0001e80000100800 */
[----:B------:R1:W-:Y:S01]  /*181f0*/  STL [R1+0x14f4], R12 ;  /* 0x0014f40c01007387 */ /* 0x0003e20000100800 */
[----:B0-----:R-:W-:Y:S02]  /*18200*/  LEA R10, P5, R11, R21, 0x1 ;  /* 0x000000150b0a7211 */ /* 0x001fe400078a08ff */
[----:B-1----:R-:W-:-:S03]  /*18210*/  LEA.HI.X.SX32 R12, R20, R7, 0x1, P1 ;  /* 0x00000007140c7211 */ /* 0x002fc600008f0eff */
[----:B------:R0:W-:Y:S04]  /*18220*/  STL [R1+0x1530], R10 ;  /* 0x0015300a01007387 */ /* 0x0001e80000100800 */
[----:B0-----:R-:W4:Y:S01]  /*18230*/  LDL.LU R10, [R1+0xb4] ;  /* 0x0000b400010a7983 */ /* 0x001f220000300800 */
[----:B------:R-:W-:-:S03]  /*18240*/  LEA R15, P1, R5, R21, 0x1 ;  /* 0x00000015050f7211 */ /* 0x000fc600078208ff */
[----:B------:R0:W-:Y:S04]  /*18250*/  STL [R1+0x14fc], R12 ;  /* 0x0014fc0c01007387 */ /* 0x0001e80000100800 */
[----:B------:R-:W-:Y:S04]  /*18260*/  STL [R1+0x1538], R15 ;  /* 0x0015380f01007387 */ /* 0x000fe80000100800 */
[----:B------:R-:W4:Y:S01]  /*18270*/  LDL.LU R22, [R1+0xb0] ;  /* 0x0000b00001167983 */ /* 0x000f220000300800 */
[----:B0-----:R-:W-:-:S05]  /*18280*/  LEA.HI.X.SX32 R12, R18, R7, 0x1, P4 ;  /* 0x00000007120c7211 */ /* 0x001fca00020f0eff */
[----:B------:R0:W-:Y:S02]  /*18290*/  STL [R1+0x1504], R12 ;  /* 0x0015040c01007387 */ /* 0x0001e40000100800 */
[----:B0-----:R-:W-:Y:S02]  /*182a0*/  LEA.HI.X.SX32 R12, R16, R7, 0x1, P3 ;  /* 0x00000007100c7211 */ /* 0x001fe400018f0eff */
        /* <DEDUP_REMOVED lines=9> */
[----:B----4-:R-:W-:-:S05]  /*18340*/  LEA R15, P0, R0, R21, 0x1 ;  /* 0x00000015000f7211 */ /* 0x010fca00078008ff */
[----:B------:R-:W-:Y:S04]  /*18350*/  STL [R1+0x1550], R15 ;  /* 0x0015500f01007387 */ /* 0x000fe80000100800 */
[----:B------:R-:W4:Y:S01]  /*18360*/  LDL.LU R16, [R1+0xa4] ;  /* 0x0000a40001107983 */ /* 0x000f220000300800 */
[----:B0-----:R-:W-:-:S05]  /*18370*/  LEA.HI.X.SX32 R12, R14, R7, 0x1, P2 ;  /* 0x000000070e0c7211 */ /* 0x001fca00010f0eff */
[----:B------:R0:W-:Y:S01]  /*18380*/  STL [R1+0x151c], R12 ;  /* 0x00151c0c01007387 */ /* 0x0001e20000100800 */
[----:B------:R-:W-:-:S05]  /*18390*/  LEA R14, P2, R28, R21, 0x1 ;  /* 0x000000151c0e7211 */ /* 0x000fca00078408ff */
[----:B------:R1:W-:Y:S04]  /*183a0*/  STL [R1+0x1558], R14 ;  /* 0x0015580e01007387 */ /* 0x0003e80000100800 */
[----:B------:R-:W4:Y:S01]  /*183b0*/  LDL.LU R17, [R1+0xa0] ;  /* 0x0000a00001117983 */ /* 0x000f220000300800 */
[----:B0-----:R-:W-:-:S05]  /*183c0*/  LEA.HI.X.SX32 R12, R13, R7, 0x1, P6 ;  /* 0x000000070d0c7211 */ /* 0x001fca00030f0eff */
[----:B------:R0:W-:Y:S04]  /*183d0*/  STL [R1+0x1524], R12 ;  /* 0x0015240c01007387 */ /* 0x0001e80000100800 */
[----:B-1----:R-:W4:Y:S01]  /*183e0*/  LDL.LU R14, [R1+0x9c] ;  /* 0x00009c00010e7983 */ /* 0x002f220000300800 */
[----:B------:R-:W-:Y:S02]  /*183f0*/  LEA R13, P6, R2, R21, 0x1 ;  /* 0x00000015020d7211 */ /* 0x000fe400078c08ff */
[----:B0-----:R-:W-:-:S03]  /*18400*/  LEA.HI.X.SX32 R12, R11, R7, 0x1, P5 ;  /* 0x000000070b0c7211 */ /* 0x001fc600028f0eff */
[----:B------:R0:W-:Y:S04]  /*18410*/  STL [R1+0x1560], R13 ;  /* 0x0015600d01007387 */ /* 0x0001e80000100800 */
[----:B------:R-:W-:Y:S04]  /*18420*/  STL [R1+0x152c], R12 ;  /* 0x00152c0c01007387 */ /* 0x000fe80000100800 */
[----:B0-----:R-:W4:Y:S01]  /*18430*/  LDL.LU R13, [R1+0x98] ;  /* 0x00009800010d7983 */ /* 0x001f220000300800 */
[----:B------:R-:W-:Y:S02]  /*18440*/  LEA.HI.X.SX32 R5, R5, R7, 0x1, P1 ;  /* 0x0000000705057211 */ /* 0x000fe400008f0eff */
[----:B------:R-:W-:-:S05]  /*18450*/  LEA R11, P5, R9, R21, 0x1 ;  /* 0x00000015090b7211 */ /* 0x000fca00078a08ff */
[----:B------:R0:W-:Y:S04]  /*18460*/  STL [R1+0x1568], R11 ;  /* 0x0015680b01007387 */ /* 0x0001e80000100800 */
[----:B------:R1:W-:Y:S04]  /*18470*/  STL [R1+0x1534], R5 ;  /* 0x0015340501007387 */ /* 0x0003e80000100800 */
[----:B0-----:R-:W4:Y:S01]  /*18480*/  LDL.LU R11, [R1+0x94] ;  /* 0x00009400010b7983 */ /* 0x001f220000300800 */
[----:B-1----:R-:W-:Y:S02]  /*18490*/  LEA.HI.X.SX32 R5, R3, R7, 0x1, P4 ;  /* 0x0000000703057211 */ /* 0x002fe400020f0eff */
[----:B------:R-:W-:-:S05]  /*184a0*/  LEA R12, P1, R8, R21, 0x1 ;  /* 0x00000015080c7211 */ /* 0x000fca00078208ff */
[----:B------:R0:W-:Y:S04]  /*184b0*/  STL [R1+0x1570], R12 ;  /* 0x0015700c01007387 */ /* 0x0001e80000100800 */
[----:B------:R-:W4:Y:S04]  /*184c0*/  LDL.LU R3, [R1+0x90] ;  /* 0x0000900001037983 */ /* 0x000f280000300800 */
[----:B------:R1:W-:Y:S01]  /*184d0*/  STL [R1+0x153c], R5 ;  /* 0x00153c0501007387 */ /* 0x0003e20000100800 */
[----:B0-----:R-:W-:-:S05]  /*184e0*/  LEA R12, P4, R6, R21, 0x1 ;  /* 0x00000015060c7211 */ /* 0x001fca00078808ff */
[----:B------:R0:W-:Y:S01]  /*184f0*/  STL [R1+0x1578], R12 ;  /* 0x0015780c01007387 */ /* 0x0001e20000100800 */
[----:B-1----:R-:W-:-:S03]  /*18500*/  LEA.HI.X.SX32 R5, R24, R7, 0x1, P3 ;  /* 0x0000000718057211 */ /* 0x002fc600018f0eff */
[----:B------:R-:W4:Y:S04]  /*18510*/  LDL.LU R24, [R1+0x8c] ;  /* 0x00008c0001187983 */ /* 0x000f280000300800 */
[----:B------:R1:W-:Y:S01]  /*18520*/  STL [R1+0x1544], R5 ;  /* 0x0015440501007387 */ /* 0x0003e20000100800 */
[----:B0-----:R-:W-:Y:S02]  /*18530*/  LEA R12, P3, R4, R21, 0x1 ;  /* 0x00000015040c7211 */ /* 0x001fe400078608ff */
[----:B-1----:R-:W-:-:S03]  /*18540*/  LEA.HI.X.SX32 R5, R0, R7, 0x1, P0 ;  /* 0x0000000700057211 */ /* 0x002fc600000f0eff */
[----:B------:R-:W-:Y:S04]  /*18550*/  STL [R1+0x1580], R12 ;  /* 0x0015800c01007387 */ /* 0x000fe80000100800 */
[----:B------:R-:W4:Y:S04]  /*18560*/  LDL.LU R0, [R1+0x88] ;  /* 0x0000880001007983 */ /* 0x000f280000300800 */
[----:B------:R0:W-:Y:S02]  /*18570*/  STL [R1+0x154c], R5 ;  /* 0x00154c0501007387 */ /* 0x0001e40000100800 */
[----:B0-----:R-:W-:-:S02]  /*18580*/  LEA.HI.X.SX32 R5, R28, R7, 0x1, P2 ;  /* 0x000000071c057211 */ /* 0x001fc400010f0eff */
        /* <DEDUP_REMOVED lines=8> */
[----:B------:R0:W-:Y:S04]  /*18610*/  STL [R1+0x155c], R5 ;  /* 0x00155c0501007387 */ /* 0x0001e80000100800 */
[----:B0-----:R-:W4:Y:S01]  /*18620*/  LDL.LU R5, [R1+0x7c] ;  /* 0x00007c0001057983 */ /* 0x001f220000300800 */
[----:B------:R-:W-:-:S02]  /*18630*/  LEA.HI.X.SX32 R12, R9, R7, 0x1, P5 ;  /* 0x00000007090c7211 */ /* 0x000fc400028f0eff */
[----:B------:R-:W-:Y:S02]  /*18640*/  LEA.HI.X.SX32 R8, R8, R7, 0x1, P1 ;  /* 0x0000000708087211 */ /* 0x000fe400008f0eff */
[----:B--2---:R-:W-:-:S05]  /*18650*/  LEA R15, P6, R20, R21, 0x1 ;  /* 0x00000015140f7211 */ /* 0x004fca00078c08ff */
[----:B------:R-:W-:Y:S04]  /*18660*/  STL [R1+0x1598], R15 ;  /* 0x0015980f01007387 */ /* 0x000fe80000100800 */
[----:B------:R-:W-:Y:S04]  /*18670*/  STL [R1+0x1564], R12 ;  /* 0x0015640c01007387 */ /* 0x000fe80000100800 */
[----:B------:R-:W2:Y:S01]  /*18680*/  LDL.LU R19, [R1+0x78] ;  /* 0x0000780001137983 */ /* 0x000ea20000300800 */
[----:B---3--:R-:W-:-:S05]  /*18690*/  LEA R9, P5, R18, R21, 0x1 ;  /* 0x0000001512097211 */ /* 0x008fca00078a08ff */
[----:B------:R4:W-:Y:S04]  /*186a0*/  STL [R1+0x15a0], R9 ;  /* 0x0015a00901007387 */ /* 0x0009e80000100800 */
[----:B------:R0:W-:Y:S01]  /*186b0*/  STL [R1+0x156c], R8 ;  /* 0x00156c0801007387 */ /* 0x0001e20000100800 */
[----:B----4-:R-:W-:-:S05]  /*186c0*/  LEA R9, P1, R16, R21, 0x1 ;  /* 0x0000001510097211 */ /* 0x010fca00078208ff */
[----:B------:R-:W-:Y:S04]  /*186d0*/  STL [R1+0x15a8], R9 ;  /* 0x0015a80901007387 */ /* 0x000fe80000100800 */
[----:B------:R-:W3:Y:S01]  /*186e0*/  LDL.LU R15, [R1+0x74] ;  /* 0x00007400010f7983 */ /* 0x000ee20000300800 */
[----:B0-----:R-:W-:-:S05]  /*186f0*/  LEA.HI.X.SX32 R8, R6, R7, 0x1, P4 ;  /* 0x0000000706087211 */ /* 0x001fca00020f0eff */
[----:B------:R0:W-:Y:S01]  /*18700*/  STL [R1+0x1574], R8 ;  /* 0x0015740801007387 */ /* 0x0001e20000100800 */
[----:B------:R-:W-:Y:S02]  /*18710*/  LEA R6, P4, R17, R21, 0x1 ;  /* 0x0000001511067211 */ /* 0x000fe400078808ff */
[----:B0-----:R-:W-:-:S03]  /*18720*/  LEA.HI.X.SX32 R8, R4, R7, 0x1, P3 ;  /* 0x0000000704087211 */ /* 0x001fc600018f0eff */
[----:B------:R0:W-:Y:S04]  /*18730*/  STL [R1+0x15b0], R6 ;  /* 0x0015b00601007387 */ /* 0x0001e80000100800 */
[----:B------:R1:W-:Y:S04]  /*18740*/  STL [R1+0x157c], R8 ;  /* 0x00157c0801007387 */ /* 0x0003e80000100800 */
[----:B------:R-:W4:Y:S01]  /*18750*/  LDL.LU R12, [R1+0x70] ;  /* 0x00007000010c7983 */ /* 0x000f220000300800 */
[----:B------:R-:W-:Y:S02]  /*18760*/  LEA.HI.X.SX32 R4, R10, R7, 0x1, P0 ;  /* 0x000000070a047211 */ /* 0x000fe400000f0eff */
[----:B0-----:R-:W-:-:S05]  /*18770*/  LEA R6, P3, R14, R21, 0x1 ;  /* 0x000000150e067211 */ /* 0x001fca00078608ff */
[----:B------:R0:W-:Y:S01]  /*18780*/  STL [R1+0x15b8], R6 ;  /* 0x0015b80601007387 */ /* 0x0001e20000100800 */
[----:B-1----:R-:W-:-:S03]  /*18790*/  LEA R8, P0, R13, R21, 0x1 ;  /* 0x000000150d087211 */ /* 0x002fc600078008ff */
[----:B------:R-:W-:Y:S04]  /*187a0*/  STL [R1+0x1584], R4 ;  /* 0x0015840401007387 */ /* 0x000fe80000100800 */
[----:B------:R1:W-:Y:S04]  /*187b0*/  STL [R1+0x15c0], R8 ;  /* 0x0015c00801007387 */ /* 0x0003e80000100800 */
[----:B------:R-:W4:Y:S01]  /*187c0*/  LDL.LU R9, [R1+0x6c] ;  /* 0x00006c0001097983 */ /* 0x000f220000300800 */
[-C--:B0-----:R-:W-:Y:S02]  /*187d0*/  LEA.HI.X.SX32 R6, R22, R7.reuse, 0x1, P2 ;  /* 0x0000000716067211 */ /* 0x081fe400010f0eff */
[----:B-1----:R-:W-:-:S03]  /*187e0*/  LEA.HI.X.SX32 R8, R20, R7, 0x1, P6 ;  /* 0x0000000714087211 */ /* 0x002fc600030f0eff */
[----:B------:R-:W-:Y:S01]  /*187f0*/  STL [R1+0x158c], R6 ;  /* 0x00158c0601007387 */ /* 0x000fe20000100800 */
        /* <DEDUP_REMOVED lines=8> */
[----:B0-----:R-:W-:-:S05]  /*18880*/  LEA R6, P5, R24, R21, 0x1 ;  /* 0x0000001518067211 */ /* 0x001fca00078a08ff */
[----:B------:R0:W-:Y:S01]  /*18890*/  STL [R1+0x15d8], R6 ;  /* 0x0015d80601007387 */ /* 0x0001e20000100800 */
[----:B-1----:R-:W-:-:S03]  /*188a0*/  LEA.HI.X.SX32 R4, R16, R7, 0x1, P1 ;  /* 0x0000000710047211 */ /* 0x002fc600008f0eff */
[----:B0-----:R-:W4:Y:S04]  /*188b0*/  LDL.LU R6, [R1+0x64] ;  /* 0x0000640001067983 */ /* 0x001f280000300800 */
[----:B------:R0:W-:Y:S01]  /*188c0*/  STL [R1+0x15a4], R4 ;  /* 0x0015a40401007387 */ /* 0x0001e20000100800 */
[----:B------:R-:W-:Y:S02]  /*188d0*/  LEA R10, P1, R0, R21, 0x1 ;  /* 0x00000015000a7211 */ /* 0x000fe400078208ff */
[----:B0-----:R-:W-:-:S03]  /*188e0*/  LEA.HI.X.SX32 R4, R17, R7, 0x1, P4 ;  /* 0x0000000711047211 */ /* 0x001fc600020f0eff */
[----:B------:R-:W-:Y:S04]  /*188f0*/  STL [R1+0x15e0], R10 ;  /* 0x0015e00a01007387 */ /* 0x000fe80000100800 */
[----:B------:R0:W-:Y:S04]  /*18900*/  STL [R1+0x15ac], R4 ;  /* 0x0015ac0401007387 */ /* 0x0001e80000100800 */
[----:B0-----:R-:W4:Y:S01]  /*18910*/  LDL.LU R4, [R1+0x60] ;  /* 0x0000600001047983 */ /* 0x001f220000300800 */
[----:B------:R-:W-:Y:S02]  /*18920*/  LEA R10, P4, R28, R21, 0x1 ;  /* 0x000000151c0a7211 */ /* 0x000fe400078808ff */
[----:B------:R-:W-:-:S03]  /*18930*/  LEA.HI.X.SX32 R14, R14, R7, 0x1, P3 ;  /* 0x000000070e0e7211 */ /* 0x000fc600018f0eff */
[----:B------:R-:W-:Y:S04]  /*18940*/  STL [R1+0x15e8], R10 ;  /* 0x0015e80a01007387 */ /* 0x000fe80000100800 */
[----:B------:R0:W-:Y:S01]  /*18950*/  STL [R1+0x15b4], R14 ;  /* 0x0015b40e01007387 */ /* 0x0001e20000100800 */
[-C--:B------:R-:W-:Y:S02]  /*18960*/  LEA.HI.X.SX32 R11, R11, R7.reuse, 0x1, P2 ;  /* 0x000000070b0b7211 */ /* 0x080fe400010f0eff */
[----:B0-----:R-:W-:Y:S02]  /*18970*/  LEA.HI.X.SX32 R14, R13, R7, 0x1, P0 ;  /* 0x000000070d0e7211 */ /* 0x001fe400000f0eff */
[----:B------:R-:W-:-:S05]  /*18980*/  LEA R10, P3, R2, R21, 0x1 ;  /* 0x00000015020a7211 */ /* 0x000fca00078608ff */
[----:B------:R0:W-:Y:S04]  /*18990*/  STL [R1+0x15f0], R10 ;  /* 0x0015f00a01007387 */ /* 0x0001e80000100800 */
[----:B0-----:R-:W4:Y:S01]  /*189a0*/  LDL.LU R10, [R1+0x5c] ;  /* 0x00005c00010a7983 */ /* 0x001f220000300800 */
[----:B------:R-:W-:-:S03]  /*189b0*/  LEA R13, P0, R5, R21, 0x1 ;  /* 0x00000015050d7211 */ /* 0x000fc600078008ff */
[----:B------:R-:W-:Y:S04]  /*189c0*/  STL [R1+0x15bc], R14 ;  /* 0x0015bc0e01007387 */ /* 0x000fe80000100800 */
[----:B------:R-:W-:Y:S04]  /*189d0*/  STL [R1+0x15f8], R13 ;  /* 0x0015f80d01007387 */ /* 0x000fe80000100800 */
[----:B------:R-:W4:Y:S04]  /*189e0*/  LDL.LU R22, [R1+0x58] ;  /* 0x0000580001167983 */ /* 0x000f280000300800 */
[----:B------:R0:W-:Y:S04]  /*189f0*/  STL [R1+0x15c4], R11 ;  /* 0x0015c40b01007387 */ /* 0x0001e80000100800 */
[----:B------:R-:W4:Y:S01]  /*18a00*/  LDL.LU R20, [R1+0x44] ;  /* 0x0000440001147983 */ /* 0x000f220000300800 */
[----:B0-----:R-:W-:-:S02]  /*18a10*/  LEA.HI.X.SX32 R11, R3, R7, 0x1, P6 ;  /* 0x00000007030b7211 */ /* 0x001fc400030f0eff */
[----:B--2---:R-:W-:-:S05]  /*18a20*/  LEA R13, P2, R19, R21, 0x1 ;  /* 0x00000015130d7211 */ /* 0x004fca00078408ff */
[----:B------:R-:W-:Y:S04]  /*18a30*/  STL [R1+0x1600], R13 ;  /* 0x0016000d01007387 */ /* 0x000fe80000100800 */
[----:B------:R-:W2:Y:S04]  /*18a40*/  LDL.LU R18, [R1+0x40] ;  /* 0x0000400001127983 */ /* 0x000ea80000300800 */
[----:B------:R0:W-:Y:S04]  /*18a50*/  STL [R1+0x15cc], R11 ;  /* 0x0015cc0b01007387 */ /* 0x0001e80000100800 */
[----:B------:R-:W2:Y:S01]  /*18a60*/  LDL.LU R16, [R1+0x3c] ;  /* 0x00003c0001107983 */ /* 0x000ea20000300800 */
[----:B0-----:R-:W-:-:S02]  /*18a70*/  LEA.HI.X.SX32 R11, R24, R7, 0x1, P5 ;  /* 0x00000007180b7211 */ /* 0x001fc400028f0eff */
[----:B------:R-:W-:Y:S02]  /*18a80*/  LEA.HI.X.SX32 R0, R0, R7, 0x1, P1 ;  /* 0x0000000700007211 */ /* 0x000fe400008f0eff */
[----:B---3--:R-:W-:-:S05]  /*18a90*/  LEA R3, P6, R15, R21, 0x1 ;  /* 0x000000150f037211 */ /* 0x008fca00078c08ff */
[----:B------:R4:W-:Y:S04]  /*18aa0*/  STL [R1+0x1608], R3 ;  /* 0x0016080301007387 */ /* 0x0009e80000100800 */
[----:B------:R-:W3:Y:S04]  /*18ab0*/  LDL.LU R17, [R1+0x38] ;  /* 0x0000380001117983 */ /* 0x000ee80000300800 */
[----:B------:R-:W-:Y:S04]  /*18ac0*/  STL [R1+0x15d4], R11 ;  /* 0x0015d40b01007387 */ /* 0x000fe80000100800 */
[----:B------:R-:W3:Y:S01]  /*18ad0*/  LDL.LU R14, [R1+0x34] ;  /* 0x00003400010e7983 */ /* 0x000ee20000300800 */
[----:B----4-:R-:W-:-:S05]  /*18ae0*/  LEA R3, P5, R12, R21, 0x1 ;  /* 0x000000150c037211 */ /* 0x010fca00078a08ff */
[----:B------:R0:W-:Y:S04]  /*18af0*/  STL [R1+0x1610], R3 ;  /* 0x0016100301007387 */ /* 0x0001e80000100800 */
[----:B------:R-:W4:Y:S04]  /*18b00*/  LDL.LU R13, [R1+0x30] ;  /* 0x00003000010d7983 */ /* 0x000f280000300800 */
[----:B------:R1:W-:Y:S01]  /*18b10*/  STL [R1+0x15dc], R0 ;  /* 0x0015dc0001007387 */ /* 0x0003e20000100800 */
[----:B0-----:R-:W-:-:S03]  /*18b20*/  LEA.HI.X.SX32 R3, R28, R7, 0x1, P4 ;  /* 0x000000071c037211 */ /* 0x001fc600020f0eff */
[----:B-1----:R-:W4:Y:S01]  /*18b30*/  LDL.LU R0, [R1+0x2c] ;  /* 0x00002c0001007983 */ /* 0x002f220000300800 */
[----:B------:R-:W-:-:S05]  /*18b40*/  LEA R11, P1, R9, R21, 0x1 ;  /* 0x00000015090b7211 */ /* 0x000fca00078208ff */
[----:B------:R-:W-:Y:S04]  /*18b50*/  STL [R1+0x1618], R11 ;  /* 0x0016180b01007387 */ /* 0x000fe80000100800 */
[----:B------:R-:W4:Y:S04]  /*18b60*/  LDL.LU R28, [R1+0x20] ;  /* 0x00002000011c7983 */ /* 0x000f280000300800 */
[----:B------:R0:W-:Y:S04]  /*18b70*/  STL [R1+0x15e4], R3 ;  /* 0x0015e40301007387 */ /* 0x0001e80000100800 */
[----:B------:R-:W4:Y:S01]  /*18b80*/  LDL.LU R24, [R1+0x1c] ;  /* 0x00001c0001187983 */ /* 0x000f220000300800 */
[----:B0-----:R-:W-:-:S02]  /*18b90*/  LEA.HI.X.SX32 R3, R2, R7, 0x1, P3 ;  /* 0x0000000702037211 */ /* 0x001fc400018f0eff */
[----:B------:R-:W-:-:S05]  /*18ba0*/  LEA R11, P4, R8, R21, 0x1 ;  /* 0x00000015080b7211 */ /* 0x000fca00078808ff */
        /* <DEDUP_REMOVED lines=9> */
[----:B0-----:R-:W4:Y:S01]  /*18c40*/  LDL.LU R11, [R1+0xc] ;  /* 0x00000c00010b7983 */ /* 0x001f220000300800 */
[----:B------:R-:W-:-:S05]  /*18c50*/  LEA R26, P0, R4, R21, 0x1 ;  /* 0x00000015041a7211 */ /* 0x000fca00078008ff */
[----:B------:R0:W-:Y:S04]  /*18c60*/  STL [R1+0x1630], R26 ;  /* 0x0016301a01007387 */ /* 0x0001e80000100800 */
[----:B0-----:R-:W4:Y:S01]  /*18c70*/  LDL.LU R26, [R1+0x8] ;  /* 0x00000800011a7983 */ /* 0x001f220000300800 */
[-C--:B------:R-:W-:Y:S02]  /*18c80*/  LEA.HI.X.SX32 R19, R19, R7.reuse, 0x1, P2 ;  /* 0x0000000713137211 */ /* 0x080fe400010f0eff */
[----:B------:R-:W-:-:S03]  /*18c90*/  LEA.HI.X.SX32 R15, R15, R7, 0x1, P6 ;  /* 0x000000070f0f7211 */ /* 0x000fc600030f0eff */
[----:B------:R0:W-:Y:S01]  /*18ca0*/  STL [R1+0x15fc], R19 ;  /* 0x0015fc1301007387 */ /* 0x0001e20000100800 */
[-C--:B------:R-:W-:Y:S02]  /*18cb0*/  LEA.HI.X.SX32 R12, R12, R7.reuse, 0x1, P5 ;  /* 0x000000070c0c7211 */ /* 0x080fe400028f0eff */
[-C--:B------:R-:W-:Y:S02]  /*18cc0*/  LEA.HI.X.SX32 R9, R9, R7.reuse, 0x1, P1 ;  /* 0x0000000709097211 */ /* 0x080fe400008f0eff */
[----:B------:R-:W-:Y:S02]  /*18cd0*/  LEA.HI.X.SX32 R8, R8, R7, 0x1, P4 ;  /* 0x0000000708087211 */ /* 0x000fe400020f0eff */
[----:B0-----:R-:W-:-:S05]  /*18ce0*/  LEA R19, P2, R10, R21, 0x1 ;  /* 0x000000150a137211 */ /* 0x001fca00078408ff */
[----:B------:R0:W-:Y:S04]  /*18cf0*/  STL [R1+0x1638], R19 ;  /* 0x0016381301007387 */ /* 0x0001e80000100800 */
[----:B0-----:R-:W4:Y:S04]  /*18d00*/  LDL.LU R19, [R1+0x1800] ;  /* 0x0018000001137983 */ /* 0x001f280000300800 */
[----:B------:R0:W-:Y:S02]  /*18d10*/  STL [R1+0x1604], R15 ;  /* 0x0016040f01007387 */ /* 0x0001e40000100800 */
        /* <DEDUP_REMOVED lines=8> */
[----:B--2---:R-:W-:-:S05]  /*18da0*/  LEA R9, P1, R18, R21, 0x1 ;  /* 0x0000001512097211 */ /* 0x004fca00078208ff */
[----:B------:R0:W-:Y:S01]  /*18db0*/  STL [R1+0x1650], R9 ;  /* 0x0016500901007387 */ /* 0x0001e20000100800 */
[----:B------:R-:W-:-:S03]  /*18dc0*/  LEA.HI.X.SX32 R6, R6, R7, 0x1, P3 ;  /* 0x0000000706067211 */ /* 0x000fc600018f0eff */
[----:B0-----:R-:W2:Y:S04]  /*18dd0*/  LDL.LU R9, [R1+0x17f4] ;  /* 0x0017f40001097983 */ /* 0x001ea80000300800 */
[----:B------:R0:W-:Y:S02]  /*18de0*/  STL [R1+0x161c], R8 ;  /* 0x00161c0801007387 */ /* 0x0001e40000100800 */
[----:B0-----:R-:W-:-:S05]  /*18df0*/  LEA R8, P4, R16, R21, 0x1 ;  /* 0x0000001510087211 */ /* 0x001fca00078808ff */
[----:B------:R0:W-:Y:S01]  /*18e00*/  STL [R1+0x1658], R8 ;  /* 0x0016580801007387 */ /* 0x0001e20000100800 */
[----:B------:R-:W-:-:S03]  /*18e10*/  LEA.HI.X.SX32 R4, R4, R7, 0x1, P0 ;  /* 0x0000000704047211 */ /* 0x000fc600000f0eff */
[----:B0-----:R-:W2:Y:S04]  /*18e20*/  LDL.LU R8, [R1+0x17f0] ;  /* 0x0017f00001087983 */ /* 0x001ea80000300800 */
[----:B------:R3:W-:Y:S02]  /*18e30*/  STL [R1+0x1624], R6 ;  /* 0x0016240601007387 */ /* 0x0007e40000100800 */
[----:B---3--:R-:W-:-:S05]  /*18e40*/  LEA R6, P3, R17, R21, 0x1 ;  /* 0x0000001511067211 */ /* 0x008fca00078608ff */
[----:B------:R0:W-:Y:S01]  /*18e50*/  STL [R1+0x1660], R6 ;  /* 0x0016600601007387 */ /* 0x0001e20000100800 */
[----:B------:R-:W-:-:S03]  /*18e60*/  LEA.HI.X.SX32 R10, R10, R7, 0x1, P2 ;  /* 0x000000070a0a7211 */ /* 0x000fc600010f0eff */
[----:B0-----:R-:W3:Y:S04]  /*18e70*/  LDL.LU R6, [R1+0x17ec] ;  /* 0x0017ec0001067983 */ /* 0x001ee80000300800 */
[----:B------:R0:W-:Y:S02]  /*18e80*/  STL [R1+0x162c], R4 ;  /* 0x00162c0401007387 */ /* 0x0001e40000100800 */
[----:B0-----:R-:W-:-:S05]  /*18e90*/  LEA R4, P0, R14, R21, 0x1 ;  /* 0x000000150e047211 */ /* 0x001fca00078008ff */
[----:B------:R0:W-:Y:S01]  /*18ea0*/  STL [R1+0x1668], R4 ;  /* 0x0016680401007387 */ /* 0x0001e20000100800 */
[----:B------:R-:W-:-:S03]  /*18eb0*/  LEA.HI.X.SX32 R22, R22, R7, 0x1, P6 ;  /* 0x0000000716167211 */ /* 0x000fc600030f0eff */
[----:B0-----:R-:W2:Y:S04]  /*18ec0*/  LDL.LU R4, [R1+0x17e8] ;  /* 0x0017e80001047983 */ /* 0x001ea80000300800 */
[----:B------:R4:W-:Y:S02]  /*18ed0*/  STL [R1+0x1634], R10 ;  /* 0x0016340a01007387 */ /* 0x0009e40000100800 */
[----:B----4-:R-:W-:-:S05]  /*18ee0*/  LEA R10, P2, R13, R21, 0x1 ;  /* 0x000000150d0a7211 */ /* 0x010fca00078408ff */
[----:B------:R0:W-:Y:S01]  /*18ef0*/  STL [R1+0x1670], R10 ;  /* 0x0016700a01007387 */ /* 0x0001e20000100800 */
[----:B------:R-:W-:-:S03]  /*18f00*/  LEA.HI.X.SX32 R20, R20, R7, 0x1, P5 ;  /* 0x0000000714147211 */ /* 0x000fc600028f0eff */
[----:B0-----:R-:W4:Y:S04]  /*18f10*/  LDL.LU R10, [R1+0x17e4] ;  /* 0x0017e400010a7983 */ /* 0x001f280000300800 */
[----:B------:R0:W-:Y:S02]  /*18f20*/  STL [R1+0x163c], R22 ;  /* 0x00163c1601007387 */ /* 0x0001e40000100800 */
[----:B0-----:R-:W-:-:S05]  /*18f30*/  LEA R22, P6, R0, R21, 0x1 ;  /* 0x0000001500167211 */ /* 0x001fca00078c08ff */
        /* <DEDUP_REMOVED lines=30> */
[----:B------:R0:W-:Y:S04]  /*19120*/  STL [R1+0x16a8], R13 ;  /* 0x0016a80d01007387 */ /* 0x0001e80000100800 */
[----:B0-----:R-:W2:Y:S04]  /*19130*/  LDL.LU R13, [R1+0x17c8] ;  /* 0x0017c800010d7983 */ /* 0x001ea80000300800 */
[----:B------:R0:W-:Y:S02]  /*19140*/  STL [R1+0x1674], R0 ;  /* 0x0016740001007387 */ /* 0x0001e40000100800 */
[----:B0-----:R-:W-:-:S05]  /*19150*/  LEA R0, P6, R26, R21, 0x1 ;  /* 0x000000151a007211 */ /* 0x001fca00078c08ff */
[----:B------:R0:W-:Y:S04]  /*19160*/  STL [R1+0x16b0], R0 ;  /* 0x0016b00001007387 */ /* 0x0001e80000100800 */
[----:B0-----:R-:W2:Y:S01]  /*19170*/  LDL.LU R0, [R1+0x17c4] ;  /* 0x0017c40001007983 */ /* 0x001ea20000300800 */
[----:B------:R-:W-:-:S05]  /*19180*/  LEA.HI.X.SX32 R28, R28, R7, 0x1, P5 ;  /* 0x000000071c1c7211 */ /* 0x000fca00028f0eff */
[----:B------:R2:W-:Y:S02]  /*19190*/  STL [R1+0x167c], R28 ;  /* 0x00167c1c01007387 */ /* 0x0005e40000100800 */
[----:B--2---:R-:W-:-:S05]  /*191a0*/  LEA R28, P5, R0, R21, 0x1 ;  /* 0x00000015001c7211 */ /* 0x004fca00078a08ff */
        /* <DEDUP_REMOVED lines=28> */
[----:B------:R2:W-:Y:S01]  /*19370*/  STL [R1+0x16ac], R26 ;  /* 0x0016ac1a01007387 */ /* 0x0005e20000100800 */
[----:B------:R-:W-:Y:S01]  /*19380*/  LEA.HI.X.SX32 R24, R24, R7, 0x1, P4 ;  /* 0x0000000718187211 */ /* 0x000fe200020f0eff */
[----:B------:R-:W-:Y:S02]  /*19390*/  IMAD R23, R23, c[0x0][0x190], RZ ;  /* 0x0000640017177a24 */ /* 0x000fe400078e02ff */
[----:B------:R-:W-:Y:S02]  /*193a0*/  IMAD R29, R29, c[0x0][0x190], RZ ;  /* 0x000064001d1d7a24 */ /* 0x000fe400078e02ff */
[----:B------:R-:W-:Y:S02]  /*193b0*/  IMAD R27, R27, c[0x0][0x190], RZ ;  /* 0x000064001b1b7a24 */ /* 0x000fe400078e02ff */
[----:B------:R-:W-:Y:S01]  /*193c0*/  IMAD R25, R25, c[0x0][0x190], RZ ;  /* 0x0000640019197a24 */ /* 0x000fe200078e02ff */
[----:B--2---:R-:W-:-:S05]  /*193d0*/  LEA R26, P6, R11, R21, 0x1 ;  /* 0x000000150b1a7211 */ /* 0x004fca00078c08ff */
[----:B------:R0:W-:Y:S02]  /*193e0*/  STL [R1+0x16e8], R26 ;  /* 0x0016e81a01007387 */ /* 0x0001e40000100800 */
[----:B0-----:R-:W-:Y:S02]  /*193f0*/  LEA.HI.X.SX32 R26, R0, R7, 0x1, P5 ;  /* 0x00000007001a7211 */ /* 0x001fe400028f0eff */
[----:B------:R0:W5:Y:S04]  /*19400*/  LDL.LU R0, [R1+0x17a8] ;  /* 0x0017a80001007983 */ /* 0x0001680000300800 */
[----:B------:R1:W-:Y:S02]  /*19410*/  STL [R1+0x16b4], R26 ;  /* 0x0016b41a01007387 */ /* 0x0003e40000100800 */
[----:B-1----:R-:W-:-:S05]  /*19420*/  LEA R26, P5, R13, R21, 0x1 ;  /* 0x000000150d1a7211 */ /* 0x002fca00078a08ff */
[----:B------:R1:W-:Y:S02]  /*19430*/  STL [R1+0x16ec], R26 ;  /* 0x0016ec1a01007387 */ /* 0x0003e40000100800 */
[----:B-1----:R-:W-:Y:S02]  /*19440*/  LEA.HI.X.SX32 R26, R28, R7, 0x1, P1 ;  /* 0x000000071c1a7211 */ /* 0x002fe400008f0eff */
[----:B------:R0:W5:Y:S04]  /*19450*/  LDL.LU R28, [R1+0x17a4] ;  /* 0x0017a400011c7983 */ /* 0x0001680000300800 */
[----:B------:R1:W-:Y:S02]  /*19460*/  STL [R1+0x16bc], R26 ;  /* 0x0016bc1a01007387 */ /* 0x0003e40000100800 */
[----:B-1----:R-:W-:-:S05]  /*19470*/  LEA R26, P1, R14, R21, 0x1 ;  /* 0x000000150e1a7211 */ /* 0x002fca00078208ff */
[----:B------:R1:W-:Y:S04]  /*19480*/  STL [R1+0x1760], R26 ;  /* 0x0017601a01007387 */ /* 0x0003e80000100800 */
[----:B------:R2:W-:Y:S01]  /*19490*/  STL [R1+0x16c4], R24 ;  /* 0x0016c41801007387 */ /* 0x0005e20000100800 */
[----:B-1----:R-:W-:Y:S02]  /*194a0*/  LEA R26, P4, R17, R21, 0x1 ;  /* 0x00000015111a7211 */ /* 0x002fe400078808ff */
[----:B--2---:R-:W-:-:S03]  /*194b0*/  LEA.HI.X.SX32 R24, R2, R7, 0x1, P3 ;  /* 0x0000000702187211 */ /* 0x004fc600018f0eff */
[----:B------:R1:W-:Y:S01]  /*194c0*/  STL [R1+0x16f4], R26 ;  /* 0x0016f41a01007387 */ /* 0x0003e20000100800 */
[----:B------:R-:W-:-:S03]  /*194d0*/  LEA.HI.X.SX32 R2, R3, R7, 0x1, P0 ;  /* 0x0000000703027211 */ /* 0x000fc600000f0eff */
[----:B------:R2:W-:Y:S01]  /*194e0*/  STL [R1+0x16cc], R24 ;  /* 0x0016cc1801007387 */ /* 0x0005e20000100800 */
[----:B-1----:R-:W-:Y:S02]  /*194f0*/  LEA R26, P3, R16, R21, 0x1 ;  /* 0x00000015101a7211 */ /* 0x002fe400078608ff */
[----:B------:R-:W-:Y:S02]  /*19500*/  LEA.HI.X.SX32 R3, R5, R7, 0x1, P2 ;  /* 0x0000000705037211 */ /* 0x000fe400010f0eff */
[----:B--2---:R-:W-:Y:S01]  /*19510*/  LEA R24, P0, R18, R21, 0x1 ;  /* 0x0000001512187211 */ /* 0x004fe200078008ff */
[----:B------:R-:W-:Y:S04]  /*19520*/  STL [R1+0x16fc], R26 ;  /* 0x0016fc1a01007387 */ /* 0x000fe80000100800 */
[----:B------:R1:W-:Y:S01]  /*19530*/  STL [R1+0x16d4], R2 ;  /* 0x0016d40201007387 */ /* 0x0003e20000100800 */
[----:B------:R-:W-:-:S03]  /*19540*/  LEA.HI.X.SX32 R5, R11, R7, 0x1, P6 ;  /* 0x000000070b057211 */ /* 0x000fc600030f0eff */
[----:B------:R-:W-:Y:S01]  /*19550*/  STL [R1+0x1704], R24 ;  /* 0x0017041801007387 */ /* 0x000fe20000100800 */
[----:B-1----:R-:W-:-:S03]  /*19560*/  LEA R2, P2, R20, R21, 0x1 ;  /* 0x0000001514027211 */ /* 0x002fc600078408ff */
[----:B------:R1:W-:Y:S04]  /*19570*/  STL [R1+0x16dc], R3 ;  /* 0x0016dc0301007387 */ /* 0x0003e80000100800 */
[----:B------:R2:W-:Y:S01]  /*19580*/  STL [R1+0x170c], R2 ;  /* 0x00170c0201007387 */ /* 0x0005e20000100800 */
[----:B-1----:R-:W-:-:S03]  /*19590*/  LEA R3, P6, R22, R21, 0x1 ;  /* 0x0000001516037211 */ /* 0x002fc600078c08ff */
[----:B------:R4:W-:Y:S01]  /*195a0*/  STL [R1+0x16e4], R5 ;  /* 0x0016e40501007387 */ /* 0x0009e20000100800 */
[----:B--2---:R-:W-:-:S03]  /*195b0*/  LEA.HI.X.SX32 R2, R14, R7, 0x1, P1 ;  /* 0x000000070e027211 */ /* 0x004fc600008f0eff */
[----:B------:R-:W2:Y:S04]  /*195c0*/  LDL R26, [R1+0x179c] ;  /* 0x00179c00011a7983 */ /* 0x000ea80000100800 */
[----:B------:R1:W-:Y:S01]  /*195d0*/  STL [R1+0x1714], R3 ;  /* 0x0017140301007387 */ /* 0x0003e20000100800 */
[----:B----4-:R-:W-:-:S03]  /*195e0*/  LEA R5, P1, R10, R21, 0x1 ;  /* 0x000000150a057211 */ /* 0x010fc600078208ff */
[----:B------:R4:W-:Y:S01]  /*195f0*/  STL [R1+0x175c], R2 ;  /* 0x00175c0201007387 */ /* 0x0009e20000100800 */
[----:B-1----:R-:W-:-:S03]  /*19600*/  LEA.HI.X.SX32 R3, R17, R7, 0x1, P4 ;  /* 0x0000000711037211 */ /* 0x002fc600020f0eff */
[----:B------:R1:W-:Y:S01]  /*19610*/  STL [R1+0x171c], R5 ;  /* 0x00171c0501007387 */ /* 0x0003e20000100800 */
[----:B----4-:R-:W-:-:S03]  /*19620*/  LEA R2, P4, R4, R21, 0x1 ;  /* 0x0000001504027211 */ /* 0x010fc600078808ff */
[----:B------:R3:W-:Y:S04]  /*19630*/  STL [R1+0x16f0], R3 ;  /* 0x0016f00301007387 */ /* 0x0007e80000100800 */
[----:B------:R4:W-:Y:S01]  /*19640*/  STL [R1+0x1724], R2 ;  /* 0x0017240201007387 */ /* 0x0009e20000100800 */
[----:B-1----:R-:W-:Y:S02]  /*19650*/  LEA.HI.X.SX32 R5, R16, R7, 0x1, P3 ;  /* 0x0000000710057211 */ /* 0x002fe400018f0eff */
[----:B---3--:R-:W-:-:S03]  /*19660*/  LEA R3, P3, R6, R21, 0x1 ;  /* 0x0000001506037211 */ /* 0x008fc600078608ff */
[----:B------:R1:W-:Y:S01]  /*19670*/  STL [R1+0x16f8], R5 ;  /* 0x0016f80501007387 */ /* 0x0003e20000100800 */
[----:B----4-:R-:W-:-:S03]  /*19680*/  LEA.HI.X.SX32 R2, R18, R7, 0x1, P0 ;  /* 0x0000000712027211 */ /* 0x010fc600000f0eff */
[----:B------:R3:W-:Y:S04]  /*19690*/  STL [R1+0x172c], R3 ;  /* 0x00172c0301007387 */ /* 0x0007e80000100800 */
[----:B------:R4:W-:Y:S01]  /*196a0*/  STL [R1+0x1700], R2 ;  /* 0x0017000201007387 */ /* 0x0009e20000100800 */
[----:B-1----:R-:W-:Y:S02]  /*196b0*/  LEA R5, P0, R8, R21, 0x1 ;  /* 0x0000001508057211 */ /* 0x002fe400078008ff */
[----:B---3--:R-:W-:-:S03]  /*196c0*/  LEA.HI.X.SX32 R3, R20, R7, 0x1, P2 ;  /* 0x0000000714037211 */ /* 0x008fc600010f0eff */
        /* <DEDUP_REMOVED lines=12> */
[----:B------:R-:W-:Y:S01]  /*19790*/  STL [R1+0x1748], R5 ;  /* 0x0017480501007387 */ /* 0x000fe20000100800 */
[----:B----4-:R-:W-:-:S03]  /*197a0*/  LEA R2, P4, R19, R21, 0x1 ;  /* 0x0000001513027211 */ /* 0x010fc600078808ff */
[----:B------:R1:W-:Y:S01]  /*197b0*/  STL [R1+0x1720], R3 ;  /* 0x0017200301007387 */ /* 0x0003e20000100800 */
[----:B------:R-:W-:-:S03]  /*197c0*/  LEA.HI.X.SX32 R4, R6, R7, 0x1, P3 ;  /* 0x0000000706047211 */ /* 0x000fc600018f0eff */
[----:B------:R3:W-:Y:S01]  /*197d0*/  STL [R1+0x174c], R2 ;  /* 0x00174c0201007387 */ /* 0x0007e20000100800 */
[----:B-1----:R-:W-:-:S03]  /*197e0*/  LEA R3, P3, R23, R21, 0x1 ;  /* 0x0000001517037211 */ /* 0x002fc600078608ff */
[----:B------:R1:W-:Y:S01]  /*197f0*/  STL [R1+0x1728], R4 ;  /* 0x0017280401007387 */ /* 0x0003e20000100800 */
[----:B---3--:R-:W-:-:S03]  /*19800*/  LEA.HI.X.SX32 R2, R8, R7, 0x1, P0 ;  /* 0x0000000708027211 */ /* 0x008fc600000f0eff */
        /* <DEDUP_REMOVED lines=14> */
[-C--:B-1----:R-:W-:Y:S02]  /*198f0*/  LEA.HI.X.SX32 R4, R19, R7.reuse, 0x1, P4 ;  /* 0x0000000713047211 */ /* 0x082fe400020f0eff */
[----:B---3--:R-:W-:-:S03]  /*19900*/  LEA.HI.X.SX32 R3, R23, R7, 0x1, P3 ;  /* 0x0000000717037211 */ /* 0x008fc600018f0eff */
        /* <DEDUP_REMOVED lines=9> */
[----:B------:R0:W-:Y:S04]  /*199a0*/  STL [R1+0xd6c], R2 ;  /* 0x000d6c0201007387 */ /* 0x0001e80000100800 */
        /* <DEDUP_REMOVED lines=455> */
[----:B--2---:R-:W-:Y:S01]  /*1b620*/  ISETP.GE.AND P1, PT, R26, RZ, PT ;  /* 0x000000ff1a00720c */ /* 0x004fe20003f26270 */
[----:B-1----:R-:W-:Y:S01]  /*1b630*/  IMAD.MOV.U32 R4, RZ, RZ, c[0x0][0x188] ;  /* 0x00006200ff047624 */ /* 0x002fe200078e00ff */
[----:B------:R-:W-:Y:S01]  /*1b640*/  ISETP.NE.AND P0, PT, RZ, c[0x0][0x178], PT ;  /* 0x00005e00ff007a0c */ /* 0x000fe20003f05270 */
[----:B------:R-:W-:Y:S01]  /*1b650*/  CS2R R24, SRZ ;  /* 0x0000000000187805 */ /* 0x000fe2000001ff00 */
[----:B------:R-:W-:Y:S01]  /*1b660*/  CS2R R26, SRZ ;  /* 0x00000000001a7805 */ /* 0x000fe2000001ff00 */
[----:B------:R-:W-:-:S02]  /*1b670*/  ULDC UR4, c[0x0][0x18c] ;  /* 0x0000630000047ab9 */ /* 0x000fc40000000800 */
[----:B-----5:R1:W-:Y:S01]  /*1b680*/  STL [R1+0x17b4], R28 ;  /* 0x0017b41c01007387 */ /* 0x0203e20000100800 */
[C---:B------:R-:W-:Y:S01]  /*1b690*/  IMAD R22, R4.reuse, 0x37, RZ ;  /* 0x0000003704167824 */ /* 0x040fe200078e02ff */
[----:B------:R-:W-:Y:S01]  /*1b6a0*/  USHF.L.U32 UR4, UR4, 0x6, URZ ;  /* 0x0000000604047899 */ /* 0x000fe2000800063f */
[C---:B------:R-:W-:Y:S01]  /*1b6b0*/  IMAD R19, R4.reuse, 0x33, RZ ;  /* 0x0000003304137824 */ /* 0x040fe200078e02ff */
[----:B------:R2:W-:Y:S01]  /*1b6c0*/  STL [R1+0x17b0], R27 ;  /* 0x0017b01b01007387 */ /* 0x0005e20000100800 */
[----:B------:R-:W-:-:S02]  /*1b6d0*/  IMAD R16, R4, 0x2f, RZ ;  /* 0x0000002f04107824 */ /* 0x000fc400078e02ff */
[C---:B------:R-:W-:Y:S01]  /*1b6e0*/  IMAD R29, R4.reuse, 0x5e, RZ ;  /* 0x0000005e041d7824 */ /* 0x040fe200078e02ff */
[----:B------:R3:W-:Y:S01]  /*1b6f0*/  STL [R1+0x17ac], R26 ;  /* 0x0017ac1a01007387 */ /* 0x0007e20000100800 */
[C---:B------:R-:W-:Y:S02]  /*1b700*/  IMAD.SHL.U32 R5, R4.reuse, 0x40, RZ ;  /* 0x0000004004057824 */ /* 0x040fe400078e00ff */
[C---:B-1----:R-:W-:Y:S01]  /*1b710*/  IMAD R28, R4.reuse, 0x76, RZ ;  /* 0x00000076041c7824 */ /* 0x042fe200078e02ff */
[----:B------:R1:W-:Y:S01]  /*1b720*/  STL [R1+0x17a8], R25 ;  /* 0x0017a81901007387 */ /* 0x0003e20000100800 */
[C---:B------:R-:W-:Y:S02]  /*1b730*/  IMAD R23, R4.reuse, 0x5a, RZ ;  /* 0x0000005a04177824 */ /* 0x040fe400078e02ff */
[C---:B--2---:R-:W-:Y:S01]  /*1b740*/  IMAD R27, R4.reuse, 0x6a, RZ ;  /* 0x0000006a041b7824 */ /* 0x044fe200078e02ff */
[----:B------:R2:W-:Y:S01]  /*1b750*/  STL [R1+0x17a4], R24 ;  /* 0x0017a41801007387 */ /* 0x0005e20000100800 */
[----:B------:R-:W-:-:S02]  /*1b760*/  IMAD R13, R4, 0x2b, RZ ;  /* 0x0000002b040d7824 */ /* 0x000fc400078e02ff */
[C---:B---3--:R-:W-:Y:S02]  /*1b770*/  IMAD R26, R4.reuse, 0x3f, RZ ;  /* 0x0000003f041a7824 */ /* 0x048fe400078e02ff */
[C---:B------:R-:W-:Y:S02]  /*1b780*/  IMAD R21, R4.reuse, 0x56, RZ ;  /* 0x0000005604157824 */ /* 0x040fe400078e02ff */
[C---:B-1----:R-:W-:Y:S02]  /*1b790*/  IMAD R25, R4.reuse, 0x62, RZ ;  /* 0x0000006204197824 */ /* 0x042fe400078e02ff */
[C---:B------:R-:W-:Y:S01]  /*1b7a0*/  IMAD R20, R4.reuse, 0x52, RZ ;  /* 0x0000005204147824 */ /* 0x040fe200078e02ff */
[----:B--2---:R-:W2:Y:S01]  /*1b7b0*/  LDL.LU R24, [R1+0x594] ;  /* 0x0005940001187983 */ /* 0x004ea20000300800 */
[C---:B------:R-:W-:Y:S02]  /*1b7c0*/  IMAD R10, R4.reuse, 0x27, RZ ;  /* 0x00000027040a7824 */ /* 0x040fe400078e02ff */
[C---:B------:R-:W-:Y:S01]  /*1b7d0*/  IMAD R18, R4.reuse, 0x4e, RZ ;  /* 0x0000004e04127824 */ /* 0x040fe200078e02ff */
[----:B0-----:R-:W3:Y:S01]  /*1b7e0*/  LDL.LU R2, [R1+0x590] ;  /* 0x0005900001027983 */ /* 0x001ee20000300800 */
[----:B------:R-:W-:-:S02]  /*1b7f0*/  IMAD R17, R4, 0x4a, RZ ;  /* 0x0000004a04117824 */ /* 0x000fc400078e02ff */
[C---:B------:R-:W-:Y:S02]  /*1b800*/  IMAD R7, R4.reuse, 0x23, RZ ;  /* 0x0000002304077824 */ /* 0x040fe400078e02ff */
[C---:B------:R-:W-:Y:S02]  /*1b810*/  IMAD R15, R4.reuse, 0x46, RZ ;  /* 0x00000046040f7824 */ /* 0x040fe400078e02ff */
[C---:B------:R-:W-:Y:S02]  /*1b820*/  IMAD R14, R4.reuse, 0x42, RZ ;  /* 0x00000042040e7824 */ /* 0x040fe400078e02ff */
[C---:B------:R-:W-:Y:S02]  /*1b830*/  IMAD R12, R4.reuse, 0x7c, RZ ;  /* 0x0000007c040c7824 */ /* 0x040fe400078e02ff */
[C---:B------:R-:W-:Y:S02]  /*1b840*/  IMAD R11, R4.reuse, 0x74, RZ ;  /* 0x00000074040b7824 */ /* 0x040fe400078e02ff */
[----:B------:R-:W-:-:S02]  /*1b850*/  IMAD R9, R4, 0x6c, RZ ;  /* 0x0000006c04097824 */ /* 0x000fc400078e02ff */
[C---:B------:R-:W-:Y:S02]  /*1b860*/  IMAD R6, R4.reuse, 0x64, RZ ;  /* 0x0000006404067824 */ /* 0x040fe400078e02ff */
[----:B------:R-:W-:Y:S02]  /*1b870*/  IMAD R8, R4, 0x5c, RZ ;  /* 0x0000005c04087824 */ /* 0x000fe400078e02ff */
[----:B---3--:R-:W-:Y:S01]  /*1b880*/  @!P1 IMAD.MOV R2, RZ, RZ, -R2 ;  /* 0x000000ffff029224 */ /* 0x008fe200078e0a02 */
[----:B------:R-:W-:-:S05]  /*1b890*/  @!P0 LOP3.LUT R2, RZ, c[0x0][0x178], RZ, 0x33, !PT ;  /* 0x00005e00ff028a12 */ /* 0x000fca00078e33ff */
[----:B------:R-:W-:Y:S01]  /*1b8a0*/  IMAD R3, R2, c[0x0][0x184], RZ ;  /* 0x0000610002037a24 */ /* 0x000fe200078e02ff */
[----:B------:R-:W-:Y:S02]  /*1b8b0*/  SHF.R.S32.HI R2, RZ, 0x1f, R5 ;  /* 0x0000001fff027819 */ /* 0x000fe40000011405 */
[----:B--2---:R-:W-:Y:S02]  /*1b8c0*/  SHF.R.S32.HI R24, RZ, 0x6, R24 ;  /* 0x00000006ff187819 */ /* 0x004fe40000011418 */
[----:B------:R-:W-:Y:S01]  /*1b8d0*/  SHF.L.U64.HI R2, R5, 0x1, R2 ;  /* 0x0000000105027819 */ /* 0x000fe20000010202 */
[----:B------:R-:W-:Y:S02]  /*1b8e0*/  IMAD R5, R4, 0x7a, RZ ;  /* 0x0000007a04057824 */ /* 0x000fe400078e02ff */
[----:B------:R-:W-:Y:S01]  /*1b8f0*/  IMAD.MOV.U32 R4, RZ, RZ, c[0x0][0x188] ;  /* 0x00006200ff047624 */ /* 0x000fe200078e00ff */
[----:B------:R0:W-:Y:S03]  /*1b900*/  STL [R1+0x1770], R24 ;  /* 0x0017701801007387 */ /* 0x0001e60000100800 */
[----:B------:R-:W-:Y:S01]  /*1b910*/  IMAD R4, R4, 0x7e, RZ ;  /* 0x0000007e04047824 */ /* 0x000fe200078e02ff */
[----:B0-----:R-:W-:-:S04]  /*1b920*/  LEA R24, P0, R3, c[0x0][0x160], 0x1 ;  /* 0x0000580003187a11 */ /* 0x001fc800078008ff */
[-C--:B------:R-:W-:Y:S01]  /*1b930*/  IADD3 R4, P1, R4, R24.reuse, RZ ;  /* 0x0000001804047210 */ /* 0x080fe20007f3e0ff */
[----:B------:R-:W-:Y:S01]  /*1b940*/  STL [R1+0xd60], R24 ;  /* 0x000d601801007387 */ /* 0x000fe20000100800 */
[----:B------:R-:W-:-:S03]  /*1b950*/  IADD3 R5, P2, R5, R24, RZ ;  /* 0x0000001805057210 */ /* 0x000fc60007f5e0ff */
[----:B------:R0:W-:Y:S04]  /*1b960*/  STL [R1+0xd74], R4 ;  /* 0x000d740401007387 */ /* 0x0001e80000100800 */
[----:B------:R1:W-:Y:S01]  /*1b970*/  STL [R1+0xd84], R5 ;  /* 0x000d840501007387 */ /* 0x0003e20000100800 */
[----:B0-----:R-:W-:Y:S01]  /*1b980*/  IMAD.MOV.U32 R4, RZ, RZ, c[0x0][0x188] ;  /* 0x00006200ff047624 */ /* 0x001fe200078e00ff */
[----:B------:R-:W-:-:S03]  /*1b990*/  IADD3 R28, P3, R28, R24, RZ ;  /* 0x000000181c1c7210 */ /* 0x000fc60007f7e0ff */
[C---:B-1----:R-:W-:Y:S02]  /*1b9a0*/  IMAD R5, R4.reuse, 0x6e, RZ ;  /* 0x0000006e04057824 */ /* 0x042fe400078e02ff */
[----:B------:R-:W-:Y:S01]  /*1b9b0*/  IMAD R4, R4, 0x72, RZ ;  /* 0x0000007204047824 */ /* 0x000fe200078e02ff */
[----:B------:R-:W-:Y:S01]  /*1b9c0*/  LEA.HI.X.SX32 R3, R3, c[0x0][0x164], 0x1, P0 ;  /* 0x0000590003037a11 */ /* 0x000fe200000f0eff */
[----:B------:R0:W-:Y:S03]  /*1b9d0*/  STL [R1+0xd94], R28 ;  /* 0x000d941c01007387 */ /* 0x0001e60000100800 */
[-C--:B------:R-:W-:Y:S02]  /*1b9e0*/  IADD3 R4, P5, R4, R24.reuse, RZ ;  /* 0x0000001804047210 */ /* 0x080fe40007fbe0ff */
[-C--:B------:R-:W-:Y:S01]  /*1b9f0*/  IADD3 R5, P4, R5, R24.reuse, RZ ;  /* 0x0000001805057210 */ /* 0x080fe20007f9e0ff */
[----:B0-----:R0:W5:Y:S04]  /*1ba00*/  LDL.LU R28, [R1+0x17b4] ;  /* 0x0017b400011c7983 */ /* 0x0011680000300800 */
[----:B------:R-:W-:Y:S04]  /*1ba10*/  STL [R1+0xd5c], R3 ;  /* 0x000d5c0301007387 */ /* 0x000fe80000100800 */
[----:B------:R1:W-:Y:S01]  /*1ba20*/  STL [R1+0xda4], R4 ;  /* 0x000da40401007387 */ /* 0x0003e20000100800 */
[----:B------:R-:W-:-:S03]  /*1ba30*/  IADD3 R27, P0, R27, R24, RZ ;  /* 0x000000181b1b7210 */ /* 0x000fc60007f1e0ff */
[----:B------:R2:W-:Y:S01]  /*1ba40*/  STL [R1+0xdb4], R5 ;  /* 0x000db40501007387 */ /* 0x0005e20000100800 */
[----:B-1----:R-:W-:-:S04]  /*1ba50*/  IMAD.MOV.U32 R4, RZ, RZ, c[0x0][0x188] ;  /* 0x00006200ff047624 */ /* 0x002fc800078e00ff */
[C---:B--2---:R-:W-:Y:S02]  /*1ba60*/  IMAD R5, R4.reuse, 0x3d, RZ ;  /* 0x0000003d04057824 */ /* 0x044fe400078e02ff */
[----:B------:R-:W-:Y:S01]  /*1ba70*/  IMAD R4, R4, 0x66, RZ ;  /* 0x0000006604047824 */ /* 0x000fe200078e02ff */
[-C--:B------:R-:W-:Y:S01]  /*1ba80*/  LEA.HI.X.SX32 R26, R26, R3.reuse, 0x1, P1 ;  /* 0x000000031a1a7211 */ /* 0x080fe200008f0eff */
[----:B------:R1:W-:Y:S03]  /*1ba90*/  STL [R1+0xdc4], R27 ;  /* 0x000dc41b01007387 */ /* 0x0003e60000100800 */
[----:B------:R-:W-:Y:S02]  /*1baa0*/  IADD3 R4, P1, R4, R24, RZ ;  /* 0x0000001804047210 */ /* 0x000fe40007f3e0ff */
[----:B------:R-:W-:Y:S01]  /*1bab0*/  LEA.HI.X.SX32 R5, R5, R3, 0x1, P2 ;  /* 0x0000000305057211 */ /* 0x000fe200010f0eff */
[----:B-1----:R0:W5:Y:S04]  /*1bac0*/  LDL.LU R27, [R1+0x17b0] ;  /* 0x0017b000011b7983 */ /* 0x0021680000300800 */
[----:B------:R1:W-:Y:S04]  /*1bad0*/  STL [R1+0xd70], R26 ;  /* 0x000d701a01007387 */ /* 0x0003e80000100800 */
[----:B-1----:R0:W5:Y:S04]  /*1bae0*/  LDL.LU R26, [R1+0x17ac] ;  /* 0x0017ac00011a7983 */ /* 0x0021680000300800 */
[----:B------:R1:W-:Y:S04]  /*1baf0*/  STL [R1+0xdd4], R4 ;  /* 0x000dd40401007387 */ /* 0x0003e80000100800 */
[----:B------:R2:W-:Y:S01]  /*1bb00*/  STL [R1+0xd80], R5 ;  /* 0x000d800501007387 */ /* 0x0005e20000100800 */
[----:B-1----:R-:W-:-:S04]  /*1bb10*/  IMAD.MOV.U32 R4, RZ, RZ, c[0x0][0x188] ;  /* 0x00006200ff047624 */ /* 0x002fc800078e00ff */
[C---:B--2---:R-:W-:Y:S02]  /*1bb20*/  IMAD R5, R4.reuse, 0x39, RZ ;  /* 0x0000003904057824 */ /* 0x044fe400078e02ff */
[----:B------:R-:W-:Y:S01]  /*1bb30*/  IMAD R4, R4, 0x3b, RZ ;  /* 0x0000003b04047824 */ /* 0x000fe200078e02ff */
[----:B------:R-:W-:-:S04]  /*1bb40*/  IADD3 R25, P2, R25, R24, RZ ;  /* 0x0000001819197210 */ /* 0x000fc80007f5e0ff */
[-C--:B------:R-:W-:Y:S01]  /*1bb50*/  LEA.HI.X.SX32 R4, R4, R3.reuse, 0x1, P3 ;  /* 0x0000000304047211 */ /* 0x080fe200018f0eff */
[----:B------:R1:W-:Y:S01]  /*1bb60*/  STL [R1+0xde4], R25 ;  /* 0x000de41901007387 */ /* 0x0003e20000100800 */
[----:B------:R-:W-:Y:S02]  /*1bb70*/  IADD3 R29, P3, R29, R24, RZ ;  /* 0x000000181d1d7210 */ /* 0x000fe40007f7e0ff */
[----:B------:R-:W-:Y:S01]  /*1bb80*/  LEA.HI.X.SX32 R5, R5, R3, 0x1, P5 ;  /* 0x0000000305057211 */ /* 0x000fe200028f0eff */
[----:B-1----:R0:W5:Y:S04]  /*1bb90*/  LDL.LU R25, [R1+0x17a8] ;  /* 0x0017a80001197983 */ /* 0x0021680000300800 */
[----:B------:R1:W-:Y:S04]  /*1bba0*/  STL [R1+0xd90], R4 ;  /* 0x000d900401007387 */ /* 0x0003e80000100800 */
[----:B------:R-:W-:Y:S01]  /*1bbb0*/  STL [R1+0xdf4], R29 ;  /* 0x000df41d01007387 */ /* 0x000fe20000100800 */
[----:B-1----:R-:W-:-:S03]  /*1bbc0*/  IMAD.MOV.U32 R4, RZ, RZ, c[0x0][0x188] ;  /* 0x00006200ff047624 */ /* 0x002fc600078e00ff */
[----:B------:R1:W-:Y:S01]  /*1bbd0*/  STL [R1+0xda0], R5 ;  /* 0x000da00501007387 */ /* 0x0003e20000100800 */
[-C--:B------:R-:W-:Y:S02]  /*1bbe0*/  IADD3 R23, P5, R23, R24.reuse, RZ ;  /* 0x0000001817177210 */ /* 0x080fe40007fbe0ff */
[-C--:B------:R-:W-:Y:S02]  /*1bbf0*/  LEA.HI.X.SX32 R22, R22, R3.reuse, 0x1, P4 ;  /* 0x0000000316167211 */ /* 0x080fe400020f0eff */
[-C--:B------:R-:W-:Y:S01]  /*1bc00*/  IADD3 R21, P4, R21, R24.reuse, RZ ;  /* 0x0000001815157210 */ /* 0x080fe20007f9e0ff */
[----:B-1----:R-:W-:Y:S01]  /*1bc10*/  IMAD R5, R4, 0x35, RZ ;  /* 0x0000003504057824 */ /* 0x002fe200078e02ff */
[----:B------:R-:W-:Y:S04]  /*1bc20*/  STL [R1+0xe04], R23 ;  /* 0x000e041701007387 */ /* 0x000fe80000100800 */
[----:B------:R-:W-:Y:S01]  /*1bc30*/  LEA.HI.X.SX32 R5, R5, R3, 0x1, P0 ;  /* 0x0000000305057211 */ /* 0x000fe200000f0eff */
[----:B------:R-:W-:Y:S04]  /*1bc40*/  STL [R1+0xdb0], R22 ;  /* 0x000db01601007387 */ /* 0x000fe80000100800 */
[----:B------:R-:W-:Y:S01]  /*1bc50*/  STL [R1+0xe14], R21 ;  /* 0x000e141501007387 */ /* 0x000fe20000100800 */
[----:B------:R-:W-:-:S03]  /*1bc60*/  IADD3 R20, P0, R20, R24, RZ ;  /* 0x0000001814147210 */ /* 0x000fc60007f1e0ff */
[----:B------:R1:W-:Y:S01]  /*1bc70*/  STL [R1+0xdc0], R5 ;  /* 0x000dc00501007387 */ /* 0x0003e20000100800 */
        /* <DEDUP_REMOVED lines=31> */
[-C--:B------:R-:W-:Y:S02]  /*1be70*/  LEA.HI.X.SX32 R5, R5, R3.reuse, 0x1, P2 ;  /* 0x0000000305057211 */ /* 0x080fe400010f0eff */
[----:B------:R-:W-:Y:S01]  /*1be80*/  IADD3 R6, P2, R6, R24, RZ ;  /* 0x0000001806067210 */ /* 0x000fe20007f5e0ff */
[----:B------:R-:W-:Y:S01]  /*1be90*/  STL [R1+0xe30], R10 ;  /* 0x000e300a01007387 */ /* 0x000fe20000100800 */
[----:B------:R-:W-:-:S03]  /*1bea0*/  LEA.HI.X.SX32 R7, R7, R3, 0x1, P3 ;  /* 0x0000000307077211 */ /* 0x000fc600018f0eff */
[----:B------:R-:W-:Y:S04]  /*1beb0*/  STL [R1+0xdbc], R9 ;  /* 0x000dbc0901007387 */ /* 0x000fe80000100800 */
[----:B------:R1:W-:Y:S04]  /*1bec0*/  STL [R1+0xe40], R5 ;  /* 0x000e400501007387 */ /* 0x0003e80000100800 */
[----:B------:R2:W-:Y:S01]  /*1bed0*/  STL [R1+0xddc], R6 ;  /* 0x000ddc0601007387 */ /* 0x0005e20000100800 */
[C---:B-1----:R-:W-:Y:S02]  /*1bee0*/  IMAD R5, R4.reuse, 0x21, RZ ;  /* 0x0000002104057824 */ /* 0x042fe400078e02ff */
[----:B--2---:R-:W-:Y:S01]  /*1bef0*/  IMAD R6, R4, 0x3e, RZ ;  /* 0x0000003e04067824 */ /* 0x004fe200078e02ff */
[----:B------:R1:W-:Y:S02]  /*1bf00*/  STL [R1+0xe50], R7 ;  /* 0x000e500701007387 */ /* 0x0003e40000100800 */
[----:B------:R-:W-:-:S02]  /*1bf10*/  LEA.HI.X.SX32 R5, R5, R3, 0x1, P5 ;  /* 0x0000000305057211 */ /* 0x000fc400028f0eff */
[-C--:B------:R-:W-:Y:S02]  /*1bf20*/  IADD3 R8, P5, R8, R24.reuse, RZ ;  /* 0x0000001808087210 */ /* 0x080fe40007fbe0ff */
[----:B-1----:R-:W-:-:S05]  /*1bf30*/  IADD3 R7, P3, R6, R24, RZ ;  /* 0x0000001806077210 */ /* 0x002fca0007f7e0ff */
[----:B------:R1:W-:Y:S04]  /*1bf40*/  STL [R1+0xe74], R7 ;  /* 0x000e740701007387 */ /* 0x0003e80000100800 */
[----:B------:R-:W-:Y:S04]  /*1bf50*/  STL [R1+0xe60], R5 ;  /* 0x000e600501007387 */ /* 0x000fe80000100800 */
[----:B------:R2:W-:Y:S01]  /*1bf60*/  STL [R1+0xdfc], R8 ;  /* 0x000dfc0801007387 */ /* 0x0005e20000100800 */
[----:B-1----:R-:W-:Y:S01]  /*1bf70*/  IMAD R7, R4, 0x3a, RZ ;  /* 0x0000003a04077824 */ /* 0x002fe200078e02ff */
[----:B--2---:R-:W-:Y:S01]  /*1bf80*/  LEA.HI.X.SX32 R8, R6, R3, 0x1, P4 ;  /* 0x0000000306087211 */ /* 0x004fe200020f0eff */
[----:B------:R-:W-:-:S02]  /*1bf90*/  IMAD R6, R4, 0x1f, RZ ;  /* 0x0000001f04067824 */ /* 0x000fc400078e02ff */
[----:B------:R-:W-:Y:S02]  /*1bfa0*/  IMAD R5, R4, 0x54, RZ ;  /* 0x0000005404057824 */ /* 0x000fe400078e02ff */
[----:B------:R1:W-:Y:S01]  /*1bfb0*/  STL [R1+0xd78], R8 ;  /* 0x000d780801007387 */ /* 0x0003e20000100800 */
[-C--:B------:R-:W-:Y:S02]  /*1bfc0*/  LEA.HI.X.SX32 R6, R6, R3.reuse, 0x1, P3 ;  /* 0x0000000306067211 */ /* 0x080fe400018f0eff */
[-C--:B------:R-:W-:Y:S02]  /*1bfd0*/  IADD3 R5, P3, R5, R24.reuse, RZ ;  /* 0x0000001805057210 */ /* 0x080fe40007f7e0ff */
[C---:B-1----:R-:W-:Y:S02]  /*1bfe0*/  IADD3 R8, P4, R7.reuse, R24, RZ ;  /* 0x0000001807087210 */ /* 0x042fe40007f9e0ff */
[----:B------:R-:W-:-:S03]  /*1bff0*/  LEA.HI.X.SX32 R7, R7, R3, 0x1, P0 ;  /* 0x0000000307077211 */ /* 0x000fc600000f0eff */
[----:B------:R1:W-:Y:S04]  /*1c000*/  STL [R1+0xe84], R8 ;  /* 0x000e840801007387 */ /* 0x0003e80000100800 */
[----:B------:R2:W-:Y:S01]  /*1c010*/  STL [R1+0xe70], R6 ;  /* 0x000e700601007387 */ /* 0x0005e20000100800 */
[----:B-1----:R-:W-:-:S03]  /*1c020*/  IMAD R8, R4, 0x36, RZ ;  /* 0x0000003604087824 */ /* 0x002fc600078e02ff */
[----:B------:R1:W-:Y:S01]  /*1c030*/  STL [R1+0xe1c], R5 ;  /* 0x000e1c0501007387 */ /* 0x0003e20000100800 */
[----:B--2---:R-:W-:-:S03]  /*1c040*/  IMAD R6, R4, 0x1d, RZ ;  /* 0x0000001d04067824 */ /* 0x004fc600078e02ff */
[----:B------:R2:W-:Y:S01]  /*1c050*/  STL [R1+0xd98], R7 ;  /* 0x000d980701007387 */ /* 0x0005e20000100800 */
[----:B-1----:R-:W-:Y:S01]  /*1c060*/  IMAD R5, R4, 0x4c, RZ ;  /* 0x0000004c04057824 */ /* 0x002fe200078e02ff */
[----:B--2---:R-:W-:Y:S02]  /*1c070*/  IADD3 R7, P0, R8, R24, RZ ;  /* 0x0000001808077210 */ /* 0x004fe40007f1e0ff */
[-C--:B------:R-:W-:Y:S01]  /*1c080*/  LEA.HI.X.SX32 R6, R6, R3.reuse, 0x1, P4 ;  /* 0x0000000306067211 */ /* 0x080fe200020f0eff */
[----:B------:R-:W-:Y:S02]  /*1c090*/  IMAD R9, R4, 0x32, RZ ;  /* 0x0000003204097824 */ /* 0x000fe400078e02ff */
[----:B------:R1:W-:Y:S01]  /*1c0a0*/  STL [R1+0xe94], R7 ;  /* 0x000e940701007387 */ /* 0x0003e20000100800 */
[----:B------:R-:W-:-:S03]  /*1c0b0*/  LEA.HI.X.SX32 R8, R8, R3, 0x1, P1 ;  /* 0x0000000308087211 */ /* 0x000fc600008f0eff */
[----:B------:R2:W-:Y:S01]  /*1c0c0*/  STL [R1+0xe80], R6 ;  /* 0x000e800601007387 */ /* 0x0005e20000100800 */
[-C--:B-1----:R-:W-:Y:S01]  /*1c0d0*/  IADD3 R7, P4, R5, R24.reuse, RZ ;  /* 0x0000001805077210 */ /* 0x082fe20007f9e0ff */
[C---:B------:R-:W-:Y:S02]  /*1c0e0*/  IMAD R5, R4.reuse, 0x44, RZ ;  /* 0x0000004404057824 */ /* 0x040fe400078e02ff */
[----:B--2---:R-:W-:Y:S02]  /*1c0f0*/  IMAD R6, R4, 0x1b, RZ ;  /* 0x0000001b04067824 */ /* 0x004fe400078e02ff */
[----:B------:R1:W-:Y:S04]  /*1c100*/  STL [R1+0xe3c], R7 ;  /* 0x000e3c0701007387 */ /* 0x0003e80000100800 */
[----:B------:R2:W-:Y:S01]  /*1c110*/  STL [R1+0xdb8], R8 ;  /* 0x000db80801007387 */ /* 0x0005e20000100800 */
[----:B-1----:R-:W-:-:S02]  /*1c120*/  IADD3 R7, P1, R9, R24, RZ ;  /* 0x0000001809077210 */ /* 0x002fc40007f3e0ff */
[----:B--2---:R-:W-:-:S03]  /*1c130*/  LEA.HI.X.SX32 R8, R6, R3, 0x1, P0 ;  /* 0x0000000306087211 */ /* 0x004fc600000f0eff */
[----:B------:R1:W-:Y:S01]  /*1c140*/  STL [R1+0xea4], R7 ;  /* 0x000ea40701007387 */ /* 0x0003e20000100800 */
[----:B------:R-:W-:-:S03]  /*1c150*/  IMAD R10, R4, 0x2e, RZ ;  /* 0x0000002e040a7824 */ /* 0x000fc600078e02ff */
[----:B------:R2:W-:Y:S01]  /*1c160*/  STL [R1+0xe90], R8 ;  /* 0x000e900801007387 */ /* 0x0005e20000100800 */
[-C--:B-1----:R-:W-:Y:S01]  /*1c170*/  IADD3 R7, P0, R5, R24.reuse, RZ ;  /* 0x0000001805077210 */ /* 0x082fe20007f1e0ff */
[C---:B------:R-:W-:Y:S02]  /*1c180*/  IMAD R6, R4.reuse, 0x19, RZ ;  /* 0x0000001904067824 */ /* 0x040fe400078e02ff */
[----:B------:R-:W-:Y:S02]  /*1c190*/  IMAD R5, R4, 0x78, RZ ;  /* 0x0000007804057824 */ /* 0x000fe400078e02ff */
[----:B------:R1:W-:Y:S01]  /*1c1a0*/  STL [R1+0xe5c], R7 ;  /* 0x000e5c0701007387 */ /* 0x0003e20000100800 */
[-C--:B--2---:R-:W-:Y:S02]  /*1c1b0*/  LEA.HI.X.SX32 R8, R6, R3.reuse, 0x1, P1 ;  /* 0x0000000306087211 */ /* 0x084fe400008f0eff */
[----:B-1----:R-:W-:Y:S02]  /*1c1c0*/  LEA.HI.X.SX32 R7, R9, R3, 0x1, P2 ;  /* 0x0000000309077211 */ /* 0x002fe400010f0eff */
[----:B------:R-:W-:-:S03]  /*1c1d0*/  IADD3 R9, P2, R10, R24, RZ ;  /* 0x000000180a097210 */ /* 0x000fc60007f5e0ff */
[----:B------:R1:W-:Y:S01]  /*1c1e0*/  STL [R1+0xdd8], R7 ;  /* 0x000dd80701007387 */ /* 0x0003e20000100800 */
[----:B------:R-:W-:-:S03]  /*1c1f0*/  IMAD R11, R4, 0x2a, RZ ;  /* 0x0000002a040b7824 */ /* 0x000fc600078e02ff */
[----:B------:R-:W-:Y:S01]  /*1c200*/  STL [R1+0xeb4], R9 ;  /* 0x000eb40901007387 */ /* 0x000fe20000100800 */
[----:B-1----:R-:W-:-:S03]  /*1c210*/  IADD3 R7, P1, R5, R24, RZ ;  /* 0x0000001805077210 */ /* 0x002fc60007f3e0ff */
[----:B------:R-:W-:Y:S01]  /*1c220*/  STL [R1+0xea0], R8 ;  /* 0x000ea00801007387 */ /* 0x000fe20000100800 */
[----:B------:R-:W-:-:S03]  /*1c230*/  IMAD R6, R4, 0x17, RZ ;  /* 0x0000001704067824 */ /* 0x000fc600078e02ff */
[----:B------:R1:W-:Y:S01]  /*1c240*/  STL [R1+0xd8c], R7 ;  /* 0x000d8c0701007387 */ /* 0x0003e20000100800 */
[C---:B------:R-:W-:Y:S02]  /*1c250*/  IMAD R5, R4.reuse, 0x68, RZ ;  /* 0x0000006804057824 */ /* 0x040fe400078e02ff */
[----:B------:R-:W-:Y:S01]  /*1c260*/  IMAD R12, R4, 0x26, RZ ;  /* 0x00000026040c7824 */ /* 0x000fe200078e02ff */
[-C--:B-1----:R-:W-:Y:S02]  /*1c270*/  LEA.HI.X.SX32 R7, R10, R3.reuse, 0x1, P5 ;  /* 0x000000030a077211 */ /* 0x082fe400028f0eff */
[----:B------:R-:W-:Y:S02]  /*1c280*/  IADD3 R9, P5, R11, R24, RZ ;  /* 0x000000180b097210 */ /* 0x000fe40007fbe0ff */
[----:B------:R-:W-:Y:S01]  /*1c290*/  LEA.HI.X.SX32 R8, R6, R3, 0x1, P2 ;  /* 0x0000000306087211 */ /* 0x000fe200010f0eff */
[----:B------:R1:W-:Y:S01]  /*1c2a0*/  STL [R1+0xdf8], R7 ;  /* 0x000df80701007387 */ /* 0x0003e20000100800 */
[----:B------:R-:W-:-:S03]  /*1c2b0*/  IMAD R6, R4, 0x15, RZ ;  /* 0x0000001504067824 */ /* 0x000fc600078e02ff */
[----:B------:R2:W-:Y:S01]  /*1c2c0*/  STL [R1+0xec4], R9 ;  /* 0x000ec40901007387 */ /* 0x0005e20000100800 */
[----:B-1----:R-:W-:-:S03]  /*1c2d0*/  IADD3 R7, P2, R5, R24, RZ ;  /* 0x0000001805077210 */ /* 0x002fc60007f5e0ff */
[----:B------:R1:W-:Y:S01]  /*1c2e0*/  STL [R1+0xeb0], R8 ;  /* 0x000eb00801007387 */ /* 0x0003e20000100800 */
[----:B------:R-:W-:Y:S01]  /*1c2f0*/  IMAD R5, R4, 0x58, RZ ;  /* 0x0000005804057824 */ /* 0x000fe200078e02ff */
[----:B--2---:R-:W-:Y:S02]  /*1c300*/  LEA.HI.X.SX32 R9, R11, R3, 0x1, P3 ;  /* 0x000000030b097211 */ /* 0x004fe400018f0eff */
[----:B------:R2:W-:Y:S01]  /*1c310*/  STL [R1+0xdcc], R7 ;  /* 0x000dcc0701007387 */ /* 0x0005e20000100800 */
[----:B-1----:R-:W-:-:S03]  /*1c320*/  IADD3 R8, P3, R12, R24, RZ ;  /* 0x000000180c087210 */ /* 0x002fc60007f7e0ff */
[----:B------:R-:W-:Y:S01]  /*1c330*/  STL [R1+0xe18], R9 ;  /* 0x000e180901007387 */ /* 0x000fe20000100800 */
[----:B--2---:R-:W-:-:S03]  /*1c340*/  LEA.HI.X.SX32 R7, R6, R3, 0x1, P5 ;  /* 0x0000000306077211 */ /* 0x004fc600028f0eff */
[----:B------:R-:W-:Y:S01]  /*1c350*/  STL [R1+0xed4], R8 ;  /* 0x000ed40801007387 */ /* 0x000fe20000100800 */
[C---:B------:R-:W-:Y:S01]  /*1c360*/  IMAD R13, R4.reuse, 0x22, RZ ;  /* 0x00000022040d7824 */ /* 0x040fe200078e02ff */
[----:B------:R-:W-:Y:S02]  /*1c370*/  IADD3 R6, P5, R5, R24, RZ ;  /* 0x0000001805067210 */ /* 0x000fe40007fbe0ff */
[----:B------:R1:W-:Y:S01]  /*1c380*/  STL [R1+0xec0], R7 ;  /* 0x000ec00701007387 */ /* 0x0003e20000100800 */
[----:B------:R-:W-:-:S03]  /*1c390*/  IMAD R5, R4, 0x13, RZ ;  /* 0x0000001304057824 */ /* 0x000fc600078e02ff */
[----:B------:R2:W-:Y:S01]  /*1c3a0*/  STL [R1+0xe0c], R6 ;  /* 0x000e0c0601007387 */ /* 0x0005e20000100800 */
[----:B-1----:R-:W-:Y:S02]  /*1c3b0*/  LEA.HI.X.SX32 R7, R12, R3, 0x1, P4 ;  /* 0x000000030c077211 */ /* 0x002fe400020f0eff */
[----:B------:R-:W-:Y:S01]  /*1c3c0*/  IADD3 R8, P4, R13, R24, RZ ;  /* 0x000000180d087210 */ /* 0x000fe20007f9e0ff */
[C---:B--2---:R-:W-:Y:S02]  /*1c3d0*/  IMAD R6, R4.reuse, 0x48, RZ ;  /* 0x0000004804067824 */ /* 0x044fe400078e02ff */
[----:B------:R1:W-:Y:S01]  /*1c3e0*/  STL [R1+0xe38], R7 ;  /* 0x000e380701007387 */ /* 0x0003e20000100800 */
[----:B------:R-:W-:-:S03]  /*1c3f0*/  IMAD R14, R4, 0x3c, RZ ;  /* 0x0000003c040e7824 */ /* 0x000fc600078e02ff */
[----:B------:R2:W-:Y:S01]  /*1c400*/  STL [R1+0xee4], R8 ;  /* 0x000ee40801007387 */ /* 0x0005e20000100800 */
[C---:B------:R-:W-:Y:S01]  /*1c410*/  IMAD R15, R4.reuse, 0x1e, RZ ;  /* 0x0000001e040f7824 */ /* 0x040fe200078e02ff */
[----:B-1----:R-:W-:Y:S01]  /*1c420*/  LEA.HI.X.SX32 R7, R5, R3, 0x1, P3 ;  /* 0x0000000305077211 */ /* 0x002fe200018f0eff */
[----:B------:R-:W-:Y:S01]  /*1c430*/  IMAD R5, R4, 0x11, RZ ;  /* 0x0000001104057824 */ /* 0x000fe200078e02ff */
[----:B--2---:R-:W-:-:S03]  /*1c440*/  IADD3 R8, P3, R6, R24, RZ ;  /* 0x0000001806087210 */ /* 0x004fc60007f7e0ff */
[----:B------:R1:W-:Y:S01]  /*1c450*/  STL [R1+0xed0], R7 ;  /* 0x000ed00701007387 */ /* 0x0003e20000100800 */
[-C--:B------:R-:W-:Y:S02]  /*1c460*/  LEA.HI.X.SX32 R6, R13, R3.reuse, 0x1, P0 ;  /* 0x000000030d067211 */ /* 0x080fe400000f0eff */
[----:B------:R-:W-:Y:S01]  /*1c470*/  LEA.HI.X.SX32 R5, R5, R3, 0x1, P4 ;  /* 0x0000000305057211 */ /* 0x000fe200020f0eff */
[----:B------:R2:W-:Y:S01]  /*1c480*/  STL [R1+0xe4c], R8 ;  /* 0x000e4c0801007387 */ /* 0x0005e20000100800 */
[----:B-1----:R-:W-:-:S03]  /*1c490*/  IADD3 R7, P0, R14, R24, RZ ;  /* 0x000000180e077210 */ /* 0x002fc60007f1e0ff */
[----:B------:R1:W-:Y:S01]  /*1c4a0*/  STL [R1+0xe58], R6 ;  /* 0x000e580601007387 */ /* 0x0003e20000100800 */
[----:B--2---:R-:W-:-:S03]  /*1c4b0*/  IADD3 R8, P4, R15, R24, RZ ;  /* 0x000000180f087210 */ /* 0x004fc60007f9e0ff */
[----:B------:R2:W-:Y:S01]  /*1c4c0*/  STL [R1+0xe7c], R7 ;  /* 0x000e7c0701007387 */ /* 0x0005e20000100800 */
[C---:B------:R-:W-:Y:S02]  /*1c4d0*/  IMAD R16, R4.reuse, 0x34, RZ ;  /* 0x0000003404107824 */ /* 0x040fe400078e02ff */
[----:B-1----:R-:W-:Y:S01]  /*1c4e0*/  IMAD R6, R4, 0x70, RZ ;  /* 0x0000007004067824 */ /* 0x002fe200078e02ff */
[----:B------:R1:W-:Y:S01]  /*1c4f0*/  STL [R1+0xee0], R5 ;  /* 0x000ee00501007387 */ /* 0x0003e20000100800 */
[----:B--2---:R-:W-:-:S03]  /*1c500*/  LEA.HI.X.SX32 R7, R14, R3, 0x1, P1 ;  /* 0x000000030e077211 */ /* 0x004fc600008f0eff */
[----:B------:R2:W-:Y:S01]  /*1c510*/  STL [R1+0xef4], R8 ;  /* 0x000ef40801007387 */ /* 0x0005e20000100800 */
[----:B------:R-:W-:-:S03]  /*1c520*/  IMAD R17, R4, 0x1a, RZ ;  /* 0x0000001a04117824 */ /* 0x000fc600078e02ff */
[----:B------:R3:W-:Y:S01]  /*1c530*/  STL [R1+0xd88], R7 ;  /* 0x000d880701007387 */ /* 0x0007e20000100800 */
[----:B-1----:R-:W-:Y:S01]  /*1c540*/  IMAD R5, R4, 0xf, RZ ;  /* 0x0000000f04057824 */ /* 0x002fe200078e02ff */
[-C--:B--2---:R-:W-:Y:S02]  /*1c550*/  IADD3 R8, P1, R6, R24.reuse, RZ ;  /* 0x0000001806087210 */ /* 0x084fe40007f3e0ff */
[-C--:B------:R-:W-:Y:S02]  /*1c560*/  LEA.HI.X.SX32 R6, R15, R3.reuse, 0x1, P0 ;  /* 0x000000030f067211 */ /* 0x080fe400000f0eff */
[----:B---3--:R-:W-:Y:S01]  /*1c570*/  IADD3 R7, P0, R16, R24, RZ ;  /* 0x0000001810077210 */ /* 0x008fe20007f1e0ff */
[----:B------:R1:W-:Y:S01]  /*1c580*/  STL [R1+0xdac], R8 ;  /* 0x000dac0801007387 */ /* 0x0003e20000100800 */
[----:B------:R-:W-:-:S03]  /*1c590*/  LEA.HI.X.SX32 R5, R5, R3, 0x1, P4 ;  /* 0x0000000305057211 */ /* 0x000fc600020f0eff */
[----:B------:R2:W-:Y:S01]  /*1c5a0*/  STL [R1+0xe78], R6 ;  /* 0x000e780601007387 */ /* 0x0005e20000100800 */
[----:B------:R-:W-:-:S03]  /*1c5b0*/  IMAD R18, R4, 0x2c, RZ ;  /* 0x0000002c04127824 */ /* 0x000fc600078e02ff */
[----:B------:R3:W-:Y:S01]  /*1c5c0*/  STL [R1+0xe9c], R7 ;  /* 0x000e9c0701007387 */ /* 0x0007e20000100800 */
[----:B-1----:R-:W-:Y:S01]  /*1c5d0*/  IADD3 R8, P4, R17, R24, RZ ;  /* 0x0000001811087210 */ /* 0x002fe20007f9e0ff */
[----:B--2---:R-:W-:Y:S02]  /*1c5e0*/  IMAD R6, R4, 0x50, RZ ;  /* 0x0000005004067824 */ /* 0x004fe400078e02ff */
[----:B------:R1:W-:Y:S01]  /*1c5f0*/  STL [R1+0xef0], R5 ;  /* 0x000ef00501007387 */ /* 0x0003e20000100800 */
[----:B---3--:R-:W-:-:S03]  /*1c600*/  LEA.HI.X.SX32 R7, R16, R3, 0x1, P2 ;  /* 0x0000000310077211 */ /* 0x008fc600010f0eff */
        /* <DEDUP_REMOVED lines=21> */
[-C--:B---3--:R-:W-:Y:S02]  /*1c760*/  LEA.HI.X.SX32 R7, R19, R3.reuse, 0x1, P0 ;  /* 0x0000000313077211 */ /* 0x088fe400000f0eff */
[----:B------:R-:W-:Y:S01]  /*1c770*/  IADD3 R6, P0, R20, R24, RZ ;  /* 0x0000001814067210 */ /* 0x000fe20007f1e0ff */
[----:B------:R-:W-:Y:S01]  /*1c780*/  STL [R1+0xdec], R8 ;  /* 0x000dec0801007387 */ /* 0x000fe20000100800 */
[----:B------:R-:W-:Y:S01]  /*1c790*/  LEA.HI.X.SX32 R5, R5, R3, 0x1, P4 ;  /* 0x0000000305057211 */ /* 0x000fe200020f0eff */
[C---:B------:R-:W-:Y:S02]  /*1c7a0*/  IMAD R22, R4.reuse, 0x38, RZ ;  /* 0x0000003804167824 */ /* 0x040fe400078e02ff */
[----:B------:R1:W-:Y:S01]  /*1c7b0*/  STL [R1+0xeb8], R7 ;  /* 0x000eb80701007387 */ /* 0x0003e20000100800 */
[----:B------:R-:W-:-:S03]  /*1c7c0*/  IMAD R23, R4, 0x1c, RZ ;  /* 0x0000001c04177824 */ /* 0x000fc600078e02ff */
[----:B------:R2:W-:Y:S01]  /*1c7d0*/  STL [R1+0xedc], R6 ;  /* 0x000edc0601007387 */ /* 0x0005e20000100800 */
[----:B-1----:R-:W-:-:S03]  /*1c7e0*/  IADD3 R7, P4, R21, R24, RZ ;  /* 0x0000001815077210 */ /* 0x002fc60007f9e0ff */
[----:B------:R1:W-:Y:S01]  /*1c7f0*/  STL [R1+0xf10], R5 ;  /* 0x000f100501007387 */ /* 0x0003e20000100800 */
[----:B--2---:R-:W-:-:S03]  /*1c800*/  LEA.HI.X.SX32 R6, R20, R3, 0x1, P3 ;  /* 0x0000000314067211 */ /* 0x004fc600018f0eff */
[----:B------:R-:W-:Y:S01]  /*1c810*/  STL [R1+0xf24], R7 ;  /* 0x000f240701007387 */ /* 0x000fe20000100800 */
[----:B------:R-:W-:-:S03]  /*1c820*/  IADD3 R8, P3, R22, R24, RZ ;  /* 0x0000001816087210 */ /* 0x000fc60007f7e0ff */
[----:B------:R2:W-:Y:S01]  /*1c830*/  STL [R1+0xe48], R6 ;  /* 0x000e480601007387 */ /* 0x0005e20000100800 */
[C---:B-1----:R-:W-:Y:S02]  /*1c840*/  IMAD R5, R4.reuse, 0x9, RZ ;  /* 0x0000000904057824 */ /* 0x042fe400078e02ff */
[----:B------:R-:W-:Y:S01]  /*1c850*/  IMAD R29, R4, 0xe, RZ ;  /* 0x0000000e041d7824 */ /* 0x000fe200078e02ff */
[----:B------:R-:W-:Y:S02]  /*1c860*/  STL [R1+0xe8c], R8 ;  /* 0x000e8c0801007387 */ /* 0x000fe40000100800 */
[-C--:B------:R-:W-:Y:S02]  /*1c870*/  LEA.HI.X.SX32 R5, R5, R3.reuse, 0x1, P4 ;  /* 0x0000000305057211 */ /* 0x080fe400020f0eff */
[----:B--2---:R-:W-:Y:S02]  /*1c880*/  LEA.HI.X.SX32 R6, R21, R3, 0x1, P0 ;  /* 0x0000000315067211 */ /* 0x004fe400000f0eff */
[----:B------:R-:W-:-:S03]  /*1c890*/  IADD3 R7, P0, R23, R24, RZ ;  /* 0x0000001817077210 */ /* 0x000fc60007f1e0ff */
[----:B------:R1:W-:Y:S04]  /*1c8a0*/  STL [R1+0xed8], R6 ;  /* 0x000ed80601007387 */ /* 0x0003e80000100800 */
[----:B------:R2:W-:Y:S04]  /*1c8b0*/  STL [R1+0xefc], R7 ;  /* 0x000efc0701007387 */ /* 0x0005e80000100800 */
[----:B------:R3:W-:Y:S01]  /*1c8c0*/  STL [R1+0xf20], R5 ;  /* 0x000f200501007387 */ /* 0x0007e20000100800 */
[----:B-1----:R-:W-:Y:S01]  /*1c8d0*/  IMAD R6, R4, 0x28, RZ ;  /* 0x0000002804067824 */ /* 0x002fe200078e02ff */
[----:B--2---:R-:W-:-:S02]  /*1c8e0*/  IADD3 R7, P4, R29, R24, RZ ;  /* 0x000000181d077210 */ /* 0x004fc40007f9e0ff */
[----:B---3--:R-:W-:-:S03]  /*1c8f0*/  LEA.HI.X.SX32 R5, R22, R3, 0x1, P1 ;  /* 0x0000000316057211 */ /* 0x008fc600008f0eff */
[----:B------:R1:W-:Y:S01]  /*1c900*/  STL [R1+0xf34], R7 ;  /* 0x000f340701007387 */ /* 0x0003e20000100800 */
[----:B------:R-:W-:-:S03]  /*1c910*/  IMAD R9, R4, 0x14, RZ ;  /* 0x0000001404097824 */ /* 0x000fc600078e02ff */
[----:B------:R2:W-:Y:S01]  /*1c920*/  STL [R1+0xda8], R5 ;  /* 0x000da80501007387 */ /* 0x0005e20000100800 */
[----:B------:R-:W-:Y:S01]  /*1c930*/  IMAD R10, R4, 0xa, RZ ;  /* 0x0000000a040a7824 */ /* 0x000fe200078e02ff */
[----:B-1----:R-:W-:Y:S02]  /*1c940*/  IADD3 R7, P1, R6, R24, RZ ;  /* 0x0000001806077210 */ /* 0x002fe40007f3e0ff */
[----:B--2---:R-:W-:-:S03]  /*1c950*/  LEA.HI.X.SX32 R5, R23, R3, 0x1, P3 ;  /* 0x0000000317057211 */ /* 0x004fc600018f0eff */
[----:B------:R1:W-:Y:S01]  /*1c960*/  STL [R1+0xecc], R7 ;  /* 0x000ecc0701007387 */ /* 0x0003e20000100800 */
[----:B------:R-:W-:-:S03]  /*1c970*/  IADD3 R8, P3, R9, R24, RZ ;  /* 0x0000001809087210 */ /* 0x000fc60007f7e0ff */
[----:B------:R2:W-:Y:S01]  /*1c980*/  STL [R1+0xe88], R5 ;  /* 0x000e880501007387 */ /* 0x0005e20000100800 */
[----:B-1----:R-:W-:-:S03]  /*1c990*/  LEA.HI.X.SX32 R7, R29, R3, 0x1, P0 ;  /* 0x000000031d077211 */ /* 0x002fc600000f0eff */
[----:B------:R1:W-:Y:S01]  /*1c9a0*/  STL [R1+0xf1c], R8 ;  /* 0x000f1c0801007387 */ /* 0x0003e20000100800 */
[----:B--2---:R-:W-:Y:S01]  /*1c9b0*/  IMAD R5, R4, 0x7, RZ ;  /* 0x0000000704057824 */ /* 0x004fe200078e02ff */
[----:B------:R-:W-:Y:S02]  /*1c9c0*/  IADD3 R11, P0, R10, R24, RZ ;  /* 0x000000180a0b7210 */ /* 0x000fe40007f1e0ff */
[----:B------:R2:W-:Y:S01]  /*1c9d0*/  STL [R1+0xef8], R7 ;  /* 0x000ef80701007387 */ /* 0x0005e20000100800 */
[----:B-1----:R-:W-:-:S03]  /*1c9e0*/  IMAD R8, R4, 0x30, RZ ;  /* 0x0000003004087824 */ /* 0x002fc600078e02ff */
[----:B------:R1:W-:Y:S01]  /*1c9f0*/  STL [R1+0xf44], R11 ;  /* 0x000f440b01007387 */ /* 0x0003e20000100800 */
[----:B--2---:R-:W-:Y:S01]  /*1ca00*/  LEA.HI.X.SX32 R7, R5, R3, 0x1, P4 ;  /* 0x0000000305077211 */ /* 0x004fe200020f0eff */
[----:B------:R-:W-:-:S04]  /*1ca10*/  IMAD R5, R4, 0x18, RZ ;  /* 0x0000001804057824 */ /* 0x000fc800078e02ff */
[----:B------:R2:W-:Y:S01]  /*1ca20*/  STL [R1+0xf30], R7 ;  /* 0x000f300701007387 */ /* 0x0005e20000100800 */
[----:B-1----:R-:W-:-:S05]  /*1ca30*/  IADD3 R11, P4, R8, R24, RZ ;  /* 0x00000018080b7210 */ /* 0x002fca0007f9e0ff */
[----:B------:R1:W-:Y:S01]  /*1ca40*/  STL [R1+0xeac], R11 ;  /* 0x000eac0b01007387 */ /* 0x0003e20000100800 */
[----:B--2---:R-:W-:Y:S01]  /*1ca50*/  LEA.HI.X.SX32 R7, R6, R3, 0x1, P2 ;  /* 0x0000000306077211 */ /* 0x004fe200010f0eff */
[----:B------:R-:W-:Y:S01]  /*1ca60*/  IMAD R6, R4, 0xc, RZ ;  /* 0x0000000c04067824 */ /* 0x000fe200078e02ff */
[----:B------:R-:W-:-:S03]  /*1ca70*/  IADD3 R12, P2, R5, R24, RZ ;  /* 0x00000018050c7210 */ /* 0x000fc60007f5e0ff */
[----:B------:R2:W-:Y:S01]  /*1ca80*/  STL [R1+0xe28], R7 ;  /* 0x000e280701007387 */ /* 0x0005e20000100800 */
[----:B-1----:R-:W-:Y:S01]  /*1ca90*/  LEA.HI.X.SX32 R11, R9, R3, 0x1, P1 ;  /* 0x00000003090b7211 */ /* 0x002fe200008f0eff */
[----:B------:R-:W-:Y:S01]  /*1caa0*/  IMAD R9, R4, 0x5, RZ ;  /* 0x0000000504097824 */ /* 0x000fe200078e02ff */
[----:B------:R-:W-:Y:S01]  /*1cab0*/  IADD3 R13, P1, R6, R24, RZ ;  /* 0x00000018060d7210 */ /* 0x000fe20007f3e0ff */
[----:B------:R-:W-:Y:S01]  /*1cac0*/  STL [R1+0xf0c], R12 ;  /* 0x000f0c0c01007387 */ /* 0x000fe20000100800 */
[----:B--2---:R-:W-:-:S03]  /*1cad0*/  IMAD R7, R4, 0x6, RZ ;  /* 0x0000000604077824 */ /* 0x004fc600078e02ff */
[----:B------:R1:W-:Y:S04]  /*1cae0*/  STL [R1+0xec8], R11 ;  /* 0x000ec80b01007387 */ /* 0x0003e80000100800 */
[----:B------:R-:W-:Y:S01]  /*1caf0*/  STL [R1+0xf3c], R13 ;  /* 0x000f3c0d01007387 */ /* 0x000fe20000100800 */
[-C--:B-1----:R-:W-:Y:S02]  /*1cb00*/  LEA.HI.X.SX32 R11, R10, R3.reuse, 0x1, P3 ;  /* 0x000000030a0b7211 */ /* 0x082fe400018f0eff */
[----:B------:R-:W-:Y:S02]  /*1cb10*/  IADD3 R12, P3, R7, R24, RZ ;  /* 0x00000018070c7210 */ /* 0x000fe40007f7e0ff */
[-C--:B------:R-:W-:Y:S01]  /*1cb20*/  LEA.HI.X.SX32 R10, R9, R3.reuse, 0x1, P0 ;  /* 0x00000003090a7211 */ /* 0x080fe200000f0eff */
[----:B------:R1:W-:Y:S01]  /*1cb30*/  STL [R1+0xf18], R11 ;  /* 0x000f180b01007387 */ /* 0x0003e20000100800 */
[----:B------:R-:W-:-:S03]  /*1cb40*/  LEA.HI.X.SX32 R9, R8, R3, 0x1, P5 ;  /* 0x0000000308097211 */ /* 0x000fc600028f0eff */
[----:B------:R-:W-:Y:S01]  /*1cb50*/  STL [R1+0xf54], R12 ;  /* 0x000f540c01007387 */ /* 0x000fe20000100800 */
[----:B------:R-:W-:-:S03]  /*1cb60*/  LEA.HI.X.SX32 R8, R5, R3, 0x1, P4 ;  /* 0x0000000305087211 */ /* 0x000fc600020f0eff */
[----:B------:R2:W-:Y:S01]  /*1cb70*/  STL [R1+0xf40], R10 ;  /* 0x000f400a01007387 */ /* 0x0005e20000100800 */
[----:B-1----:R-:W-:-:S05]  /*1cb80*/  LEA R11, P0, R4, R24, 0x6 ;  /* 0x00000018040b7211 */ /* 0x002fca00078030ff */
[----:B------:R-:W-:Y:S01]  /*1cb90*/  STL [R1+0xe6c], R11 ;  /* 0x000e6c0b01007387 */ /* 0x000fe20000100800 */
[----:B--2---:R-:W-:-:S03]  /*1cba0*/  LEA R10, P5, R4, R24, 0x5 ;  /* 0x00000018040a7211 */ /* 0x004fc600078a28ff */
[----:B------:R1:W-:Y:S01]  /*1cbb0*/  STL [R1+0xde8], R9 ;  /* 0x000de80901007387 */ /* 0x0003e20000100800 */
[----:B------:R-:W-:-:S03]  /*1cbc0*/  IMAD.SHL.U32 R5, R4, 0x2, RZ ;  /* 0x0000000204057824 */ /* 0x000fc600078e00ff */
[----:B------:R-:W-:Y:S04]  /*1cbd0*/  STL [R1+0xeec], R10 ;  /* 0x000eec0a01007387 */ /* 0x000fe80000100800 */
[----:B------:R2:W-:Y:S01]  /*1cbe0*/  STL [R1+0xea8], R8 ;  /* 0x000ea80801007387 */ /* 0x0005e20000100800 */
[-C--:B-1----:R-:W-:Y:S02]  /*1cbf0*/  LEA R9, P4, R4, R24.reuse, 0x4 ;  /* 0x0000001804097211 */ /* 0x082fe400078820ff */
[----:B--2---:R-:W-:Y:S01]  /*1cc00*/  LEA.HI.X.SX32 R8, R6, R3, 0x1, P2 ;  /* 0x0000000306087211 */ /* 0x004fe200010f0eff */
[C---:B------:R-:W-:Y:S02]  /*1cc10*/  IMAD R6, R4.reuse, 0x3, RZ ;  /* 0x0000000304067824 */ /* 0x040fe400078e02ff */
[----:B------:R1:W-:Y:S01]  /*1cc20*/  STL [R1+0xf2c], R9 ;  /* 0x000f2c0901007387 */ /* 0x0003e20000100800 */
[----:B------:R-:W-:-:S03]  /*1cc30*/  LEA R10, P2, R4, R24, 0x3 ;  /* 0x00000018040a7211 */ /* 0x000fc600078418ff */
[----:B------:R2:W-:Y:S01]  /*1cc40*/  STL [R1+0xf08], R8 ;  /* 0x000f080801007387 */ /* 0x0005e20000100800 */
[----:B-1----:R-:W-:-:S03]  /*1cc50*/  LEA.HI.X.SX32 R9, R7, R3, 0x1, P1 ;  /* 0x0000000307097211 */ /* 0x002fc600008f0eff */
[----:B------:R-:W-:Y:S01]  /*1cc60*/  STL [R1+0xf4c], R10 ;  /* 0x000f4c0a01007387 */ /* 0x000fe20000100800 */
[----:B------:R-:W-:Y:S02]  /*1cc70*/  LEA.HI.X.SX32 R7, R6, R3, 0x1, P3 ;  /* 0x0000000306077211 */ /* 0x000fe400018f0eff */
[-C--:B--2---:R-:W-:Y:S01]  /*1cc80*/  IADD3 R8, P6, R5, R24.reuse, RZ ;  /* 0x0000001805087210 */ /* 0x084fe20007fde0ff */
[----:B------:R1:W-:Y:S01]  /*1cc90*/  STL [R1+0xf38], R9 ;  /* 0x000f380901007387 */ /* 0x0003e20000100800 */
[----:B------:R-:W-:-:S03]  /*1cca0*/  LEA R6, P1, R4, R24, 0x2 ;  /* 0x0000001804067211 */ /* 0x000fc600078210ff */
[----:B------:R2:W-:Y:S04]  /*1ccb0*/  STL [R1+0xf64], R8 ;  /* 0x000f640801007387 */ /* 0x0005e80000100800 */
[----:B------:R0:W5:Y:S01]  /*1ccc0*/  LDL.LU R24, [R1+0x17a4] ;  /* 0x0017a40001187983 */ /* 0x0001620000300800 */
[----:B-1----:R-:W-:-:S03]  /*1ccd0*/  IMAD.SHL.U32 R9, R4, 0x20, RZ ;  /* 0x0000002004097824 */ /* 0x002fc600078e00ff */
[----:B------:R1:W-:Y:S01]  /*1cce0*/  STL [R1+0xf50], R7 ;  /* 0x000f500701007387 */ /* 0x0003e20000100800 */
[----:B--2---:R-:W-:-:S03]  /*1ccf0*/  IMAD.SHL.U32 R8, R4, 0x10, RZ ;  /* 0x0000001004087824 */ /* 0x004fc600078e00ff */
[----:B------:R2:W-:Y:S01]  /*1cd00*/  STL [R1+0xf5c], R6 ;  /* 0x000f5c0601007387 */ /* 0x0005e20000100800 */
[-C--:B------:R-:W-:Y:S01]  /*1cd10*/  LEA.HI.X.SX32 R9, R9, R3.reuse, 0x1, P0 ;  /* 0x0000000309097211 */ /* 0x080fe200000f0eff */
[----:B-1----:R-:W-:Y:S01]  /*1cd20*/  IMAD.SHL.U32 R7, R4, 0x8, RZ ;  /* 0x0000000804077824 */ /* 0x002fe200078e00ff */
[----:B------:R-:W-:Y:S01]  /*1cd30*/  LEA.HI.X.SX32 R8, R8, R3, 0x1, P5 ;  /* 0x0000000308087211 */ /* 0x000fe200028f0eff */
[----:B--2---:R-:W-:-:S03]  /*1cd40*/  IMAD.SHL.U32 R6, R4, 0x4, RZ ;  /* 0x0000000404067824 */ /* 0x004fc600078e00ff */
[-C--:B------:R-:W-:Y:S01]  /*1cd50*/  LEA.HI.X.SX32 R7, R7, R3.reuse, 0x1, P4 ;  /* 0x0000000307077211 */ /* 0x080fe200020f0eff */
[----:B------:R-:W-:Y:S01]  /*1cd60*/  STL [R1+0xe68], R9 ;  /* 0x000e680901007387 */ /* 0x000fe20000100800 */
[-C--:B------:R-:W-:Y:S02]  /*1cd70*/  LEA.HI.X.SX32 R4, R4, R3.reuse, 0x1, P6 ;  /* 0x0000000304047211 */ /* 0x080fe400030f0eff */
[-C--:B------:R-:W-:Y:S01]  /*1cd80*/  LEA.HI.X.SX32 R6, R6, R3.reuse, 0x1, P2 ;  /* 0x0000000306067211 */ /* 0x080fe200010f0eff */
[----:B------:R-:W-:Y:S01]  /*1cd90*/  STL [R1+0xee8], R8 ;  /* 0x000ee80801007387 */ /* 0x000fe20000100800 */
[----:B------:R-:W-:-:S03]  /*1cda0*/  LEA.HI.X.SX32 R3, R5, R3, 0x1, P1 ;  /* 0x0000000305037211 */ /* 0x000fc600008f0eff */
[----:B------:R-:W-:Y:S04]  /*1cdb0*/  STL [R1+0xf28], R7 ;  /* 0x000f280701007387 */ /* 0x000fe80000100800 */
[----:B------:R-:W-:Y:S04]  /*1cdc0*/  STL [R1+0xf48], R6 ;  /* 0x000f480601007387 */ /* 0x000fe80000100800 */
[----:B------:R-:W-:Y:S04]  /*1cdd0*/  STL [R1+0xf60], R4 ;  /* 0x000f600401007387 */ /* 0x000fe80000100800 */
[----:B------:R-:W-:Y:S04]  /*1cde0*/  STL [R1+0x8d8], RZ ;  /* 0x0008d8ff01007387 */ /* 0x000fe80000100800 */
[----:B------:R1:W-:Y:S04]  /*1cdf0*/  STL [R1+0xf58], R3 ;  /* 0x000f580301007387 */ /* 0x0003e80000100800 */
[----:B------:R-:W-:Y:S04]  /*1ce00*/  STL [R1+0x8dc], RZ ;  /* 0x0008dcff01007387 */ /* 0x000fe80000100800 */
        /* <DEDUP_REMOVED lines=32> */
[----:B-1----:R-:W2:Y:S04]  /*1d010*/  LDL R3, [R1+0xd50] ;  /* 0x000d500001037983 */ /* 0x002ea80000100800 */
[----:B------:R-:W3:Y:S04]  /*1d020*/  LDL R5, [R1+0xd54] ;  /* 0x000d540001057983 */ /* 0x000ee80000100800 */
[----:B------:R-:W1:Y:S04]  /*1d030*/  S2R R6, SR_TID.X ;  /* 0x0000000000067919 */ /* 0x000e680000002100 */
[----:B------:R-:W-:Y:S04]  /*1d040*/  STL [R1+0x110], RZ ;  /* 0x000110ff01007387 */ /* 0x000fe80000100800 */
[----:B------:R-:W-:Y:S04]  /*1d050*/  STL [R1+0x114], RZ ;  /* 0x000114ff01007387 */ /* 0x000fe80000100800 */
[----:B------:R-:W-:Y:S04]  /*1d060*/  STL [R1+0x118], RZ ;  /* 0x000118ff01007387 */ /* 0x000fe80000100800 */
[----:B------:R-:W-:Y:S04]  /*1d070*/  STL [R1+0x11c], RZ ;  /* 0x00011cff01007387 */ /* 0x000fe80000100800 */
[----:B------:R-:W-:Y:S01]  /*1d080*/  STL [R1+0x100], RZ ;  /* 0x000100ff01007387 */ /* 0x000fe20000100800 */
[----:B-1----:R-:W-:-:S03]  /*1d090*/  LOP3.LUT R6, R6, 0x7f, RZ, 0xc0, !PT ;  /* 0x0000007f06067812 */ /* 0x002fc600078ec0ff */
[----:B------:R-:W-:Y:S04]  /*1d0a0*/  STL [R1+0x104], RZ ;  /* 0x000104ff01007387 */ /* 0x000fe80000100800 */
[----:B------:R-:W-:Y:S01]  /*1d0b0*/  STL [R1+0x108], RZ ;  /* 0x000108ff01007387 */ /* 0x000fe20000100800 */
[----:B------:R-:W-:-:S03]  /*1d0c0*/  IMAD.SHL.U32 R6, R6, 0x2, RZ ;  /* 0x0000000206067824 */ /* 0x000fc600078e00ff */
[----:B------:R-:W-:Y:S04]  /*1d0d0*/  STL [R1+0x10c], RZ ;  /* 0x00010cff01007387 */ /* 0x000fe80000100800 */
[----:B------:R-:W-:Y:S04]  /*1d0e0*/  STL [R1+0xf0], RZ ;  /* 0x0000f0ff01007387 */ /* 0x000fe80000100800 */
[----:B------:R-:W-:Y:S01]  /*1d0f0*/  STL [R1+0xf4], RZ ;  /* 0x0000f4ff01007387 */ /* 0x000fe20000100800 */
[----:B------:R-:W-:-:S03]  /*1d100*/  LOP3.LUT R4, R6, 0x30, RZ, 0x3c, !PT ;  /* 0x0000003006047812 */ /* 0x000fc600078e3cff */
        /* <DEDUP_REMOVED lines=16> */
[----:B------:R-:W-:Y:S04]  /*1d210*/  STL [R1+0xd8], RZ ;  /* 0x0000d8ff01007387 */ /* 0x000fe80000100800 */
[----:B------:R-:W-:Y:S04]  /*1d220*/  STL [R1+0xdc], RZ ;  /* 0x0000dcff01007387 */ /* 0x000fe80000100800 */
[----:B------:R1:W-:Y:S01]  /*1d230*/  STL [R1+0x1768], R4 ;  /* 0x0017680401007387 */ /* 0x0003e20000100800 */
[----:B------:R-:W-:Y:S01]  /*1d240*/  USHF.R.S32.HI UR5, URZ, 0x1f, UR4 ;  /* 0x0000001f3f057899 */ /* 0x000fe20008011404 */
[----:B------:R-:W-:Y:S01]  /*1d250*/  LOP3.LUT R7, R0, 0x60, RZ, 0x3c, !PT ;  /* 0x0000006000077812 */ /* 0x000fe200078e3cff */
[----:B------:R-:W-:-:S02]  /*1d260*/  USHF.L.U32 UR8, UR4, 0x1, URZ ;  /* 0x0000000104087899 */ /* 0x000fc4000800063f */
[----:B------:R-:W-:Y:S01]  /*1d270*/  USHF.L.U64.HI UR5, UR4, 0x1, UR5 ;  /* 0x0000000104057899 */ /* 0x000fe20008010205 */
[C---:B--2---:R-:W-:Y:S02]  /*1d280*/  LOP3.LUT R6, R3.reuse, 0x20, RZ, 0x3c, !PT ;  /* 0x0000002003067812 */ /* 0x044fe400078e3cff */
[C---:B-1----:R-:W-:Y:S02]  /*1d290*/  LOP3.LUT R4, R3.reuse, 0x40, RZ, 0x3c, !PT ;  /* 0x0000004003047812 */ /* 0x042fe400078e3cff */
[----:B------:R-:W-:Y:S01]  /*1d2a0*/  LOP3.LUT R3, R3, 0x60, RZ, 0x3c, !PT ;  /* 0x0000006003037812 */ /* 0x000fe200078e3cff */
[----:B------:R0:W-:Y:S04]  /*1d2b0*/  STL [R1+0x177c], R6 ;  /* 0x00177c0601007387 */ /* 0x0001e80000100800 */
[----:B------:R0:W-:Y:S04]  /*1d2c0*/  STL [R1+0x1778], R4 ;  /* 0x0017780401007387 */ /* 0x0001e80000100800 */
[----:B------:R0:W-:Y:S01]  /*1d2d0*/  STL [R1+0x1774], R3 ;  /* 0x0017740301007387 */ /* 0x0001e20000100800 */
[----:B---3--:R-:W-:-:S03]  /*1d2e0*/  LOP3.LUT R29, R5, 0x40, RZ, 0x3c, !PT ;  /* 0x00000040051d7812 */ /* 0x008fc600078e3cff */
.L_x_3:
[----:B-----5:R-:W2:Y:S01]  /*1d2f0*/  LDL R5, [R1+0xd5c] ;  /* 0x000d5c0001057983 */ /* 0x020ea20000100800 */
[----:B0-----:R-:W-:-:S03]  /*1d300*/  IMAD.MOV.U32 R3, RZ, RZ, -0x40 ;  /* 0xffffffc0ff037424 */ /* 0x001fc600078e00ff */
[----:B--2---:R0:W-:Y:S04]  /*1d310*/  STL [R1+0x41f0], R5 ;  /* 0x0041f00501007387 */ /* 0x0041e80000100800 */
[----:B------:R-:W2:Y:S04]  /*1d320*/  LDL R4, [R1+0xd60] ;  /* 0x000d600001047983 */ /* 0x000ea80000100800 */
[----:B0-----:R-:W3:Y:S04]  /*1d330*/  LDL R5, [R1+0xd68] ;  /* 0x000d680001057983 */ /* 0x001ee80000100800 */
[----:B------:R-:W-:Y:S04]  /*1d340*/  STL [R1+0x41d8], R22 ;  /* 0x0041d81601007387 */ /* 0x000fe80000100800 */
[----:B------:R-:W-:Y:S04]  /*1d350*/  STL [R1+0x41e0], R22 ;  /* 0x0041e01601007387 */ /* 0x000fe80000100800 */
[----:B------:R0:W-:Y:S04]  /*1d360*/  STL [R1+0x41ec], R22 ;  /* 0x0041ec1601007387 */ /* 0x0001e80000100800 */
[----:B------:R-:W-:Y:S04]  /*1d370*/  STL [R1+0x41b8], R17 ;  /* 0x0041b81101007387 */ /* 0x000fe80000100800 */
        /* <DEDUP_REMOVED lines=32> */
[----:B-----5:R-:W-:Y:S04]  /*1d580*/  STL.64 [R1+0x3780], R26 ;  /* 0x0037801a01007387 */ /* 0x020fe80000100a00 */
        /* <DEDUP_REMOVED lines=94> */
[----:B------:R-:W-:Y:S04]  /*1db70*/  STL.64 [R1+0x3778], R24 ;  /* 0x0037781801007387 */ /* 0x000fe80000100a00 */
        /* <DEDUP_REMOVED lines=67> */
[----:B------:R-:W-:Y:S01]  /*1dfb0*/  STL [R1+0x3f10], R2 ;  /* 0x003f100201007387 */ /* 0x000fe20000100800 */
[----:B---3--:R-:W-:-:S03]  /*1dfc0*/  IMAD R3, R5, R3, c[0x0][0x180] ;  /* 0x0000600005037624 */ /* 0x008fc600078e0203 */
[----:B------:R-:W-:Y:S04]  /*1dfd0*/  STL [R1+0x3fa4], R2 ;  /* 0x003fa40201007387 */ /* 0x000fe80000100800 */
[----:B------:R-:W-:Y:S04]  /*1dfe0*/  STL [R1+0x4074], R2 ;  /* 0x0040740201007387 */ /* 0x000fe80000100800 */
[----:B------:R-:W-:Y:S04]  /*1dff0*/  STL [R1+0x4078], R2 ;  /* 0x0040780201007387 */ /* 0x000fe80000100800 */
[----:B------:R-:W-:Y:S04]  /*1e000*/  STL [R1+0x17a4], R28 ;  /* 0x0017a41c01007387 */ /* 0x000fe80000100800 */
[----:B------:R-:W2:Y:S01]  /*1e010*/  LDL.LU R5, [R1+0x41f0] ;  /* 0x0041f00001057983 */ /* 0x000ea20000300800 */
[----:B------:R-:W-:-:S02]  /*1e020*/  ISETP.GT.AND P0, PT, R3, RZ, PT ;  /* 0x000000ff0300720c */ /* 0x000fc40003f04270 */
[----:B0-----:R-:W-:-:S11]  /*1e030*/  PRMT R22, RZ, 0x7610, R22 ;  /* 0x00007610ff167816 */ /* 0x001fd60000000016 */
[----:B--2---:R-:W2:Y:S01]  /*1e040*/  @P0 LDG.E.U16 R22, [R4.64] ;  /* 0x0000000604160981 */ /* 0x004ea2000c1e1500 */
[----:B------:R-:W-:-:S03]  /*1e050*/  ISETP.GT.AND P2, PT, R3, 0x1, PT ;  /* 0x000000010300780c */ /* 0x000fc60003f44270 */
[----:B--2---:R0:W-:Y:S04]  /*1e060*/  STL [R1+0x8], R22 ;  /* 0x0000081601007387 */ /* 0x0041e80000100800 */
[----:B0-----:R-:W2:Y:S04]  /*1e070*/  LDL.LU R22, [R1+0x41ec] ;  /* 0x0041ec0001167983 */ /* 0x001ea80000300800 */
[----:B------:R-:W3:Y:S04]  /*1e080*/  LDL R4, [R1+0xf60] ;  /* 0x000f600001047983 */ /* 0x000ee80000100800 */
[----:B------:R-:W3:Y:S01]  /*1e090*/  LDL R5, [R1+0xf64] ;  /* 0x000f640001057983 */ /* 0x000ee20000100800 */
[----:B------:R-:W-:-:S02]  /*1e0a0*/  PRMT R14, RZ, 0x7610, R14 ;  /* 0x00007610ff0e7816 */ /* 0x000fc4000000000e */
[----:B---3--:R-:W-:-:S04]  /*1e0b0*/  @P2 LOP3.LUT R5, R5, R4, RZ, 0x3c, !PT ;  /* 0x0000000405052212 */ /* 0x008fc800078e3cff */
[----:B------:R-:W-:-:S04]  /*1e0c0*/  @P2 LOP3.LUT R4, R5, R4, RZ, 0x3c, !PT ;  /* 0x0000000405042212 */ /* 0x000fc800078e3cff */
[----:B------:R-:W-:-:S05]  /*1e0d0*/  @P2 LOP3.LUT R5, R5, R4, RZ, 0x3c, !PT ;  /* 0x0000000405052212 */ /* 0x000fca00078e3cff */
[----:B------:R-:W3:Y:S01]  /*1e0e0*/  @P2 LDG.E.U16 R14, [R4.64] ;  /* 0x00000006040e2981 */ /* 0x000ee2000c1e1500 */
[----:B------:R-:W-:-:S03]  /*1e0f0*/  ISETP.GT.AND P3, PT, R3, 0x2, PT ;  /* 0x000000020300780c */ /* 0x000fc60003f64270 */
[----:B---3--:R0:W-:Y:S04]  /*1e100*/  STL [R1+0x24], R14 ;  /* 0x0000240e01007387 */ /* 0x0081e80000100800 */
[----:B0-----:R-:W3:Y:S04]  /*1e110*/  LDL.LU R14, [R1+0x41e8] ;  /* 0x0041e800010e7983 */ /* 0x001ee80000300800 */
[----:B------:R-:W4:Y:S04]  /*1e120*/  LDL R4, [R1+0xf58] ;  /* 0x000f580001047983 */ /* 0x000f280000100800 */
[----:B------:R-:W4:Y:S01]  /*1e130*/  LDL R5, [R1+0xf5c] ;  /* 0x000f5c0001057983 */ /* 0x000f220000100800 */
[----:B------:R-:W-:-:S02]  /*1e140*/  PRMT R17, RZ, 0x7610, R17 ;  /* 0x00007610ff117816 */ /* 0x000fc40000000011 */
[----:B----4-:R-:W-:-:S04]  /*1e150*/  @P3 LOP3.LUT R5, R5, R4, RZ, 0x3c, !PT ;  /* 0x0000000405053212 */ /* 0x010fc800078e3cff */
[----:B------:R-:W-:-:S04]  /*1e160*/  @P3 LOP3.LUT R4, R5, R4, RZ, 0x3c, !PT ;  /* 0x0000000405043212 */ /* 0x000fc800078e3cff */
[----:B------:R-:W-:-:S05]  /*1e170*/  @P3 LOP3.LUT R5, R5, R4, RZ, 0x3c, !PT ;  /* 0x0000000405053212 */ /* 0x000fca00078e3cff */
[----:B------:R-:W4:Y:S01]  /*1e180*/  @P3 LDG.E.U16 R17, [R4.64] ;  /* 0x0000000604113981 */ /* 0x000f22000c1e1500 */
[----:B------:R-:W-:-:S03]  /*1e190*/  ISETP.GT.AND P4, PT, R3, 0x3, PT ;  /* 0x000000030300780c */ /* 0x000fc60003f84270 */
[----:B----4-:R0:W-:Y:S04]  /*1e1a0*/  STL [R1+0x3c], R17 ;  /* 0x00003c1101007387 */ /* 0x0101e80000100800 */
[----:B0-----:R-:W4:Y:S04]  /*1e1b0*/  LDL.LU R17, [R1+0x41e4] ;  /* 0x0041e40001117983 */ /* 0x001f280000300800 */
[----:B------:R-:W3:Y:S04]  /*1e1c0*/  LDL R4, [R1+0xf50] ;  /* 0x000f500001047983 */ /* 0x000ee80000100800 */
[----:B------:R-:W3:Y:S01]  /*1e1d0*/  LDL R5, [R1+0xf54] ;  /* 0x000f540001057983 */ /* 0x000ee20000100800 */
[----:B--2---:R-:W-:-:S02]  /*1e1e0*/  PRMT R22, RZ, 0x7610, R22 ;  /* 0x00007610ff167816 */ /* 0x004fc40000000016 */
[----:B---3--:R-:W-:-:S04]  /*1e1f0*/  @P4 LOP3.LUT R5, R5, R4, RZ, 0x3c, !PT ;  /* 0x0000000405054212 */ /* 0x008fc800078e3cff */
[----:B------:R-:W-:-:S04]  /*1e200*/  @P4 LOP3.LUT R4, R5, R4, RZ, 0x3c, !PT ;  /* 0x0000000405044212 */ /* 0x000fc800078e3cff */
[----:B------:R-:W-:-:S05]  /*1e210*/  @P4 LOP3.LUT R5, R5, R4, RZ, 0x3c, !PT ;  /* 0x0000000405054212 */ /* 0x000fca00078e3cff */
[----:B------:R-:W2:Y:S01]  /*1e220*/  @P4 LDG.E.U16 R22, [R4.64] ;  /* 0x0000000604164981 */ /* 0x000ea2000c1e1500 */
[----:B------:R-:W-:-:S03]  /*1e230*/  ISETP.GT.AND P1, PT, R3, 0x4, PT ;  /* 0x000000040300780c */ /* 0x000fc60003f24270 */
[----:B--2---:R0:W-:Y:S04]  /*1e240*/  STL [R1+0x48], R22 ;  /* 0x0000481601007387 */ /* 0x0041e80000100800 */
[----:B0-----:R-:W2:Y:S04]  /*1e250*/  LDL.LU R22, [R1+0x41e0] ;  /* 0x0041e00001167983 */ /* 0x001ea80000300800 */
[----:B------:R-:W3:Y:S04]  /*1e260*/  LDL R4, [R1+0xf48] ;  /* 0x000f480001047983 */ /* 0x000ee80000100800 */
[----:B------:R-:W3:Y:S01]  /*1e270*/  LDL R5, [R1+0xf4c] ;  /* 0x000f4c0001057983 */ /* 0x000ee20000100800 */
[----:B----4-:R-:W-:-:S02]  /*1e280*/  PRMT R17, RZ, 0x7610, R17 ;  /* 0x00007610ff117816 */ /* 0x010fc40000000011 */
        /* <DEDUP_REMOVED lines=9> */
[----:B--2---:R-:W-:-:S02]  /*1e320*/  PRMT R22, RZ, 0x7610, R22 ;  /* 0x00007610ff167816 */ /* 0x004fc40000000016 */
[----:B----4-:R-:W-:-:S04]  /*1e330*/  @P0 LOP3.LUT R5, R5, R4, RZ, 0x3c, !PT ;  /* 0x0000000405050212 */ /* 0x010fc800078e3cff */
[----:B------:R-:W-:-:S04]  /*1e340*/  @P0 LOP3.LUT R4, R5, R4, RZ, 0x3c, !PT ;  /* 0x0000000405040212 */ /* 0x000fc800078e3cff */
[----:B------:R-:W-:-:S05]  /*1e350*/  @P0 LOP3.LUT R5, R5, R4, RZ, 0x3c, !PT ;  /* 0x0000000405050212 */ /* 0x000fca00078e3cff */
[----:B------:R-:W2:Y:S01]  /*1e360*/  @P0 LDG.E.U16 R22, [R4.64] ;  /* 0x0000000604160981 */ /* 0x000ea2000c1e1500 */
[----:B------:R-:W-:-:S03]  /*1e370*/  ISETP.GT.AND P2, PT, R3, 0x6, PT ;  /* 0x000000060300780c */ /* 0x000fc60003f44270 */
[----:B--2---:R0:W-:Y:S04]  /*1e380*/  STL [R1+0xa08], R22 ;  /* 0x000a081601007387 */ /* 0x0041e80000100800 */
[----:B0-----:R-:W2:Y:S04]  /*1e390*/  LDL.LU R22, [R1+0x41d8] ;  /* 0x0041d80001167983 */ /* 0x001ea80000300800 */
        /* <DEDUP_REMOVED lines=10> */
[----:B------:R-:W2:Y:S04]  /*1e440*/  LDL R4, [R1+0xf30] ;  /* 0x000f300001047983 */ /* 0x000ea80000100800 */
[----:B------:R-:W2:Y:S01]  /*1e450*/  LDL R5, [R1+0xf34] ;  /* 0x000f340001057983 */ /* 0x000ea20000100800 */
[----:B---3--:R-:W-:-:S02]  /*1e460*/  PRMT R17, RZ, 0x7610, R17 ;  /* 0x00007610ff117816 */ /* 0x008fc40000000011 */
[----:B--2---:R-:W-:-:S04]  /*1e470*/  @P3 LOP3.LUT R5, R5, R4, RZ, 0x3c, !PT ;  /* 0x0000000405053212 */ /* 0x004fc800078e3cff */
        /* <DEDUP_REMOVED lines=12> */
[----:B------:R0:W3:Y:S04]  /*1e540*/  @P4 LDG.E.U16 R22, [R4.64] ;  /* 0x0000000604164981 */ /* 0x0000e8000c1e1500 */
[----:B0-----:R-:W2:Y:S04]  /*1e550*/  LDL R4, [R1+0xf20] ;  /* 0x000f200001047983 */ /* 0x001ea80000100800 */
[----:B------:R-:W2:Y:S01]  /*1e560*/  LDL R5, [R1+0xf24] ;  /* 0x000f240001057983 */ /* 0x000ea20000100800 */
[----:B------:R-:W-:Y:S02]  /*1e570*/  ISETP.GT.AND P1, PT, R3, 0x9, PT ;  /* 0x000000090300780c */ /* 0x000fe40003f24270 */
[----:B----4-:R-:W-:-:S11]  /*1e580*/  PRMT R14, RZ, 0x7610, R14 ;  /* 0x00007610ff0e7816 */ /* 0x010fd6000000000e */
[----:B--2---:R-:W-:-:S04]  /*1e590*/  @P1 LOP3.LUT R5, R5, R4, RZ, 0x3c, !PT ;  /* 0x0000000405051212 */ /* 0x004fc800078e3cff */
[----:B------:R-:W-:-:S04]  /*1e5a0*/  @P1 LOP3.LUT R4, R5, R4, RZ, 0x3c, !PT ;  /* 0x0000000405041212 */ /* 0x000fc800078e3cff */
[----:B------:R-:W-:-:S05]  /*1e5b0*/  @P1 LOP3.LUT R5, R5, R4, RZ, 0x3c, !PT ;  /* 0x0000000405051212 */ /* 0x000fca00078e3cff */
[----:B------:R-:W2:Y:S04]  /*1e5c0*/  @P1 LDG.E.U16 R14, [R4.64] ;  /* 0x00000006040e1981 */ /* 0x000ea8000c1e1500 */
[----:B---3--:R-:W-:Y:S04]  /*1e5d0*/  STL [R1+0x4068], R22 ;  /* 0x0040681601007387 */ /* 0x008fe80000100800 */
[----:B------:R-:W-:Y:S01]  /*1e5e0*/  STL [R1+0x406c], R22 ;  /* 0x00406c1601007387 */ /* 0x000fe20000100800 */
        /* <DEDUP_REMOVED lines=43> */
[----:B------:R-:W2:Y:S04]  /*1e8a0*/  LDL R4, [R1+0xef8] ;  /* 0x000ef80001047983 */ /* 0x000ea80000100800 */
[----:B------:R-:W2:Y:S01]  /*1e8b0*/  LDL R5, [R1+0xefc] ;  /* 0x000efc0001057983 */ /* 0x000ea20000100800 */
[----:B------:R-:W-:-:S02]  /*1e8c0*/  PRMT R27, RZ, 0x7610, R27 ;  /* 0x00007610ff1b7816 */ /* 0x000fc4000000001b */
[----:B--2---:R-:W-:-:S04]  /*1e8d0*/  @P1 LOP3.LUT R5, R5, R4, RZ, 0x3c, !PT ;  /* 0x0000000405051212 */ /* 0x004fc800078e3cff */
[----:B------:R-:W-:-:S04]  /*1e8e0*/  @P1 LOP3.LUT R4, R5, R4, RZ, 0x3c, !PT ;  /* 0x0000000405041212 */ /* 0x000fc800078e3cff */
[----:B------:R-:W-:-:S05]  /*1e8f0*/  @P1 LOP3.LUT R5, R5, R4, RZ, 0x3c, !PT ;  /* 0x0000000405051212 */ /* 0x000fca00078e3cff */
[----:B------:R0:W2:Y:S04]  /*1e900*/  @P1 LDG.E.U16 R27, [R4.64] ;  /* 0x00000006041b1981 */ /* 0x0000a8000c1e1500 */
[----:B0-----:R-:W2:Y:S04]  /*1e910*/  LDL R4, [R1+0xef0] ;  /* 0x000ef00001047983 */ /* 0x001ea80000100800 */
[----:B------:R-:W2:Y:S01]  /*1e920*/  LDL R5, [R1+0xef4] ;  /* 0x000ef40001057983 */ /* 0x000ea20000100800 */
[----:B------:R-:W-:Y:S02]  /*1e930*/  ISETP.GT.AND P0, PT, R3, 0xf, PT ;  /* 0x0000000f0300780c */ /* 0x000fe40003f04270 */
[----:B---3--:R-:W-:-:S11]  /*1e940*/  PRMT R17, RZ, 0x7610, R17 ;  /* 0x00007610ff117816 */ /* 0x008fd60000000011 */
[----:B--2---:R-:W-:-:S04]  /*1e950*/  @P0 LOP3.LUT R5, R5, R4, RZ, 0x3c, !PT ;  /* 0x0000000405050212 */ /* 0x004fc800078e3cff */
[----:B------:R-:W-:-:S04]  /*1e960*/  @P0 LOP3.LUT R4, R5, R4, RZ, 0x3c, !PT ;  /* 0x0000000405040212 */ /* 0x000fc800078e3cff */
[----:B------:R-:W-:-:S05]  /*1e970*/  @P0 LOP3.LUT R5, R5, R4, RZ, 0x3c, !PT ;  /* 0x0000000405050212 */ /* 0x000fca00078e3cff */
[----:B------:R-:W2:Y:S04]  /*1e980*/  @P0 LDG.E.U16 R17, [R4.64] ;  /* 0x0000000604110981 */ /* 0x000ea8000c1e1500 */
[----:B------:R-:W-:Y:S04]  /*1e990*/  STL [R1+0x3fa8], R27 ;  /* 0x003fa81b01007387 */ /* 0x000fe80000100800 */
[----:B------:R-:W-:Y:S01]  /*1e9a0*/  STL [R1+0x3fac], R27 ;  /* 0x003fac1b01007387 */ /* 0x000fe20000100800 */
[----:B------:R-:W-:-:S03]  /*1e9b0*/  ISETP.GT.AND P2, PT, R3, 0x10, PT ;  /* 0x000000100300780c */ /* 0x000fc60003f44270 */
[----:B--2---:R0:W-:Y:S04]  /*1e9c0*/  STL [R1+0xa1c], R17 ;  /* 0x000a1c1101007387 */ /* 0x0041e80000100800 */
[----:B0-----:R-:W2:Y:S04]  /*1e9d0*/  LDL.LU R17, [R1+0x41b8] ;  /* 0x0041b80001117983 */ /* 0x001ea80000300800 */
[----:B------:R-:W3:Y:S04]  /*1e9e0*/  LDL R4, [R1+0xee8] ;  /* 0x000ee80001047983 */ /* 0x000ee80000100800 */
[----:B------:R-:W3:Y:S01]  /*1e9f0*/  LDL R5, [R1+0xeec] ;  /* 0x000eec0001057983 */ /* 0x000ee20000100800 */
[----:B--2---:R-:W-:-:S02]  /*1ea00*/  PRMT R17, RZ, 0x7610, R17 ;  /* 0x00007610ff117816 */ /* 0x004fc40000000011 */
[----:B---3--:R-:W-:-:S04]  /*1ea10*/  @P2 LOP3.LUT R5, R5, R4, RZ, 0x3c, !PT ;  /* 0x0000000405052212 */ /* 0x008fc800078e3cff */
[----:B------:R-:W-:-:S04]  /*1ea20*/  @P2 LOP3.LUT R4, R5, R4, RZ, 0x3c, !PT ;  /* 0x0000000405042212 */ /* 0x000fc800078e3cff */
[----:B------:R-:W-:-:S05]  /*1ea30*/  @P2 LOP3.LUT R5, R5, R4, RZ, 0x3c, !PT ;  /* 0x0000000405052212 */ /* 0x000fca00078e3cff */
[----:B------:R0:W2:Y:S04]  /*1ea40*/  @P2 LDG.E.U16 R17, [R4.64] ;  /* 0x0000000604112981 */ /* 0x0000a8000c1e1500 */
[----:B0-----:R-:W3:Y:S04]  /*1ea50*/  LDL R4, [R1+0xee0] ;  /* 0x000ee00001047983 */ /* 0x001ee80000100800 */
[----:B------:R-:W3:Y:S01]  /*1ea60*/  LDL R5, [R1+0xee4] ;  /* 0x000ee40001057983 */ /* 0x000ee20000100800 */
[----:B------:R-:W-:Y:S02]  /*1ea70*/  ISETP.GT.AND P3, PT, R3, 0x11, PT ;  /* 0x000000110300780c */ /* 0x000fe40003f64270 */
[----:B----4-:R-:W-:-:S11]  /*1ea80*/  PRMT R20, RZ, 0x7610, R20 ;  /* 0x00007610ff147816 */ /* 0x010fd60000000014 */
[----:B---3--:R-:W-:-:S04]  /*1ea90*/  @P3 LOP3.LUT R5, R5, R4, RZ, 0x3c, !PT ;  /* 0x0000000405053212 */ /* 0x008fc800078e3cff */
[----:B------:R-:W-:-:S04]  /*1eaa0*/  @P3 LOP3.LUT R4, R5, R4, RZ, 0x3c, !PT ;  /* 0x0000000405043212 */ /* 0x000fc800078e3cff */
[----:B------:R-:W-:-:S05]  /*1eab0*/  @P3 LOP3.LUT R5, R5, R4, RZ, 0x3c, !PT ;  /* 0x0000000405053212 */ /* 0x000fca00078e3cff */
[----:B------:R-:W3:Y:S04]  /*1eac0*/  @P3 LDG.E.U16 R20, [R4.64] ;  /* 0x0000000604143981 */ /* 0x000ee8000c1e1500 */
[----:B--2---:R-:W-:Y:S04]  /*1ead0*/  STL [R1+0x4064], R17 ;  /* 0x0040641101007387 */ /* 0x004fe80000100800 */
[----:B------:R-:W-:Y:S01]  /*1eae0*/  STL [R1+0x4070], R17 ;  /* 0x0040701101007387 */ /* 0x000fe20000100800 */
[----:B------:R-:W-:-:S03]  /*1eaf0*/  ISETP.GT.AND P4, PT, R3, 0x12, PT ;  /* 0x000000120300780c */ /* 0x000fc60003f84270 */
[----:B---3--:R0:W-:Y:S04]  /*1eb00*/  STL [R1+0x4], R20 ;  /* 0x0000041401007387 */ /* 0x0081e80000100800 */
        /* <DEDUP_REMOVED lines=23> */
[----:B---3--:R-:W-:-:S02]  /*1ec80*/  PRMT R14, RZ, 0x7610, R14 ;  /* 0x00007610ff0e7816 */ /* 0x008fc4000000000e */
[----:B----4-:R-:W-:-:S04]  /*1ec90*/  @P0 LOP3.LUT R5, R5, R4, RZ, 0x3c, !PT ;  /* 0x0000000405050212 */ /* 0x010fc800078e3cff */
        /* <DEDUP_REMOVED lines=22> */
[----:B------:R0:W4:Y:S04]  /*1ee00*/  @P3 LDG.E.U16 R26, [R4.64] ;  /* 0x00000006041a3981 */ /* 0x000128000c1e1500 */
[----:B0-----:R-:W3:Y:S04]  /*1ee10*/  LDL R4, [R1+0xeb0] ;  /* 0x000eb00001047983 */ /* 0x001ee80000100800 */
[----:B------:R-:W3:Y:S01]  /*1ee20*/  LDL R5, [R1+0xeb4] ;  /* 0x000eb40001057983 */ /* 0x000ee20000100800 */
[----:B------:R-:W-:Y:S02]  /*1ee30*/  ISETP.GT.AND P4, PT, R3, 0x17, PT ;  /* 0x000000170300780c */ /* 0x000fe40003f84270 */
[----:B--2---:R-:W-:-:S11]  /*1ee40*/  PRMT R20, RZ, 0x7610, R20 ;  /* 0x00007610ff147816 */ /* 0x004fd60000000014 */
[----:B---3--:R-:W-:-:S04]  /*1ee50*/  @P4 LOP3.LUT R5, R5, R4, RZ, 0x3c, !PT ;  /* 0x0000000405054212 */ /* 0x008fc800078e3cff */
[----:B------:R-:W-:-:S04]  /*1ee60*/  @P4 LOP3.LUT R4, R5, R4, RZ, 0x3c, !PT ;  /* 0x0000000405044212 */ /* 0x000fc800078e3cff */
[----:B------:R-:W-:-:S05]  /*1ee70*/  @P4 LOP3.LUT R5, R5, R4, RZ, 0x3c, !PT ;  /* 0x0000000405054212 */ /* 0x000fca00078e3cff */
[----:B------:R-:W2:Y:S04]  /*1ee80*/  @P4 LDG.E.U16 R20, [R4.64] ;  /* 0x0000000604144981 */ /* 0x000ea8000c1e1500 */
[----:B----4-:R-:W-:Y:S04]  /*1ee90*/  STL [R1+0x3fb0], R26 ;  /* 0x003fb01a01007387 */ /* 0x010fe80000100800 */
        /* <DEDUP_REMOVED lines=11> */
[----:B0-----:R-:W4:Y:S04]  /*1ef50*/  LDL R4, [R1+0xea0] ;  /* 0x000ea00001047983 */ /* 0x001f280000100800 */
[----:B------:R-:W4:Y:S01]  /*1ef60*/  LDL R5, [R1+0xea4] ;  /* 0x000ea40001057983 */ /* 0x000f220000100800 */
[----:B------:R-:W-:Y:S02]  /*1ef70*/  ISETP.GT.AND P0, PT, R3, 0x19, PT ;  /* 0x000000190300780c */ /* 0x000fe40003f04270 */
[----:B--2---:R-:W-:Y:S01]  /*1ef80*/  PRMT R20, RZ, 0x7610, R20 ;  /* 0x00007610ff147816 */ /* 0x004fe20000000014 */
[----:B---3--:R-:W-:Y:S10]  /*1ef90*/  STL [R1+0x4060], R14 ;  /* 0x0040600e01007387 */ /* 0x008ff40000100800 */
[----:B----4-:R-:W-:-:S04]  /*1efa0*/  @P0 LOP3.LUT R5, R5, R4, RZ, 0x3c, !PT ;  /* 0x0000000405050212 */ /* 0x010fc800078e3cff */
[----:B------:R-:W-:-:S04]  /*1efb0*/  @P0 LOP3.LUT R4, R5, R4, RZ, 0x3c, !PT ;  /* 0x0000000405040212 */ /* 0x000fc800078e3cff */
[----:B------:R-:W-:-:S05]  /*1efc0*/  @P0 LOP3.LUT R5, R5, R4, RZ, 0x3c, !PT ;  /* 0x0000000405050212 */ /* 0x000fca00078e3cff */
[----:B------:R0:W2:Y:S04]  /*1efd0*/  @P0 LDG.E.U16 R20, [R4.64] ;  /* 0x0000000604140981 */ /* 0x0000a8000c1e1500 */
[----:B0-----:R-:W3:Y:S04]  /*1efe0*/  LDL R4, [R1+0xe98] ;  /* 0x000e980001047983 */ /* 0x001ee80000100800 */
[----:B------:R-:W3:Y:S01]  /*1eff0*/  LDL R5, [R1+0xe9c] ;  /* 0x000e9c0001057983 */ /* 0x000ee20000100800 */
[----:B------:R-:W-:Y:S02]  /*1f000*/  ISETP.GT.AND P2, PT, R3, 0x1a, PT ;  /* 0x0000001a0300780c */ /* 0x000fe40003f44270 */
[----:B------:R-:W-:-:S11]  /*1f010*/  PRMT R23, RZ, 0x7610, R23 ;  /* 0x00007610ff177816 */ /* 0x000fd60000000017 */
[----:B---3--:R-:W-:-:S04]  /*1f020*/  @P2 LOP3.LUT R5, R5, R4, RZ, 0x3c, !PT ;  /* 0x0000000405052212 */ /* 0x008fc800078e3cff */
[----:B------:R-:W-:-:S04]  /*1f030*/  @P2 LOP3.LUT R4, R5, R4, RZ, 0x3c, !PT ;  /* 0x0000000405042212 */ /* 0x000fc800078e3cff */
[----:B------:R-:W-:-:S05]  /*1f040*/  @P2 LOP3.LUT R5, R5, R4, RZ, 0x3c, !PT ;  /* 0x0000000405052212 */ /* 0x000fca00078e3cff */
[----:B------:R-:W3:Y:S04]  /*1f050*/  @P2 LDG.E.U16 R23, [R4.64] ;  /* 0x0000000604172981 */ /* 0x000ee8000c1e1500 */
[----:B--2---:R-:W-:Y:S04]  /*1f060*/  STL [R1+0x4048], R20 ;  /* 0x0040481401007387 */ /* 0x004fe80000100800 */
[----:B------:R-:W-:Y:S04]  /*1f070*/  STL [R1+0x404c], R20 ;  /* 0x00404c1401007387 */ /* 0x000fe80000100800 */
[----:B------:R-:W-:Y:S04]  /*1f080*/  STL [R1+0x4050], R20 ;  /* 0x0040501401007387 */ /* 0x000fe80000100800 */
[----:B---3--:R0:W-:Y:S04]  /*1f090*/  STL [R1+0x10], R23 ;  /* 0x0000101701007387 */ /* 0x0081e80000100800 */
[----:B0-----:R-:W2:Y:S04]  /*1f0a0*/  LDL.LU R23, [R1+0x419c] ;  /* 0x00419c0001177983 */ /* 0x001ea80000300800 */
[----:B------:R-:W3:Y:S04]  /*1f0b0*/  LDL R4, [R1+0xe90] ;  /* 0x000e900001047983 */ /* 0x000ee80000100800 */
[----:B------:R-:W3:Y:S01]  /*1f0c0*/  LDL R5, [R1+0xe94] ;  /* 0x000e940001057983 */ /* 0x000ee20000100800 */
[----:B------:R-:W-:-:S02]  /*1f0d0*/  ISETP.GT.AND P3, PT, R3, 0x1b, PT ;  /* 0x0000001b0300780c */ /* 0x000fc40003f64270 */
[----:B------:R-:W-:-:S11]  /*1f0e0*/  PRMT R11, RZ, 0x7610, R11 ;  /* 0x00007610ff0b7816 */ /* 0x000fd6000000000b */
        /* <DEDUP_REMOVED lines=43> */
[----:B------:R-:W2:Y:S01]  /*1f3a0*/  @P2 LDG.E.U16 R13, [R4.64] ;  /* 0x00000006040d2981 */ /* 0x000ea2000c1e1500 */
[----:B------:R-:W-:-:S03]  /*1f3b0*/  ISETP.GT.AND P3, PT, R3, 0x20, PT ;  /* 0x000000200300780c */ /* 0x000fc60003f64270 */
[----:B--2---:R0:W-:Y:S04]  /*1f3c0*/  STL [R1+0xa0c], R13 ;  /* 0x000a0c0d01007387 */ /* 0x0041e80000100800 */
[----:B0-----:R-:W2:Y:S04]  /*1f3d0*/  LDL.LU R13, [R1+0x4188] ;  /* 0x00418800010d7983 */ /* 0x001ea80000300800 */
[----:B------:R-:W2:Y:S04]  /*1f3e0*/  LDL R4, [R1+0xe68] ;  /* 0x000e680001047983 */ /* 0x000ea80000100800 */
[----:B------:R-:W2:Y:S01]  /*1f3f0*/  LDL R5, [R1+0xe6c] ;  /* 0x000e6c0001057983 */ /* 0x000ea20000100800 */
[----:B------:R-:W-:-:S02]  /*1f400*/  PRMT R11, RZ, 0x7610, R11 ;  /* 0x00007610ff0b7816 */ /* 0x000fc4000000000b */
[----:B--2---:R-:W-:-:S04]  /*1f410*/  @P3 LOP3.LUT R5, R5, R4, RZ, 0x3c, !PT ;  /* 0x0000000405053212 */ /* 0x004fc800078e3cff */
[----:B------:R-:W-:-:S04]  /*1f420*/  @P3 LOP3.LUT R4, R5, R4, RZ, 0x3c, !PT ;  /* 0x0000000405043212 */ /* 0x000fc800078e3cff */
[----:B------:R-:W-:-:S05]  /*1f430*/  @P3 LOP3.LUT R5, R5, R4, RZ, 0x3c, !PT ;  /* 0x0000000405053212 */ /* 0x000fca00078e3cff */
[----:B------:R0:W2:Y:S04]  /*1f440*/  @P3 LDG.E.U16 R11, [R4.64] ;  /* 0x00000006040b3981 */ /* 0x0000a8000c1e1500 */
[----:B0-----:R-:W3:Y:S04]  /*1f450*/  LDL R4, [R1+0xe60] ;  /* 0x000e600001047983 */ /* 0x001ee80000100800 */
[----:B------:R-:W3:Y:S01]  /*1f460*/  LDL R5, [R1+0xe64] ;  /* 0x000e640001057983 */ /* 0x000ee20000100800 */
[----:B------:R-:W-:Y:S02]  /*1f470*/  ISETP.GT.AND P4, PT, R3, 0x21, PT ;  /* 0x000000210300780c */ /* 0x000fe40003f84270 */
[----:B----4-:R-:W-:Y:S01]  /*1f480*/  PRMT R16, RZ, 0x7610, R16 ;  /* 0x00007610ff107816 */ /* 0x010fe20000000010 */
[----:B--2---:R-:W-:Y:S10]  /*1f490*/  STL [R1+0x405c], R11 ;  /* 0x00405c0b01007387 */ /* 0x004ff40000100800 */
[----:B---3--:R-:W-:-:S04]  /*1f4a0*/  @P4 LOP3.LUT R5, R5, R4, RZ, 0x3c, !PT ;  /* 0x0000000405054212 */ /* 0x008fc800078e3cff */
[----:B------:R-:W-:-:S04]  /*1f4b0*/  @P4 LOP3.LUT R4, R5, R4, RZ, 0x3c, !PT ;  /* 0x0000000405044212 */ /* 0x000fc800078e3cff */
[----:B------:R-:W-:-:S05]  /*1f4c0*/  @P4 LOP3.LUT R5, R5, R4, RZ, 0x3c, !PT ;  /* 0x0000000405054212 */ /* 0x000fca00078e3cff */
[----:B------:R0:W2:Y:S04]  /*1f4d0*/  @P4 LDG.E.U16 R16, [R4.64] ;  /* 0x0000000604104981 */ /* 0x0000a8000c1e1500 */
[----:B0-----:R-:W3:Y:S04]  /*1f4e0*/  LDL R4, [R1+0xe58] ;  /* 0x000e580001047983 */ /* 0x001ee80000100800 */
[----:B------:R-:W3:Y:S01]  /*1f4f0*/  LDL R5, [R1+0xe5c] ;  /* 0x000e5c0001057983 */ /* 0x000ee20000100800 */
[----:B------:R-:W-:Y:S02]  /*1f500*/  ISETP.GT.AND P1, PT, R3, 0x22, PT ;  /* 0x000000220300780c */ /* 0x000fe40003f24270 */
[----:B------:R-:W-:Y:S01]  /*1f510*/  PRMT R23, RZ, 0x7610, R23 ;  /* 0x00007610ff177816 */ /* 0x000fe20000000017 */
[----:B--2---:R-:W-:Y:S10]  /*1f520*/  STL [R1+0x4044], R16 ;  /* 0x0040441001007387 */ /* 0x004ff40000100800 */
[----:B---3--:R-:W-:-:S04]  /*1f530*/  @P1 LOP3.LUT R5, R5, R4, RZ, 0x3c, !PT ;  /* 0x0000000405051212 */ /* 0x008fc800078e3cff */
[----:B------:R-:W-:-:S04]  /*1f540*/  @P1 LOP3.LUT R4, R5, R4, RZ, 0x3c, !PT ;  /* 0x0000000405041212 */ /* 0x000fc800078e3cff */
[----:B------:R-:W-:Y:S01]  /*1f550*/  @P1 LOP3.LUT R5, R5, R4, RZ, 0x3c, !PT ;  /* 0x0000000405051212 */ /* 0x000fe200078e3cff */
[----:B------:R-:W-:Y:S04]  /*1f560*/  STL [R1+0x4054], R16 ;  /* 0x0040541001007387 */ /* 0x000fe80000100800 */
[----:B------:R-:W-:Y:S04]  /*1f570*/  STL [R1+0x4058], R16 ;  /* 0x0040581001007387 */ /* 0x000fe80000100800 */
[----:B------:R0:W2:Y:S04]  /*1f580*/  @P1 LDG.E.U16 R23, [R4.64] ;  /* 0x0000000604171981 */ /* 0x0000a8000c1e1500 */
[----:B0-----:R-:W3:Y:S04]  /*1f590*/  LDL R4, [R1+0xe50] ;  /* 0x000e500001047983 */ /* 0x001ee80000100800 */
[----:B------:R-:W3:Y:S01]  /*1f5a0*/  LDL R5, [R1+0xe54] ;  /* 0x000e540001057983 */ /* 0x000ee20000100800 */
[----:B------:R-:W-:-:S02]  /*1f5b0*/  ISETP.GT.AND P0, PT, R3, 0x23, PT ;  /* 0x000000230300780c */ /* 0x000fc40003f04270 */
[----:B------:R-:W-:-:S11]  /*1f5c0*/  PRMT R19, RZ, 0x7610, R19 ;  /* 0x00007610ff137816 */ /* 0x000fd60000000013 */
        /* <DEDUP_REMOVED lines=26> */
[----:B0-----:R-:W2:Y:S04]  /*1f770*/  LDL R4, [R1+0xe38] ;  /* 0x000e380001047983 */ /* 0x001ea80000100800 */
[----:B------:R-:W2:Y:S01]  /*1f780*/  LDL R5, [R1+0xe3c] ;  /* 0x000e3c0001057983 */ /* 0x000ea20000100800 */
[----:B------:R-:W-:Y:S02]  /*1f790*/  ISETP.GT.AND P4, PT, R3, 0x26, PT ;  /* 0x000000260300780c */ /* 0x000fe40003f84270 */
[----:B------:R-:W-:-:S11]  /*1f7a0*/  PRMT R10, RZ, 0x7610, R10 ;  /* 0x00007610ff0a7816 */ /* 0x000fd6000000000a */
[----:B--2---:R-:W-:-:S04]  /*1f7b0*/  @P4 LOP3.LUT R5, R5, R4, RZ, 0x3c, !PT ;  /* 0x0000000405054212 */ /* 0x004fc800078e3cff */
[----:B------:R-:W-:-:S04]  /*1f7c0*/  @P4 LOP3.LUT R4, R5, R4, RZ, 0x3c, !PT ;  /* 0x0000000405044212 */ /* 0x000fc800078e3cff */
[----:B------:R-:W-:-:S05]  /*1f7d0*/  @P4 LOP3.LUT R5, R5, R4, RZ, 0x3c, !PT ;  /* 0x0000000405054212 */ /* 0x000fca00078e3cff */
[----:B------:R-:W2:Y:S04]  /*1f7e0*/  @P4 LDG.E.U16 R10, [R4.64] ;  /* 0x00000006040a4981 */ /* 0x000ea8000c1e1500 */
[----:B----4-:R-:W-:Y:S04]  /*1f7f0*/  STL [R1+0x3fb8], R26 ;  /* 0x003fb81a01007387 */ /* 0x010fe80000100800 */
[----:B------:R-:W-:Y:S04]  /*1f800*/  STL [R1+0x4030], R26 ;  /* 0x0040301a01007387 */ /* 0x000fe80000100800 */
[----:B------:R-:W-:Y:S04]  /*1f810*/  STL [R1+0x4034], R26 ;  /* 0x0040341a01007387 */ /* 0x000fe80000100800 */
[----:B------:R-:W-:Y:S04]  /*1f820*/  STL [R1+0x4038], R26 ;  /* 0x0040381a01007387 */ /* 0x000fe80000100800 */
[----:B--2---:R0:W-:Y:S04]  /*1f830*/  STL [R1+0x9ec], R10 ;  /* 0x0009ec0a01007387 */ /* 0x0041e80000100800 */
[----:B0-----:R-:W2:Y:S04]  /*1f840*/  LDL.LU R10, [R1+0x417c] ;  /* 0x00417c00010a7983 */ /* 0x001ea80000300800 */
[----:B------:R-:W4:Y:S04]  /*1f850*/  LDL R4, [R1+0xe30] ;  /* 0x000e300001047983 */ /* 0x000f280000100800 */
[----:B------:R-:W4:Y:S01]  /*1f860*/  LDL R5, [R1+0xe34] ;  /* 0x000e340001057983 */ /* 0x000f220000100800 */
[----:B------:R-:W-:-:S02]  /*1f870*/  ISETP.GT.AND P1, PT, R3, 0x27, PT ;  /* 0x000000270300780c */ /* 0x000fc40003f24270 */
[----:B------:R-:W-:-:S11]  /*1f880*/  PRMT R15, RZ, 0x7610, R15 ;  /* 0x00007610ff0f7816 */ /* 0x000fd6000000000f */
        /* <DEDUP_REMOVED lines=17> */
[----:B------:R-:W-:-:S11]  /*1f9a0*/  PRMT R13, RZ, 0x7610, R13 ;  /* 0x00007610ff0d7816 */ /* 0x000fd6000000000d */
[----:B--2---:R-:W-:-:S04]  /*1f9b0*/  @P2 LOP3.LUT R5, R5, R4, RZ, 0x3c, !PT ;  /* 0x0000000405052212 */ /* 0x004fc800078e3cff */
        /* <DEDUP_REMOVED lines=20> */
[----:B--2---:R-:W-:Y:S01]  /*1fb00*/  STL [R1+0x403c], R19 ;  /* 0x00403c1301007387 */ /* 0x004fe20000100800 */
        /* <DEDUP_REMOVED lines=58> */
[----:B0-----:R-:W2:Y:S04]  /*1feb0*/  LDL R4, [R1+0xdd8] ;  /* 0x000dd80001047983 */ /* 0x001ea80000100800 */
[----:B------:R-:W2:Y:S01]  /*1fec0*/  LDL R5, [R1+0xddc] ;  /* 0x000ddc0001057983 */ /* 0x000ea20000100800 */
[----:B------:R-:W-:Y:S02]  /*1fed0*/  ISETP.GT.AND P1, PT, R3, 0x32, PT ;  /* 0x000000320300780c */ /* 0x000fe40003f24270 */
[----:B----4-:R-:W-:-:S11]  /*1fee0*/  PRMT R15, RZ, 0x7610, R15 ;  /* 0x00007610ff0f7816 */ /* 0x010fd6000000000f */
[----:B--2---:R-:W-:-:S04]  /*1fef0*/  @P1 LOP3.LUT R5, R5, R4, RZ, 0x3c, !PT ;  /* 0x0000000405051212 */ /* 0x004fc800078e3cff */
[----:B------:R-:W-:-:S04]  /*1ff00*/  @P1 LOP3.LUT R4, R5, R4, RZ, 0x3c, !PT ;  /* 0x0000000405041212 */ /* 0x000fc800078e3cff */
[----:B------:R-:W-:-:S05]  /*1ff10*/  @P1 LOP3.LUT R5, R5, R4, RZ, 0x3c, !PT ;  /* 0x0000000405051212 */ /* 0x000fca00078e3cff */
[----:B------:R0:W2:Y:S04]  /*1ff20*/  @P1 LDG.E.U16 R15, [R4.64] ;  /* 0x00000006040f1981 */ /* 0x0000a8000c1e1500 */
[----:B0-----:R-:W4:Y:S04]  /*1ff30*/  LDL R4, [R1+0xdd0] ;  /* 0x000dd00001047983 */ /* 0x001f280000100800 */
[----:B------:R-:W4:Y:S01]  /*1ff40*/  LDL R5, [R1+0xdd4] ;  /* 0x000dd40001057983 */ /* 0x000f220000100800 */
[----:B------:R-:W-:Y:S02]  /*1ff50*/  ISETP.GT.AND P0, PT, R3, 0x33, PT ;  /* 0x000000330300780c */ /* 0x000fe40003f04270 */
[----:B------:R-:W-:-:S11]  /*1ff60*/  PRMT R21, RZ, 0x7610, R21 ;  /* 0x00007610ff157816 */ /* 0x000fd60000000015 */
        /* <DEDUP_REMOVED lines=27> */
[----:B------:R-:W-:Y:S01]  /*20120*/  PRMT R24, RZ, 0x7610, R24 ;  /* 0x00007610ff187816 */ /* 0x000fe20000000018 */
[----:B----4-:R-:W-:Y:S10]  /*20130*/  STL [R1+0x3fc4], R29 ;  /* 0x003fc41d01007387 */ /* 0x010ff40000100800 */
[----:B--2---:R-:W-:-:S04]  /*20140*/  @P1 LOP3.LUT R5, R5, R4, RZ, 0x3c, !PT ;  /* 0x0000000405051212 */ /* 0x004fc800078e3cff */
[C---:B------:R-:W-:Y:S01]  /*20150*/  @P1 LOP3.LUT R4, R5.reuse, R4, RZ, 0x3c, !PT ;  /* 0x0000000405041212 */ /* 0x040fe200078e3cff */
[----:B------:R-:W-:Y:S03]  /*20160*/  STL [R1+0x3fc8], R29 ;  /* 0x003fc81d01007387 */ /* 0x000fe60000100800 */
[----:B------:R-:W-:Y:S01]  /*20170*/  @P1 LOP3.LUT R5, R5, R4, RZ, 0x3c, !PT ;  /* 0x0000000405051212 */ /* 0x000fe200078e3cff */
[----:B------:R-:W-:Y:S04]  /*20180*/  STL [R1+0x400c], R29 ;  /* 0x00400c1d01007387 */ /* 0x000fe80000100800 */
[----:B------:R-:W-:Y:S04]  /*20190*/  STL [R1+0x4010], R29 ;  /* 0x0040101d01007387 */ /* 0x000fe80000100800 */
[----:B------:R0:W2:Y:S04]  /*201a0*/  @P1 LDG.E.U16 R24, [R4.64] ;  /* 0x0000000604181981 */ /* 0x0000a8000c1e1500 */
[----:B0-----:R-:W4:Y:S04]  /*201b0*/  LDL R4, [R1+0xdb0] ;  /* 0x000db00001047983 */ /* 0x001f280000100800 */
[----:B------:R-:W4:Y:S01]  /*201c0*/  LDL R5, [R1+0xdb4] ;  /* 0x000db40001057983 */ /* 0x000f220000100800 */
[----:B------:R-:W-:-:S02]  /*201d0*/  ISETP.GT.AND P0, PT, R3, 0x37, PT ;  /* 0x000000370300780c */ /* 0x000fc40003f04270 */
[----:B------:R-:W-:Y:S01]  /*201e0*/  PRMT R0, RZ, 0x7610, R0 ;  /* 0x00007610ff007816 */ /* 0x000fe20000000000 */
[----:B--2---:R0:W-:Y:S01]  /*201f0*/  STL [R1+0x990], R24 ;  /* 0x0009901801007387 */ /* 0x0041e20000100800 */
[----:B------:R-:W-:Y:S02]  /*20200*/  ISETP.GT.AND P1, PT, R3, 0x38, PT ;  /* 0x000000380300780c */ /* 0x000fe40003f24270 */
[----:B---3--:R-:W-:Y:S01]  /*20210*/  PRMT R6, RZ, 0x7610, R6 ;  /* 0x00007610ff067816 */ /* 0x008fe20000000006 */
[----:B0-----:R-:W2:Y:S06]  /*20220*/  LDL R24, [R1+0xda4] ;  /* 0x000da40001187983 */ /* 0x001eac0000100800 */
[----:B----4-:R-:W-:-:S04]  /*20230*/  @P0 LOP3.LUT R5, R5, R4, RZ, 0x3c, !PT ;  /* 0x0000000405050212 */ /* 0x010fc800078e3cff */
[----:B------:R-:W-:-:S04]  /*20240*/  @P0 LOP3.LUT R4, R5, R4, RZ, 0x3c, !PT ;  /* 0x0000000405040212 */ /* 0x000fc800078e3cff */
[----:B------:R-:W-:-:S05]  /*20250*/  @P0 LOP3.LUT R5, R5, R4, RZ, 0x3c, !PT ;  /* 0x0000000405050212 */ /* 0x000fca00078e3cff */
[----:B------:R0:W3:Y:S04]  /*20260*/  @P0 LDG.E.U16 R0, [R4.64] ;  /* 0x0000000604000981 */ /* 0x0000e8000c1e1500 */
[----:B0-----:R-:W4:Y:S04]  /*20270*/  LDL R4, [R1+0xda8] ;  /* 0x000da80001047983 */ /* 0x001f280000100800 */
[----:B------:R-:W4:Y:S04]  /*20280*/  LDL R5, [R1+0xdac] ;  /* 0x000dac0001057983 */ /* 0x000f280000100800 */
[----:B---3--:R-:W-:Y:S04]  /*20290*/  STL [R1+0x3f8c], R0 ;  /* 0x003f8c0001007387 */ /* 0x008fe80000100800 */
[----:B------:R-:W-:Y:S01]  /*202a0*/  STL [R1+0x3fcc], R0 ;  /* 0x003fcc0001007387 */ /* 0x000fe20000100800 */
[----:B----4-:R-:W-:-:S04]  /*202b0*/  @P1 LOP3.LUT R5, R5, R4, RZ, 0x3c, !PT ;  /* 0x0000000405051212 */ /* 0x010fc800078e3cff */
[C---:B------:R-:W-:Y:S01]  /*202c0*/  @P1 LOP3.LUT R4, R5.reuse, R4, RZ, 0x3c, !PT ;  /* 0x0000000405041212 */ /* 0x040fe200078e3cff */
[----:B------:R-:W-:Y:S03]  /*202d0*/  STL [R1+0x3fd0], R0 ;  /* 0x003fd00001007387 */ /* 0x000fe60000100800 */
[----:B------:R-:W-:Y:S01]  /*202e0*/  @P1 LOP3.LUT R5, R5, R4, RZ, 0x3c, !PT ;  /* 0x0000000405051212 */ /* 0x000fe200078e3cff */
[----:B------:R-:W-:Y:S04]  /*202f0*/  STL [R1+0x3ffc], R0 ;  /* 0x003ffc0001007387 */ /* 0x000fe80000100800 */
[----:B------:R-:W-:Y:S04]  /*20300*/  STL [R1+0x4000], R0 ;  /* 0x0040000001007387 */ /* 0x000fe80000100800 */
[----:B------:R-:W-:Y:S04]  /*20310*/  STL [R1+0x4014], R0 ;  /* 0x0040140001007387 */ /* 0x000fe80000100800 */
[----:B------:R-:W-:Y:S04]  /*20320*/  STL [R1+0x4018], R0 ;  /* 0x0040180001007387 */ /* 0x000fe80000100800 */
[----:B------:R0:W3:Y:S04]  /*20330*/  @P1 LDG.E.U16 R6, [R4.64] ;  /* 0x0000000604061981 */ /* 0x0000e8000c1e1500 */
[----:B0-----:R-:W4:Y:S01]  /*20340*/  LDL R5, [R1+0xda0] ;  /* 0x000da00001057983 */ /* 0x001f220000100800 */
[----:B------:R-:W-:-:S02]  /*20350*/  ISETP.GT.AND P0, PT, R3, 0x39, PT ;  /* 0x000000390300780c */ /* 0x000fc40003f04270 */
[----:B------:R-:W-:-:S11]  /*20360*/  PRMT R8, RZ, 0x7610, R8 ;  /* 0x00007610ff087816 */ /* 0x000fd60000000008 */
[----:B--2---:R-:W-:Y:S01]  /*20370*/  @P0 IMAD.MOV.U32 R4, RZ, RZ, R24 ;  /* 0x000000ffff040224 */ /* 0x004fe200078e0018 */
[----:B------:R-:W-:Y:S01]  /*20380*/  ISETP.GT.AND P1, PT, R3, 0x3a, PT ;  /* 0x0000003a0300780c */ /* 0x000fe20003f24270 */
[----:B------:R-:W2:Y:S04]  /*20390*/  LDL R24, [R1+0xd84] ;  /* 0x000d840001187983 */ /* 0x000ea80000100800 */
[----:B----4-:R0:W4:Y:S04]  /*203a0*/  @P0 LDG.E.U16 R8, [R4.64] ;  /* 0x0000000604080981 */ /* 0x010128000c1e1500 */
[----:B0-----:R-:W2:Y:S04]  /*203b0*/  LDL R4, [R1+0xd98] ;  /* 0x000d980001047983 */ /* 0x001ea80000100800 */
        /* <DEDUP_REMOVED lines=26> */
[----:B---3--:R0:W-:Y:S04]  /*20560*/  STL [R1], R25 ;  /* 0x0000001901007387 */ /* 0x0081e80000100800 */
[----:B0-----:R-:W2:Y:S04]  /*20570*/  LDL.LU R25, [R1+0x4160] ;  /* 0x0041600001197983 */ /* 0x001ea80000300800 */
[----:B------:R-:W3:Y:S02]  /*20580*/  LDL R5, [R1+0xd80] ;  /* 0x000d800001057983 */ /* 0x000ee40000100800 */
[----:B------:R-:W-:-:S02]  /*20590*/  @P0 IMAD.MOV.U32 R4, RZ, RZ, R24 ;  /* 0x000000ffff040224 */ /* 0x000fc400078e0018 */
[----:B------:R-:W0:Y:S01]  /*205a0*/  S2R R24, SR_TID.X ;  /* 0x0000000000187919 */ /* 0x000e220000002100 */
[----:B--2---:R-:W-:-:S06]  /*205b0*/  PRMT R25, RZ, 0x7610, R25 ;  /* 0x00007610ff197816 */ /* 0x004fcc0000000019 */
[----:B---3--:R1:W2:Y:S04]  /*205c0*/  @P0 LDG.E.U16 R25, [R4.64] ;  /* 0x0000000604190981 */ /* 0x0082a8000c1e1500 */
[----:B-1----:R-:W3:Y:S04]  /*205d0*/  LDL R4, [R1+0xd78] ;  /* 0x000d780001047983 */ /* 0x002ee80000100800 */
[----:B------:R-:W3:Y:S01]  /*205e0*/  LDL R5, [R1+0xd7c] ;  /* 0x000d7c0001057983 */ /* 0x000ee20000100800 */
[----:B------:R-:W-:Y:S02]  /*205f0*/  ISETP.GT.AND P1, PT, R3, 0x3e, PT ;  /* 0x0000003e0300780c */ /* 0x000fe40003f24270 */
[----:B0-----:R-:W-:-:S02]  /*20600*/  LOP3.LUT R24, R24, 0x3f, RZ, 0xc0, !PT ;  /* 0x0000003f18187812 */ /* 0x001fc400078ec0ff */
[----:B------:R-:W-:Y:S02]  /*20610*/  ISETP.GT.AND P2, PT, R3, 0x3f, PT ;  /* 0x0000003f0300780c */ /* 0x000fe40003f44270 */
[----:B------:R-:W-:Y:S02]  /*20620*/  ISETP.GE.AND P0, PT, R24, R3, PT ;  /* 0x000000031800720c */ /* 0x000fe40003f06270 */
[----:B------:R-:W-:Y:S01]  /*20630*/  PRMT R3, RZ, 0x7610, R3 ;  /* 0x00007610ff037816 */ /* 0x000fe20000000003 */
[----:B--2---:R-:W-:Y:S04]  /*20640*/  STL [R1+0x3fd4], R25 ;  /* 0x003fd41901007387 */ /* 0x004fe80000100800 */
[----:B---3--:R-:W-:-:S04]  /*20650*/  @P1 LOP3.LUT R5, R5, R4, RZ, 0x3c, !PT ;  /* 0x0000000405051212 */ /* 0x008fc800078e3cff */
[----:B------:R-:W-:-:S04]  /*20660*/  @P1 LOP3.LUT R4, R5, R4, RZ, 0x3c, !PT ;  /* 0x0000000405041212 */ /* 0x000fc800078e3cff */
[----:B------:R-:W-:Y:S01]  /*20670*/  @P1 LOP3.LUT R5, R5, R4, RZ, 0x3c, !PT ;  /* 0x0000000405051212 */ /* 0x000fe200078e3cff */
[----:B------:R-:W-:Y:S04]  /*20680*/  STL [R1+0x3fd8], R25 ;  /* 0x003fd81901007387 */ /* 0x000fe80000100800 */
[----:B------:R-:W2:Y:S04]  /*20690*/  LDL.LU R24, [R1+0x415c] ;  /* 0x00415c0001187983 */ /* 0x000ea80000300800 */
[----:B------:R0:W3:Y:S04]  /*206a0*/  @P1 LDG.E.U16 R3, [R4.64] ;  /* 0x0000000604031981 */ /* 0x0000e8000c1e1500 */
[----:B0-----:R-:W3:Y:S04]  /*206b0*/  LDL R4, [R1+0xd70] ;  /* 0x000d700001047983 */ /* 0x001ee80000100800 */
[----:B------:R-:W3:Y:S01]  /*206c0*/  LDL R5, [R1+0xd74] ;  /* 0x000d740001057983 */ /* 0x000ee20000100800 */
[----:B--2---:R-:W-:-:S02]  /*206d0*/  PRMT R24, RZ, 0x7610, R24 ;  /* 0x00007610ff187816 */ /* 0x004fc40000000018 */
[----:B---3--:R-:W-:-:S04]  /*206e0*/  @P2 LOP3.LUT R5, R5, R4, RZ, 0x3c, !PT ;  /* 0x0000000405052212 */ /* 0x008fc800078e3cff */
[----:B------:R-:W-:-:S04]  /*206f0*/  @P2 LOP3.LUT R4, R5, R4, RZ, 0x3c, !PT ;  /* 0x0000000405042212 */ /* 0x000fc800078e3cff */
[----:B------:R-:W-:-:S05]  /*20700*/  @P2 LOP3.LUT R5, R5, R4, RZ, 0x3c, !PT ;  /* 0x0000000405052212 */ /* 0x000fca00078e3cff */
[----:B------:R-:W2:Y:S04]  /*20710*/  @P2 LDG.E.U16 R24, [R4.64] ;  /* 0x0000000604182981 */ /* 0x000ea8000c1e1500 */
[----:B------:R-:W-:Y:S04]  /*20720*/  STL [R1+0x3fdc], R3 ;  /* 0x003fdc0301007387 */ /* 0x000fe80000100800 */
[----:B------:R-:W-:Y:S06]  /*20730*/  BAR.SYNC.DEFER_BLOCKING 0x0 ;  /* 0x0000000000007b1d */ /* 0x000fec0000010000 */
[----:B--2---:R0:W-:Y:S04]  /*20740*/  STL [R1+0x9a8], R24 ;  /* 0x0009a81801007387 */ /* 0x0041e80000100800 */
[----:B0-----:R-:W2:Y:S04]  /*20750*/  LDL.LU R24, [R1+0x4158] ;  /* 0x0041580001187983 */ /* 0x001ea80000300800 */
[----:B------:R-:W3:Y:S04]  /*20760*/  LDL R4, [R1+0x175c] ;  /* 0x00175c0001047983 */ /* 0x000ee80000100800 */
[----:B------:R-:W3:Y:S01]  /*20770*/  LDL R5, [R1+0x1760] ;  /* 0x0017600001057983 */ /* 0x000ee20000100800 */
[----:B--2---:R-:W-:-:S02]  /*20780*/  PRMT R24, RZ, 0x7610, R24 ;  /* 0x00007610ff187816 */ /* 0x004fc40000000018 */
[----:B---3--:R-:W-:-:S04]  /*20790*/  @!P0 LOP3.LUT R5, R5, R4, RZ, 0x3c, !PT ;  /* 0x0000000405058212 */ /* 0x008fc800078e3cff */
[----:B------:R-:W-:-:S04]  /*207a0*/  @!P0 LOP3.LUT R4, R5, R4, RZ, 0x3c, !PT ;  /* 0x0000000405048212 */ /* 0x000fc800078e3cff */
[----:B------:R-:W-:-:S05]  /*207b0*/  @!P0 LOP3.LUT R5, R5, R4, RZ, 0x3c, !PT ;  /* 0x0000000405058212 */ /* 0x000fca00078e3cff */
[----:B------:R-:W2:Y:S04]  /*207c0*/  @!P0 LDG.E.U16 R24, [R4.64] ;  /* 0x0000000604188981 */ /* 0x000ea8000c1e1500 */
        /* <DEDUP_REMOVED lines=454> */
[----:B------:R-:W-:-:S02]  /*22430*/  PRMT R27, RZ, 0x7610, R27 ;  /* 0x00007610ff1b7816 */ /* 0x000fc4000000001b */
[----:B---3--:R-:W-:-:S04]  /*22440*/  @!P0 LOP3.LUT R5, R5, R4, RZ, 0x3c, !PT ;  /* 0x0000000405058212 */ /* 0x008fc800078e3cff */
[----:B------:R-:W-:-:S04]  /*22450*/  @!P0 LOP3.LUT R4, R5, R4, RZ, 0x3c, !PT ;  /* 0x0000000405048212 */ /* 0x000fc800078e3cff */
[----:B------:R-:W-:-:S05]  /*22460*/  @!P0 LOP3.LUT R5, R5, R4, RZ, 0x3c, !PT ;  /* 0x0000000405058212 */ /* 0x000fca00078e3cff */
[----:B------:R0:W3:Y:S04]  /*22470*/  @!P0 LDG.E.U16 R27, [R4.64] ;  /* 0x00000006041b8981 */ /* 0x0000e8000c1e1500 */
[----:B0-----:R-:W3:Y:S04]  /*22480*/  LDL R4, [R1+0x10fc] ;  /* 0x0010fc0001047983 */ /* 0x001ee80000100800 */
[----:B------:R-:W3:Y:S01]  /*22490*/  LDL R5, [R1+0x1100] ;  /* 0x0011000001057983 */ /* 0x000ee20000100800 */
[----:B--2---:R-:W-:Y:S02]  /*224a0*/  PRMT R24, RZ, 0x7610, R24 ;  /* 0x00007610ff187816 */ /* 0x004fe40000000018 */
[----:B---3--:R-:W-:-:S04]  /*224b0*/  @!P0 LOP3.LUT R5, R5, R4, RZ, 0x3c, !PT ;  /* 0x0000000405058212 */ /* 0x008fc800078e3cff */
[----:B------:R-:W-:-:S04]  /*224c0*/  @!P0 LOP3.LUT R4, R5, R4, RZ, 0x3c, !PT ;  /* 0x0000000405048212 */ /* 0x000fc800078e3cff */
[----:B------:R-:W-:-:S05]  /*224d0*/  @!P0 LOP3.LUT R5, R5, R4, RZ, 0x3c, !PT ;  /* 0x0000000405058212 */ /* 0x000fca00078e3cff */
[----:B------:R-:W2:Y:S04]  /*224e0*/  @!P0 LDG.E.U16 R24, [R4.64] ;  /* 0x0000000604188981 */ /* 0x000ea8000c1e1500 */
[----:B------:R0:W-:Y:S04]  /*224f0*/  STL [R1+0x590], R27 ;  /* 0x0005901b01007387 */ /* 0x0001e80000100800 */
[----:B0-----:R-:W3:Y:S04]  /*22500*/  LDL R27, [R1+0x1060] ;  /* 0x00106000011b7983 */ /* 0x001ee80000100800 */
        /* <DEDUP_REMOVED lines=35> */
[----:B------:R0:W2:Y:S04]  /*22740*/  @!P0 LDG.E.U16 R24, [R4.64] ;  /* 0x0000000604188981 */ /* 0x0000a8000c1e1500 */
[----:B0-----:R-:W3:Y:S01]  /*22750*/  LDL R5, [R1+0x105c] ;  /* 0x00105c0001057983 */ /* 0x001ee20000100800 */
[----:B------:R-:W-:Y:S01]  /*22760*/  PRMT R22, RZ, 0x7610, R22 ;  /* 0x00007610ff167816 */ /* 0x000fe20000000016 */
[----:B------:R-:W-:Y:S02]  /*22770*/  @!P0 IMAD.MOV.U32 R4, RZ, RZ, R27 ;  /* 0x000000ffff048224 */ /* 0x000fe400078e001b */
[----:B--2---:R0:W-:Y:S01]  /*22780*/  STL [R1+0x1cc], R24 ;  /* 0x0001cc1801007387 */ /* 0x0041e20000100800 */
[----:B------:R-:W-:-:S03]  /*22790*/  PRMT R2, RZ, 0x7610, R2 ;  /* 0x00007610ff027816 */ /* 0x000fc60000000002 */
[----:B------:R-:W2:Y:S04]  /*227a0*/  LDL R27, [R1+0xfc0] ;  /* 0x000fc000011b7983 */ /* 0x000ea80000100800 */
[----:B---3--:R1:W3:Y:S04]  /*227b0*/  @!P0 LDG.E.U16 R22, [R4.64] ;  /* 0x0000000604168981 */ /* 0x0082e8000c1e1500 */
[----:B0-----:R-:W2:Y:S04]  /*227c0*/  LDL R24, [R1+0xfe0] ;  /* 0x000fe00001187983 */ /* 0x001ea80000100800 */
[----:B-1----:R-:W2:Y:S04]  /*227d0*/  LDL R4, [R1+0x103c] ;  /* 0x00103c0001047983 */ /* 0x002ea80000100800 */
[----:B------:R-:W2:Y:S02]  /*227e0*/  LDL R5, [R1+0x1040] ;  /* 0x0010400001057983 */ /* 0x000ea40000100800 */
[----:B--2---:R-:W-:-:S04]  /*227f0*/  @!P0 LOP3.LUT R5, R5, R4, RZ, 0x3c, !PT ;  /* 0x0000000405058212 */ /* 0x004fc800078e3cff */
[----:B------:R-:W-:-:S04]  /*22800*/  @!P0 LOP3.LUT R4, R5, R4, RZ, 0x3c, !PT ;  /* 0x0000000405048212 */ /* 0x000fc800078e3cff */
[----:B------:R-:W-:-:S05]  /*22810*/  @!P0 LOP3.LUT R5, R5, R4, RZ, 0x3c, !PT ;  /* 0x0000000405058212 */ /* 0x000fca00078e3cff */
[----:B------:R-:W2:Y:S04]  /*22820*/  @!P0 LDG.E.U16 R2, [R4.64] ;  /* 0x0000000604028981 */ /* 0x000ea8000c1e1500 */
[----:B---3--:R0:W-:Y:S04]  /*22830*/  STL [R1+0x1c8], R22 ;  /* 0x0001c81601007387 */ /* 0x0081e80000100800 */
[----:B0-----:R-:W3:Y:S04]  /*22840*/  LDL.LU R22, [R1+0x8] ;  /* 0x0000080001167983 */ /* 0x001ee80000300800 */
        /* <DEDUP_REMOVED lines=21> */
[----:B--2---:R0:W-:Y:S04]  /*229a0*/  STL [R1+0x1bc], R2 ;  /* 0x0001bc0201007387 */ /* 0x0041e80000100800 */
[----:B---3--:R1:W2:Y:S04]  /*229b0*/  @!P0 LDG.E.U16 R28, [R4.64] ;  /* 0x00000006041c8981 */ /* 0x0082a8000c1e1500 */
[----:B-1----:R-:W3:Y:S04]  /*229c0*/  LDL R5, [R1+0xfbc] ;  /* 0x000fbc0001057983 */ /* 0x002ee80000100800 */
[----:B0-----:R-:W0:Y:S01]  /*229d0*/  S2R R2, SR_TID.X ;  /* 0x0000000000027919 */ /* 0x001e220000002100 */
[----:B------:R-:W-:Y:S01]  /*229e0*/  PRMT R20, RZ, 0x7610, R20 ;  /* 0x00007610ff147816 */ /* 0x000fe20000000014 */
[----:B------:R-:W-:-:S02]  /*229f0*/  @!P0 IMAD.MOV.U32 R4, RZ, RZ, R27 ;  /* 0x000000ffff048224 */ /* 0x000fc400078e001b */
[----:B--2---:R1:W-:Y:S04]  /*22a00*/  STL [R1+0x3f84], R28 ;  /* 0x003f841c01007387 */ /* 0x0043e80000100800 */
[----:B0-----:R-:W-:Y:S01]  /*22a10*/  STL [R1+0x3fe4], R2 ;  /* 0x003fe40201007387 */ /* 0x001fe20000100800 */
[----:B------:R-:W-:Y:S02]  /*22a20*/  PRMT R17, RZ, 0x7610, R17 ;  /* 0x00007610ff117816 */ /* 0x000fe40000000011 */
[----:B------:R-:W-:Y:S01]  /*22a30*/  LOP3.LUT R24, R2, 0x7f, RZ, 0xc0, !PT ;  /* 0x0000007f02187812 */ /* 0x000fe200078ec0ff */
[----:B------:R-:W2:Y:S04]  /*22a40*/  LDL R27, [R1+0xf6c] ;  /* 0x000f6c00011b7983 */ /* 0x000ea80000100800 */
[----:B---3--:R0:W3:Y:S04]  /*22a50*/  @!P0 LDG.E.U16 R20, [R4.64] ;  /* 0x0000000604148981 */ /* 0x0080e8000c1e1500 */
[----:B0-----:R-:W2:Y:S04]  /*22a60*/  LDL R4, [R1+0xf9c] ;  /* 0x000f9c0001047983 */ /* 0x001ea80000100800 */
[----:B------:R-:W2:Y:S02]  /*22a70*/  LDL R5, [R1+0xfa0] ;  /* 0x000fa00001057983 */ /* 0x000ea40000100800 */
[----:B--2---:R-:W-:-:S04]  /*22a80*/  @!P0 LOP3.LUT R5, R5, R4, RZ, 0x3c, !PT ;  /* 0x0000000405058212 */ /* 0x004fc800078e3cff */
[----:B------:R-:W-:-:S04]  /*22a90*/  @!P0 LOP3.LUT R4, R5, R4, RZ, 0x3c, !PT ;  /* 0x0000000405048212 */ /* 0x000fc800078e3cff */
[----:B------:R-:W-:-:S05]  /*22aa0*/  @!P0 LOP3.LUT R5, R5, R4, RZ, 0x3c, !PT ;  /* 0x0000000405058212 */ /* 0x000fca00078e3cff */
[----:B------:R-:W2:Y:S04]  /*22ab0*/  @!P0 LDG.E.U16 R17, [R4.64] ;  /* 0x0000000604118981 */ /* 0x000ea8000c1e1500 */
[----:B---3--:R0:W-:Y:S01]  /*22ac0*/  STL [R1+0x1b4], R20 ;  /* 0x0001b41401007387 */ /* 0x0081e20000100800 */
[----:B-1----:R-:W-:-:S03]  /*22ad0*/  IMAD.SHL.U32 R28, R24, 0x2, RZ ;  /* 0x00000002181c7824 */ /* 0x002fc600078e00ff */
[----:B0-----:R-:W3:Y:S04]  /*22ae0*/  LDL R20, [R1+0x174c] ;  /* 0x00174c0001147983 */ /* 0x001ee80000100800 */
[----:B------:R-:W-:Y:S04]  /*22af0*/  STL [R1+0x3fe0], R24 ;  /* 0x003fe01801007387 */ /* 0x000fe80000100800 */
[----:B------:R-:W-:Y:S04]  /*22b00*/  STL [R1+0x3fe8], R24 ;  /* 0x003fe81801007387 */ /* 0x000fe80000100800 */
[----:B------:R-:W-:Y:S04]  /*22b10*/  STL [R1+0x3fec], R24 ;  /* 0x003fec1801007387 */ /* 0x000fe80000100800 */
[----:B------:R-:W-:Y:S04]  /*22b20*/  STS.U16 [R28+0x10000], R22 ;  /* 0x010000161c007388 */ /* 0x000fe80000000400 */
[----:B--2---:R0:W-:Y:S04]  /*22b30*/  STL [R1+0x1b0], R17 ;  /* 0x0001b01101007387 */ /* 0x0041e80000100800 */
[----:B0-----:R-:W2:Y:S04]  /*22b40*/  LDL.LU R17, [R1+0x4070] ;  /* 0x0040700001117983 */ /* 0x001ea80000300800 */
[----:B------:R-:W2:Y:S04]  /*22b50*/  LDL R4, [R1+0xf7c] ;  /* 0x000f7c0001047983 */ /* 0x000ea80000100800 */
[----:B------:R-:W2:Y:S04]  /*22b60*/  LDL R5, [R1+0xf80] ;  /* 0x000f800001057983 */ /* 0x000ea80000100800 */
[----:B------:R-:W3:Y:S01]  /*22b70*/  LDL.LU R22, [R1+0x406c] ;  /* 0x00406c0001167983 */ /* 0x000ee20000300800 */
[----:B--2---:R-:W-:-:S04]  /*22b80*/  @!P0 LOP3.LUT R5, R5, R4, RZ, 0x3c, !PT ;  /* 0x0000000405058212 */ /* 0x004fc800078e3cff */
[C---:B------:R-:W-:Y:S02]  /*22b90*/  @!P0 LOP3.LUT R4, R5.reuse, R4, RZ, 0x3c, !PT ;  /* 0x0000000405048212 */ /* 0x040fe400078e3cff */
[----:B---3--:R-:W-:Y:S02]  /*22ba0*/  PRMT R22, RZ, 0x7610, R22 ;  /* 0x00007610ff167816 */ /* 0x008fe40000000016 */
[----:B------:R-:W-:-:S05]  /*22bb0*/  @!P0 LOP3.LUT R5, R5, R4, RZ, 0x3c, !PT ;  /* 0x0000000405058212 */ /* 0x000fca00078e3cff */
[----:B------:R0:W2:Y:S01]  /*22bc0*/  @!P0 LDG.E.U16 R22, [R4.64] ;  /* 0x0000000604168981 */ /* 0x0000a2000c1e1500 */
[----:B------:R-:W-:Y:S01]  /*22bd0*/  PRMT R17, RZ, 0x7610, R17 ;  /* 0x00007610ff117816 */ /* 0x000fe20000000011 */
[----:B0-----:R-:W-:Y:S02]  /*22be0*/  @!P0 IMAD.MOV.U32 R4, RZ, RZ, R20 ;  /* 0x000000ffff048224 */ /* 0x001fe400078e0014 */
[----:B------:R-:W-:-:S05]  /*22bf0*/  @!P0 IMAD.MOV.U32 R5, RZ, RZ, R27 ;  /* 0x000000ffff058224 */ /* 0x000fca00078e001b */
[----:B------:R-:W3:Y:S04]  /*22c00*/  @!P0 LDG.E.U16 R17, [R4.64] ;  /* 0x0000000604118981 */ /* 0x000ee8000c1e1500 */
[----:B--2---:R0:W-:Y:S04]  /*22c10*/  STL [R1+0xcc], R22 ;  /* 0x0000cc1601007387 */ /* 0x0041e80000100800 */
[----:B0-----:R-:W2:Y:S04]  /*22c20*/  LDL.LU R22, [R1+0x4068] ;  /* 0x0040680001167983 */ /* 0x001ea80000300800 */
[----:B--2---:R-:W-:Y:S04]  /*22c30*/  STL [R1+0x3ff0], R22 ;  /* 0x003ff01601007387 */ /* 0x004fe80000100800 */
[----:B------:R-:W-:Y:S04]  /*22c40*/  STL [R1+0x3ff4], R22 ;  /* 0x003ff41601007387 */ /* 0x000fe80000100800 */
[----:B------:R-:W-:Y:S04]  /*22c50*/  STL [R1+0x3ff8], R22 ;  /* 0x003ff81601007387 */ /* 0x000fe80000100800 */
[----:B------:R-:W2:Y:S04]  /*22c60*/  LDL R27, [R1+0x16d8] ;  /* 0x0016d800011b7983 */ /* 0x000ea80000100800 */
[----:B------:R-:W2:Y:S04]  /*22c70*/  LDL.LU R20, [R1+0x24] ;  /* 0x0000240001147983 */ /* 0x000ea80000300800 */
[----:B---3--:R0:W-:Y:S04]  /*22c80*/  STL [R1+0xc8], R17 ;  /* 0x0000c81101007387 */ /* 0x0081e80000100800 */
[----:B0-----:R-:W3:Y:S04]  /*22c90*/  LDL.LU R17, [R1+0x4064] ;  /* 0x0040640001117983 */ /* 0x001ee80000300800 */
[----:B------:R-:W2:Y:S04]  /*22ca0*/  LDL R4, [R1+0x1730] ;  /* 0x0017300001047983 */ /* 0x000ea80000100800 */
[----:B------:R-:W2:Y:S01]  /*22cb0*/  LDL R5, [R1+0x1734] ;  /* 0x0017340001057983 */ /* 0x000ea20000100800 */
[----:B------:R-:W-:-:S02]  /*22cc0*/  PRMT R14, RZ, 0x7610, R14 ;  /* 0x00007610ff0e7816 */ /* 0x000fc4000000000e */
[----:B--2---:R-:W-:-:S04]  /*22cd0*/  @!P0 LOP3.LUT R5, R5, R4, RZ, 0x3c, !PT ;  /* 0x0000000405058212 */ /* 0x004fc800078e3cff */
[----:B------:R-:W-:-:S04]  /*22ce0*/  @!P0 LOP3.LUT R4, R5, R4, RZ, 0x3c, !PT ;  /* 0x0000000405048212 */ /* 0x000fc800078e3cff */
[----:B------:R-:W-:-:S05]  /*22cf0*/  @!P0 LOP3.LUT R5, R5, R4, RZ, 0x3c, !PT ;  /* 0x0000000405058212 */ /* 0x000fca00078e3cff */
[----:B------:R-:W2:Y:S04]  /*22d00*/  @!P0 LDG.E.U16 R14, [R4.64] ;  /* 0x00000006040e8981 */ /* 0x000ea8000c1e1500 */
[----:B--2---:R0:W-:Y:S04]  /*22d10*/  STL [R1+0xc4], R14 ;  /* 0x0000c40e01007387 */ /* 0x0041e80000100800 */
[----:B0-----:R-:W2:Y:S04]  /*22d20*/  LDL.LU R14, [R1+0x4060] ;  /* 0x00406000010e7983 */ /* 0x001ea80000300800 */
        /* <DEDUP_REMOVED lines=15> */
[----:B------:R-:W2:Y:S01]  /*22e20*/  @!P0 LDG.E.U16 R16, [R4.64] ;  /* 0x0000000604108981 */ /* 0x000ea2000c1e1500 */
[----:B------:R-:W-:-:S03]  /*22e30*/  PRMT R23, RZ, 0x7610, R23 ;  /* 0x00007610ff177816 */ /* 0x000fc60000000017 */
[----:B--2---:R0:W-:Y:S04]  /*22e40*/  STL [R1+0xbc], R16 ;  /* 0x0000bc1001007387 */ /* 0x0041e80000100800 */
[----:B0-----:R-:W2:Y:S04]  /*22e50*/  LDL.LU R16, [R1+0x4058] ;  /* 0x0040580001107983 */ /* 0x001ea80000300800 */
[----:B------:R-:W2:Y:S01]  /*22e60*/  LDL R5, [R1+0x16d4] ;  /* 0x0016d40001057983 */ /* 0x000ea20000100800 */
[----:B------:R-:W-:-:S05]  /*22e70*/  @!P0 IMAD.MOV.U32 R4, RZ, RZ, R27 ;  /* 0x000000ffff048224 */ /* 0x000fca00078e001b */
[----:B--2---:R0:W2:Y:S04]  /*22e80*/  @!P0 LDG.E.U16 R23, [R4.64] ;  /* 0x0000000604178981 */ /* 0x0040a8000c1e1500 */
[----:B0-----:R-:W2:Y:S04]  /*22e90*/  LDL R4, [R1+0x16b4] ;  /* 0x0016b40001047983 */ /* 0x001ea80000100800 */
[----:B------:R-:W2:Y:S01]  /*22ea0*/  LDL R5, [R1+0x16b8] ;  /* 0x0016b80001057983 */ /* 0x000ea20000100800 */
[----:B------:R-:W-:Y:S02]  /*22eb0*/  PRMT R26, RZ, 0x7610, R26 ;  /* 0x00007610ff1a7816 */ /* 0x000fe4000000001a */
[----:B--2---:R-:W-:-:S04]  /*22ec0*/  @!P0 LOP3.LUT R5, R5, R4, RZ, 0x3c, !PT ;  /* 0x0000000405058212 */ /* 0x004fc800078e3cff */
[----:B------:R-:W-:-:S04]  /*22ed0*/  @!P0 LOP3.LUT R4, R5, R4, RZ, 0x3c, !PT ;  /* 0x0000000405048212 */ /* 0x000fc800078e3cff */
[----:B------:R-:W-:-:S05]  /*22ee0*/  @!P0 LOP3.LUT R5, R5, R4, RZ, 0x3c, !PT ;  /* 0x0000000405058212 */ /* 0x000fca00078e3cff */
[----:B------:R0:W2:Y:S04]  /*22ef0*/  @!P0 LDG.E.U16 R26, [R4.64] ;  /* 0x00000006041a8981 */ /* 0x0000a8000c1e1500 */
[----:B------:R1:W-:Y:S04]  /*22f00*/  STL [R1+0xb8], R23 ;  /* 0x0000b81701007387 */ /* 0x0003e80000100800 */
[----:B------:R-:W3:Y:S04]  /*22f10*/  LDL R27, [R1+0x1658] ;  /* 0x00165800011b7983 */ /* 0x000ee80000100800 */
[----:B0-----:R-:W3:Y:S04]  /*22f20*/  LDL R4, [R1+0x1694] ;  /* 0x0016940001047983 */ /* 0x001ee80000100800 */
[----:B--2---:R0:W-:Y:S04]  /*22f30*/  STL [R1+0xb4], R26 ;  /* 0x0000b41a01007387 */ /* 0x0041e80000100800 */
[----:B------:R-:W3:Y:S01]  /*22f40*/  LDL R5, [R1+0x1698] ;  /* 0x0016980001057983 */ /* 0x000ee20000100800 */
[----:B------:R-:W-:-:S03]  /*22f50*/  PRMT R16, RZ, 0x7610, R16 ;  /* 0x00007610ff107816 */ /* 0x000fc60000000010 */
[----:B-1----:R-:W1:Y:S01]  /*22f60*/  S2R R23, SR_TID.X ;  /* 0x0000000000177919 */ /* 0x002e620000002100 */
[----:B---3--:R-:W-:-:S04]  /*22f70*/  @!P0 LOP3.LUT R5, R5, R4, RZ, 0x3c, !PT ;  /* 0x0000000405058212 */ /* 0x008fc800078e3cff */
[----:B------:R-:W-:-:S04]  /*22f80*/  @!P0 LOP3.LUT R4, R5, R4, RZ, 0x3c, !PT ;  /* 0x0000000405048212 */ /* 0x000fc800078e3cff */
[----:B------:R-:W-:-:S05]  /*22f90*/  @!P0 LOP3.LUT R5, R5, R4, RZ, 0x3c, !PT ;  /* 0x0000000405058212 */ /* 0x000fca00078e3cff */
[----:B------:R-:W2:Y:S01]  /*22fa0*/  @!P0 LDG.E.U16 R16, [R4.64] ;  /* 0x0000000604108981 */ /* 0x000ea2000c1e1500 */
[----:B-1----:R-:W-:-:S05]  /*22fb0*/  LOP3.LUT R23, R23, 0x7f, RZ, 0xc0, !PT ;  /* 0x0000007f17177812 */ /* 0x002fca00078ec0ff */
[----:B0-----:R-:W-:Y:S02]  /*22fc0*/  IMAD.SHL.U32 R26, R23, 0x2, RZ ;  /* 0x00000002171a7824 */ /* 0x001fe400078e00ff */
[----:B------:R-:W3:Y:S04]  /*22fd0*/  LDL R23, [R1+0x1638] ;  /* 0x0016380001177983 */ /* 0x000ee80000100800 */
[----:B------:R-:W-:Y:S01]  /*22fe0*/  STS.U16 [R28+0x10800], R22 ;  /* 0x010800161c007388 */ /* 0x000fe20000000400 */
[----:B------:R-:W-:-:S03]  /*22ff0*/  LOP3.LUT R26, R26, 0x10, RZ, 0x3c, !PT ;  /* 0x000000101a1a7812 */ /* 0x000fc600078e3cff */
[----:B------:R-:W-:Y:S04]  /*23000*/  STS.U16 [R28+0x11000], R17 ;  /* 0x011000111c007388 */ /* 0x000fe80000000400 */
[----:B------:R-:W-:Y:S04]  /*23010*/  STS.U16 [R28+0x11800], R14 ;  /* 0x0118000e1c007388 */ /* 0x000fe80000000400 */
[----:B------:R-:W-:Y:S04]  /*23020*/  STS.U16 [R28+0x12000], R11 ;  /* 0x0120000b1c007388 */ /* 0x000fe80000000400 */
[----:B------:R-:W-:Y:S04]  /*23030*/  STS.U16 [R28+0x12800], R9 ;  /* 0x012800091c007388 */ /* 0x000fe80000000400 */
[----:B------:R-:W-:Y:S04]  /*23040*/  STS.U16 [R28+0x13000], R7 ;  /* 0x013000071c007388 */ /* 0x000fe80000000400 */
[----:B------:R-:W-:Y:S04]  /*23050*/  STS.U16 [R28+0x13800], R6 ;  /* 0x013800061c007388 */ /* 0x000fe80000000400 */
        /* <DEDUP_REMOVED lines=10> */
[----:B------:R-:W2:Y:S04]  /*23100*/  @!P0 LDG.E.U16 R20, [R4.64] ;  /* 0x0000000604148981 */ /* 0x000ea8000c1e1500 */
[----:B--2---:R0:W-:Y:S04]  /*23110*/  STL [R1+0xac], R20 ;  /* 0x0000ac1401007387 */ /* 0x0041e80000100800 */
[----:B0-----:R-:W2:Y:S04]  /*23120*/  LDL.LU R20, [R1+0x404c] ;  /* 0x00404c0001147983 */ /* 0x001ea80000300800 */
[----:B------:R-:W3:Y:S04]  /*23130*/  LDL.LU R4, [R1+0x14] ;  /* 0x0000140001047983 */ /* 0x000ee80000300800 */
[----:B------:R-:W4:Y:S01]  /*23140*/  LDL R5, [R1+0x1654] ;  /* 0x0016540001057983 */ /* 0x000f220000100800 */
[----:B--2---:R-:W-:-:S03]  /*23150*/  PRMT R20, RZ, 0x7610, R20 ;  /* 0x00007610ff147816 */ /* 0x004fc60000000014 */
[----:B---3--:R0:W-:Y:S02]  /*23160*/  STS.U16 [R26+0x10900], R4 ;  /* 0x010900041a007388 */ /* 0x0081e40000000400 */
[----:B0-----:R-:W-:Y:S02]  /*23170*/  @!P0 IMAD.MOV.U32 R4, RZ, RZ, R27 ;  /* 0x000000ffff048224 */ /* 0x001fe400078e001b */
[----:B------:R-:W2:Y:S04]  /*23180*/  LDL.LU R27, [R1+0x3c] ;  /* 0x00003c00011b7983 */ /* 0x000ea80000300800 */
[----:B----4-:R-:W3:Y:S04]  /*23190*/  @!P0 LDG.E.U16 R20, [R4.64] ;  /* 0x0000000604148981 */ /* 0x010ee8000c1e1500 */
[----:B---3--:R0:W-:Y:S04]  /*231a0*/  STL [R1+0xa8], R20 ;  /* 0x0000a81401007387 */ /* 0x0081e80000100800 */
[----:B0-----:R-:W3:Y:S04]  /*231b0*/  LDL.LU R20, [R1+0x4048] ;  /* 0x0040480001147983 */ /* 0x001ee80000300800 */
[----:B------:R-:W4:Y:S04]  /*231c0*/  LDL.LU R4, [R1+0x4] ;  /* 0x0000040001047983 */ /* 0x000f280000300800 */
[----:B------:R-:W2:Y:S01]  /*231d0*/  LDL R5, [R1+0x1634] ;  /* 0x0016340001057983 */ /* 0x000ea20000100800 */
[----:B------:R-:W-:-:S03]  /*231e0*/  PRMT R21, RZ, 0x7610, R21 ;  /* 0x00007610ff157816 */ /* 0x000fc60000000015 */
[----:B----4-:R0:W-:Y:S02]  /*231f0*/  STS.U16 [R26+0x11100], R4 ;  /* 0x011100041a007388 */ /* 0x0101e40000000400 */
[----:B0-----:R-:W-:Y:S02]  /*23200*/  @!P0 IMAD.MOV.U32 R4, RZ, RZ, R23 ;  /* 0x000000ffff048224 */ /* 0x001fe400078e0017 */
[----:B------:R-:W4:Y:S04]  /*23210*/  LDL.LU R23, [R1+0x30] ;  /* 0x0000300001177983 */ /* 0x000f280000300800 */
[----:B--2---:R0:W2:Y:S04]  /*23220*/  @!P0 LDG.E.U16 R21, [R4.64] ;  /* 0x0000000604158981 */ /* 0x0040a8000c1e1500 */
[----:B0-----:R-:W2:Y:S04]  /*23230*/  LDL R4, [R1+0x1614] ;  /* 0x0016140001047983 */ /* 0x001ea80000100800 */
[----:B------:R-:W2:Y:S01]  /*23240*/  LDL R5, [R1+0x1618] ;  /* 0x0016180001057983 */ /* 0x000ea20000100800 */
[----:B------:R-:W-:-:S02]  /*23250*/  PRMT R16, RZ, 0x7610, R16 ;  /* 0x00007610ff107816 */ /* 0x000fc40000000010 */
[----:B--2---:R-:W-:-:S04]  /*23260*/  @!P0 LOP3.LUT R5, R5, R4, RZ, 0x3c, !PT ;  /* 0x0000000405058212 */ /* 0x004fc800078e3cff */
[----:B------:R-:W-:-:S04]  /*23270*/  @!P0 LOP3.LUT R4, R5, R4, RZ, 0x3c, !PT ;  /* 0x0000000405048212 */ /* 0x000fc800078e3cff */
[----:B------:R-:W-:-:S05]  /*23280*/  @!P0 LOP3.LUT R5, R5, R4, RZ, 0x3c, !PT ;  /* 0x0000000405058212 */ /* 0x000fca00078e3cff */
[----:B------:R-:W2:Y:S04]  /*23290*/  @!P0 LDG.E.U16 R16, [R4.64] ;  /* 0x0000000604108981 */ /* 0x000ea8000c1e1500 */
[----:B------:R0:W-:Y:S04]  /*232a0*/  STL [R1+0xa4], R21 ;  /* 0x0000a41501007387 */ /* 0x0001e80000100800 */
[----:B0-----:R-:W3:Y:S04]  /*232b0*/  LDL.LU R21, [R1+0x20] ;  /* 0x0000200001157983 */ /* 0x001ee80000300800 */
        /* <DEDUP_REMOVED lines=18> */
[----:B--2---:R-:W-:Y:S04]  /*233e0*/  STL [R1+0x98], R18 ;  /* 0x0000981201007387 */ /* 0x004fe80000100800 */
[----:B------:R-:W2:Y:S04]  /*233f0*/  LDL R4, [R1+0x15b4] ;  /* 0x0015b40001047983 */ /* 0x000ea80000100800 */
[----:B------:R-:W2:Y:S01]  /*23400*/  LDL R5, [R1+0x15b8] ;  /* 0x0015b80001057983 */ /* 0x000ea20000100800 */
[----:B------:R-:W-:-:S02]  /*23410*/  PRMT R19, RZ, 0x7610, R19 ;  /* 0x00007610ff137816 */ /* 0x000fc40000000013 */
[----:B--2---:R-:W-:-:S04]  /*23420*/  @!P0 LOP3.LUT R5, R5, R4, RZ, 0x3c, !PT ;  /* 0x0000000405058212 */ /* 0x004fc800078e3cff */
[----:B------:R-:W-:-:S04]  /*23430*/  @!P0 LOP3.LUT R4, R5, R4, RZ, 0x3c, !PT ;  /* 0x0000000405048212 */ /* 0x000fc800078e3cff */
[----:B------:R-:W-:-:S05]  /*23440*/  @!P0 LOP3.LUT R5, R5, R4, RZ, 0x3c, !PT ;  /* 0x0000000405058212 */ /* 0x000fca00078e3cff */
[----:B------:R-:W2:Y:S04]  /*23450*/  @!P0 LDG.E.U16 R19, [R4.64] ;  /* 0x0000000604138981 */ /* 0x000ea8000c1e1500 */
[----:B---3--:R-:W-:Y:S04]  /*23460*/  STS.U16 [R26+0x11900], R20 ;  /* 0x011900141a007388 */ /* 0x008fe80000000400 */
[----:B------:R-:W-:Y:S04]  /*23470*/  STS.U16 [R26+0x12100], R16 ;  /* 0x012100101a007388 */ /* 0x000fe80000000400 */
[----:B------:R-:W-:Y:S04]  /*23480*/  STS.U16 [R26+0x12900], R13 ;  /* 0x0129000d1a007388 */ /* 0x000fe80000000400 */
[----:B------:R-:W-:Y:S04]  /*23490*/  STS.U16 [R26+0x13100], R10 ;  /* 0x0131000a1a007388 */ /* 0x000fe80000000400 */
[----:B------:R-:W-:Y:S04]  /*234a0*/  STS.U16 [R26+0x13900], R8 ;  /* 0x013900081a007388 */ /* 0x000fe80000000400 */
[----:B--2---:R0:W-:Y:S04]  /*234b0*/  STL [R1+0x94], R19 ;  /* 0x0000941301007387 */ /* 0x0041e80000100800 */
[----:B0-----:R-:W2:Y:S04]  /*234c0*/  LDL.LU R19, [R1+0x403c] ;  /* 0x00403c0001137983 */ /* 0x001ea80000300800 */
[----:B------:R-:W3:Y:S04]  /*234d0*/  LDL R4, [R1+0x1594] ;  /* 0x0015940001047983 */ /* 0x000ee80000100800 */
[----:B------:R-:W3:Y:S04]  /*234e0*/  LDL R5, [R1+0x1598] ;  /* 0x0015980001057983 */ /* 0x000ee80000100800 */
[----:B------:R-:W2:Y:S01]  /*234f0*/  LDL.LU R26, [R1+0x4038] ;  /* 0x00403800011a7983 */ /* 0x000ea20000300800 */
[----:B---3--:R-:W-:-:S04]  /*23500*/  @!P0 LOP3.LUT R5, R5, R4, RZ, 0x3c, !PT ;  /* 0x0000000405058212 */ /* 0x008fc800078e3cff */
[C---:B------:R-:W-:Y:S02]  /*23510*/  @!P0 LOP3.LUT R4, R5.reuse, R4, RZ, 0x3c, !PT ;  /* 0x0000000405048212 */ /* 0x040fe400078e3cff */
[----:B--2---:R-:W-:Y:S02]  /*23520*/  PRMT R26, RZ, 0x7610, R26 ;  /* 0x00007610ff1a7816 */ /* 0x004fe4000000001a */
[----:B------:R-:W-:-:S05]  /*23530*/  @!P0 LOP3.LUT R5, R5, R4, RZ, 0x3c, !PT ;  /* 0x0000000405058212 */ /* 0x000fca00078e3cff */
[----:B------:R-:W2:Y:S04]  /*23540*/  @!P0 LDG.E.U16 R26, [R4.64] ;  /* 0x00000006041a8981 */ /* 0x000ea8000c1e1500 */
[----:B--2---:R0:W-:Y:S04]  /*23550*/  STL [R1+0x90], R26 ;  /* 0x0000901a01007387 */ /* 0x0041e80000100800 */
[----:B0-----:R-:W2:Y:S04]  /*23560*/  LDL.LU R26, [R1+0x4034] ;  /* 0x00403400011a7983 */ /* 0x001ea80000300800 */
[----:B------:R-:W3:Y:S04]  /*23570*/  LDL R4, [R1+0x1574] ;  /* 0x0015740001047983 */ /* 0x000ee80000100800 */
[----:B------:R-:W3:Y:S04]  /*23580*/  LDL R5, [R1+0x1578] ;  /* 0x0015780001057983 */ /* 0x000ee80000100800 */
[----:B------:R-:W0:Y:S01]  /*23590*/  S2R R18, SR_TID.X ;  /* 0x0000000000127919 */ /* 0x000e220000002100 */
[----:B--2---:R-:W-:-:S02]  /*235a0*/  PRMT R26, RZ, 0x7610, R26 ;  /* 0x00007610ff1a7816 */ /* 0x004fc4000000001a */
[----:B---3--:R-:W-:-:S04]  /*235b0*/  @!P0 LOP3.LUT R5, R5, R4, RZ, 0x3c, !PT ;  /* 0x0000000405058212 */ /* 0x008fc800078e3cff */
[----:B------:R-:W-:-:S04]  /*235c0*/  @!P0 LOP3.LUT R4, R5, R4, RZ, 0x3c, !PT ;  /* 0x0000000405048212 */ /* 0x000fc800078e3cff */
[----:B------:R-:W-:-:S05]  /*235d0*/  @!P0 LOP3.LUT R5, R5, R4, RZ, 0x3c, !PT ;  /* 0x0000000405058212 */ /* 0x000fca00078e3cff */
[----:B------:R-:W2:Y:S01]  /*235e0*/  @!P0 LDG.E.U16 R26, [R4.64] ;  /* 0x00000006041a8981 */ /* 0x000ea2000c1e1500 */
[----:B0-----:R-:W-:-:S05]  /*235f0*/  LOP3.LUT R18, R18, 0x7f, RZ, 0xc0, !PT ;  /* 0x0000007f12127812 */ /* 0x001fca00078ec0ff */
[----:B------:R-:W-:-:S05]  /*23600*/  IMAD.SHL.U32 R18, R18, 0x2, RZ ;  /* 0x0000000212127824 */ /* 0x000fca00078e00ff */
[----:B------:R-:W-:-:S05]  /*23610*/  LOP3.LUT R18, R18, 0x20, RZ, 0x3c, !PT ;  /* 0x0000002012127812 */ /* 0x000fca00078e3cff */
[----:B------:R0:W-:Y:S04]  /*23620*/  STS.U16 [R18+0x10200], R27 ;  /* 0x0102001b12007388 */ /* 0x0001e80000000400 */
[----:B0-----:R-:W3:Y:S04]  /*23630*/  LDL R27, [R1+0x1518] ;  /* 0x00151800011b7983 */ /* 0x001ee80000100800 */
[----:B--2---:R0:W-:Y:S04]  /*23640*/  STL [R1+0x8c], R26 ;  /* 0x00008c1a01007387 */ /* 0x0041e80000100800 */
[----:B0-----:R-:W2:Y:S04]  /*23650*/  LDL.LU R26, [R1+0x4030] ;  /* 0x00403000011a7983 */ /* 0x001ea80000300800 */
[----:B------:R-:W2:Y:S04]  /*23660*/  LDL R4, [R1+0x1554] ;  /* 0x0015540001047983 */ /* 0x000ea80000100800 */
[----:B------:R-:W2:Y:S01]  /*23670*/  LDL R5, [R1+0x1558] ;  /* 0x0015580001057983 */ /* 0x000ea20000100800 */
[----:B------:R-:W-:-:S03]  /*23680*/  PRMT R0, RZ, 0x7610, R0 ;  /* 0x00007610ff007816 */ /* 0x000fc60000000000 */
[----:B----4-:R0:W-:Y:S04]  /*23690*/  STS.U16 [R18+0x10a00], R23 ;  /* 0x010a001712007388 */ /* 0x0101e80000000400 */
[----:B0-----:R-:W4:Y:S01]  /*236a0*/  LDL.LU R23, [R1+0x402c] ;  /* 0x00402c0001177983 */ /* 0x001f220000300800 */
[----:B--2---:R-:W-:-:S04]  /*236b0*/  @!P0 LOP3.LUT R5, R5, R4, RZ, 0x3c, !PT ;  /* 0x0000000405058212 */ /* 0x004fc800078e3cff */
[----:B------:R-:W-:-:S04]  /*236c0*/  @!P0 LOP3.LUT R4, R5, R4, RZ, 0x3c, !PT ;  /* 0x0000000405048212 */ /* 0x000fc800078e3cff */
[----:B------:R-:W-:-:S05]  /*236d0*/  @!P0 LOP3.LUT R5, R5, R4, RZ, 0x3c, !PT ;  /* 0x0000000405058212 */ /* 0x000fca00078e3cff */
[----:B------:R0:W2:Y:S04]  /*236e0*/  @!P0 LDG.E.U16 R0, [R4.64] ;  /* 0x0000000604008981 */ /* 0x0000a8000c1e1500 */
[----:B0-----:R-:W3:Y:S04]  /*236f0*/  LDL R4, [R1+0x1534] ;  /* 0x0015340001047983 */ /* 0x001ee80000100800 */
[----:B------:R-:W3:Y:S01]  /*23700*/  LDL R5, [R1+0x1538] ;  /* 0x0015380001057983 */ /* 0x000ee20000100800 */
[----:B------:R-:W-:-:S03]  /*23710*/  PRMT R29, RZ, 0x7610, R29 ;  /* 0x00007610ff1d7816 */ /* 0x000fc6000000001d */
[----:B------:R0:W-:Y:S04]  /*23720*/  STS.U16 [R18+0x11200], R21 ;  /* 0x0112001512007388 */ /* 0x0001e80000000400 */
[----:B0-----:R-:W4:Y:S04]  /*23730*/  LDL R21, [R1+0x14d8] ;  /* 0x0014d80001157983 */ /* 0x001f280000100800 */
[----:B--2---:R0:W-:Y:S04]  /*23740*/  STL [R1+0x88], R0 ;  /* 0x0000880001007387 */ /* 0x0041e80000100800 */
[----:B0-----:R-:W2:Y:S01]  /*23750*/  LDL.LU R0, [R1+0x48] ;  /* 0x0000480001007983 */ /* 0x001ea20000300800 */
[----:B---3--:R-:W-:-:S04]  /*23760*/  @!P0 LOP3.LUT R5, R5, R4, RZ, 0x3c, !PT ;  /* 0x0000000405058212 */ /* 0x008fc800078e3cff */
[----:B------:R-:W-:-:S04]  /*23770*/  @!P0 LOP3.LUT R4, R5, R4, RZ, 0x3c, !PT ;  /* 0x0000000405048212 */ /* 0x000fc800078e3cff */
[----:B------:R-:W-:-:S05]  /*23780*/  @!P0 LOP3.LUT R5, R5, R4, RZ, 0x3c, !PT ;  /* 0x0000000405058212 */ /* 0x000fca00078e3cff */
[----:B------:R0:W3:Y:S04]  /*23790*/  @!P0 LDG.E.U16 R29, [R4.64] ;  /* 0x00000006041d8981 */ /* 0x0000e8000c1e1500 */
[----:B0-----:R-:W2:Y:S04]  /*237a0*/  LDL.LU R4, [R1+0x10] ;  /* 0x0000100001047983 */ /* 0x001ea80000300800 */
[----:B------:R-:W3:Y:S01]  /*237b0*/  LDL R5, [R1+0x1514] ;  /* 0x0015140001057983 */ /* 0x000ee20000100800 */
[----:B----4-:R-:W-:-:S03]  /*237c0*/  PRMT R23, RZ, 0x7610, R23 ;  /* 0x00007610ff177816 */ /* 0x010fc60000000017 */
[----:B--2---:R0:W-:Y:S02]  /*237d0*/  STS.U16 [R18+0x11a00], R4 ;  /* 0x011a000412007388 */ /* 0x0041e40000000400 */
[----:B0-----:R-:W-:-:S05]  /*237e0*/  @!P0 IMAD.MOV.U32 R4, RZ, RZ, R27 ;  /* 0x000000ffff048224 */ /* 0x001fca00078e001b */
[----:B---3--:R-:W2:Y:S04]  /*237f0*/  @!P0 LDG.E.U16 R23, [R4.64] ;  /* 0x0000000604178981 */ /* 0x008ea8000c1e1500 */
[----:B------:R0:W-:Y:S04]  /*23800*/  STL [R1+0x84], R29 ;  /* 0x0000841d01007387 */ /* 0x0001e80000100800 */
[----:B0-----:R-:W3:Y:S04]  /*23810*/  LDL.LU R29, [R1+0x44] ;  /* 0x00004400011d7983 */ /* 0x001ee80000300800 */
[----:B------:R-:W4:Y:S04]  /*23820*/  LDL.LU R27, [R1+0x38] ;  /* 0x00003800011b7983 */ /* 0x000f280000300800 */
        /* <DEDUP_REMOVED lines=8> */
[----:B------:R0:W2:Y:S04]  /*238b0*/  @!P0 LDG.E.U16 R26, [R4.64] ;  /* 0x00000006041a8981 */ /* 0x0000a8000c1e1500 */
[----:B0-----:R-:W2:Y:S01]  /*238c0*/  LDL R5, [R1+0x14d4] ;  /* 0x0014d40001057983 */ /* 0x001ea20000100800 */
[----:B------:R-:W-:Y:S01]  /*238d0*/  PRMT R3, RZ, 0x7610, R3 ;  /* 0x00007610ff037816 */ /* 0x000fe20000000003 */
[----:B------:R-:W-:-:S05]  /*238e0*/  @!P0 IMAD.MOV.U32 R4, RZ, RZ, R21 ;  /* 0x000000ffff048224 */ /* 0x000fca00078e0015 */
[----:B--2---:R0:W2:Y:S04]  /*238f0*/  @!P0 LDG.E.U16 R3, [R4.64] ;  /* 0x0000000604038981 */ /* 0x0040a8000c1e1500 */
[----:B------:R1:W-:Y:S04]  /*23900*/  STL [R1+0x7c], R26 ;  /* 0x00007c1a01007387 */ /* 0x0003e80000100800 */
[----:B-1----:R-:W3:Y:S04]  /*23910*/  LDL.LU R26, [R1+0x2c] ;  /* 0x00002c00011a7983 */ /* 0x002ee80000300800 */
[----:B0-----:R-:W3:Y:S04]  /*23920*/  LDL R4, [R1+0x14b4] ;  /* 0x0014b40001047983 */ /* 0x001ee80000100800 */
[----:B--2---:R-:W-:Y:S04]  /*23930*/  STL [R1+0x78], R3 ;  /* 0x0000780301007387 */ /* 0x004fe80000100800 */
[----:B------:R-:W3:Y:S01]  /*23940*/  LDL R5, [R1+0x14b8] ;  /* 0x0014b80001057983 */ /* 0x000ee20000100800 */
[----:B------:R-:W-:-:S03]  /*23950*/  PRMT R12, RZ, 0x7610, R12 ;  /* 0x00007610ff0c7816 */ /* 0x000fc6000000000c */
[----:B------:R-:W2:Y:S01]  /*23960*/  LDL.LU R21, [R1+0x1c] ;  /* 0x00001c0001157983 */ /* 0x000ea20000300800 */
[----:B---3--:R-:W-:-:S04]  /*23970*/  @!P0 LOP3.LUT R5, R5, R4, RZ, 0x3c, !PT ;  /* 0x0000000405058212 */ /* 0x008fc800078e3cff */
[----:B------:R-:W-:-:S04]  /*23980*/  @!P0 LOP3.LUT R4, R5, R4, RZ, 0x3c, !PT ;  /* 0x0000000405048212 */ /* 0x000fc800078e3cff */
[----:B------:R-:W-:-:S05]  /*23990*/  @!P0 LOP3.LUT R5, R5, R4, RZ, 0x3c, !PT ;  /* 0x0000000405058212 */ /* 0x000fca00078e3cff */
[----:B------:R-:W3:Y:S04]  /*239a0*/  @!P0 LDG.E.U16 R12, [R4.64] ;  /* 0x00000006040c8981 */ /* 0x000ee8000c1e1500 */
[----:B---3--:R0:W-:Y:S04]  /*239b0*/  STL [R1+0x74], R12 ;  /* 0x0000740c01007387 */ /* 0x0081e80000100800 */
[----:B0-----:R-:W3:Y:S04]  /*239c0*/  LDL.LU R12, [R1+0x4024] ;  /* 0x00402400010c7983 */ /* 0x001ee80000300800 */
[----:B------:R-:W2:Y:S04]  /*239d0*/  LDL R4, [R1+0x1494] ;  /* 0x0014940001047983 */ /* 0x000ea80000100800 */
[----:B------:R-:W2:Y:S04]  /*239e0*/  LDL R5, [R1+0x1498] ;  /* 0x0014980001057983 */ /* 0x000ea80000100800 */
[----:B------:R-:W-:Y:S04]  /*239f0*/  STS.U16 [R18+0x12200], R23 ;  /* 0x0122001712007388 */ /* 0x000fe80000000400 */
[----:B------:R-:W-:Y:S04]  /*23a00*/  STS.U16 [R18+0x12a00], R19 ;  /* 0x012a001312007388 */ /* 0x000fe80000000400 */
[----:B------:R-:W-:Y:S04]  /*23a10*/  STS.U16 [R18+0x13200], R15 ;  /* 0x0132000f12007388 */ /* 0x000fe80000000400 */
[----:B---3--:R0:W-:Y:S04]  /*23a20*/  STS.U16 [R18+0x13a00], R12 ;  /* 0x013a000c12007388 */ /* 0x0081e80000000400 */
[----:B0-----:R-:W3:Y:S01]  /*23a30*/  LDL.LU R18, [R1+0x4020] ;  /* 0x0040200001127983 */ /* 0x001ee20000300800 */
[----:B--2---:R-:W-:-:S04]  /*23a40*/  @!P0 LOP3.LUT R5, R5, R4, RZ, 0x3c, !PT ;  /* 0x0000000405058212 */ /* 0x004fc800078e3cff */
[----:B------:R-:W-:-:S04]  /*23a50*/  @!P0 LOP3.LUT R4, R5, R4, RZ, 0x3c, !PT ;  /* 0x0000000405048212 */ /* 0x000fc800078e3cff */
[----:B------:R-:W-:Y:S01]  /*23a60*/  @!P0 LOP3.LUT R5, R5, R4, RZ, 0x3c, !PT ;  /* 0x0000000405058212 */ /* 0x000fe200078e3cff */
[----:B------:R-:W0:Y:S01]  /*23a70*/  S2R R3, SR_TID.X ;  /* 0x0000000000037919 */ /* 0x000e220000002100 */
[----:B---3--:R-:W-:-:S06]  /*23a80*/  PRMT R18, RZ, 0x7610, R18 ;  /* 0x00007610ff127816 */ /* 0x008fcc0000000012 */
[----:B------:R-:W2:Y:S01]  /*23a90*/  @!P0 LDG.E.U16 R18, [R4.64] ;  /* 0x0000000604128981 */ /* 0x000ea2000c1e1500 */
[----:B0-----:R-:W-:-:S05]  /*23aa0*/  LOP3.LUT R3, R3, 0x7f, RZ, 0xc0, !PT ;  /* 0x0000007f03037812 */ /* 0x001fca00078ec0ff */
[----:B------:R-:W-:-:S05]  /*23ab0*/  IMAD.SHL.U32 R3, R3, 0x2, RZ ;  /* 0x0000000203037824 */ /* 0x000fca00078e00ff */
[----:B------:R-:W-:-:S05]  /*23ac0*/  LOP3.LUT R3, R3, 0x30, RZ, 0x3c, !PT ;  /* 0x0000003003037812 */ /* 0x000fca00078e3cff */
        /* <DEDUP_REMOVED lines=14> */
[----:B------:R-:W3:Y:S01]  /*23bb0*/  LDL R5, [R1+0x1458] ;  /* 0x0014580001057983 */ /* 0x000ee20000100800 */
[----:B------:R-:W-:-:S03]  /*23bc0*/  PRMT R2, RZ, 0x7610, R2 ;  /* 0x00007610ff027816 */ /* 0x000fc60000000002 */
[----:B------:R0:W-:Y:S04]  /*23bd0*/  STS.U16 [R3+0x10b00], R29 ;  /* 0x010b001d03007388 */ /* 0x0001e80000000400 */
[----:B0-----:R-:W2:Y:S01]  /*23be0*/  LDL.LU R29, [R1+0x4010] ;  /* 0x00401000011d7983 */ /* 0x001ea20000300800 */
[----:B---3--:R-:W-:-:S04]  /*23bf0*/  @!P0 LOP3.LUT R5, R5, R4, RZ, 0x3c, !PT ;  /* 0x0000000405058212 */ /* 0x008fc800078e3cff */
[----:B------:R-:W-:-:S04]  /*23c00*/  @!P0 LOP3.LUT R4, R5, R4, RZ, 0x3c, !PT ;  /* 0x0000000405048212 */ /* 0x000fc800078e3cff */
[----:B------:R-:W-:-:S05]  /*23c10*/  @!P0 LOP3.LUT R5, R5, R4, RZ, 0x3c, !PT ;  /* 0x0000000405058212 */ /* 0x000fca00078e3cff */
[----:B------:R0:W3:Y:S04]  /*23c20*/  @!P0 LDG.E.U16 R2, [R4.64] ;  /* 0x0000000604028981 */ /* 0x0000e8000c1e1500 */
[----:B0-----:R-:W2:Y:S04]  /*23c30*/  LDL R4, [R1+0x1434] ;  /* 0x0014340001047983 */ /* 0x001ea80000100800 */
[----:B------:R-:W2:Y:S01]  /*23c40*/  LDL R5, [R1+0x1438] ;  /* 0x0014380001057983 */ /* 0x000ea20000100800 */
[----:B------:R-:W-:-:S03]  /*23c50*/  PRMT R25, RZ, 0x7610, R25 ;  /* 0x00007610ff197816 */ /* 0x000fc60000000019 */
[----:B----4-:R0:W-:Y:S04]  /*23c60*/  STS.U16 [R3+0x11300], R27 ;  /* 0x0113001b03007388 */ /* 0x0101e80000000400 */
[----:B0-----:R-:W4:Y:S04]  /*23c70*/  LDL R27, [R1+0x13d8] ;  /* 0x0013d800011b7983 */ /* 0x001f280000100800 */
[----:B---3--:R0:W-:Y:S04]  /*23c80*/  STL [R1+0x68], R2 ;  /* 0x0000680201007387 */ /* 0x0081e80000100800 */
[----:B0-----:R-:W3:Y:S01]  /*23c90*/  LDL.LU R2, [R1+0x4c] ;  /* 0x00004c0001027983 */ /* 0x001ee20000300800 */
[----:B--2---:R-:W-:-:S04]  /*23ca0*/  @!P0 LOP3.LUT R5, R5, R4, RZ, 0x3c, !PT ;  /* 0x0000000405058212 */ /* 0x004fc800078e3cff */
[----:B------:R-:W-:-:S04]  /*23cb0*/  @!P0 LOP3.LUT R4, R5, R4, RZ, 0x3c, !PT ;  /* 0x0000000405048212 */ /* 0x000fc800078e3cff */
[----:B------:R-:W-:-:S05]  /*23cc0*/  @!P0 LOP3.LUT R5, R5, R4, RZ, 0x3c, !PT ;  /* 0x0000000405058212 */ /* 0x000fca00078e3cff */
[----:B------:R0:W2:Y:S04]  /*23cd0*/  @!P0 LDG.E.U16 R25, [R4.64] ;  /* 0x0000000604198981 */ /* 0x0000a8000c1e1500 */
[----:B0-----:R-:W2:Y:S04]  /*23ce0*/  LDL R4, [R1+0x1414] ;  /* 0x0014140001047983 */ /* 0x001ea80000100800 */
[----:B------:R-:W2:Y:S01]  /*23cf0*/  LDL R5, [R1+0x1418] ;  /* 0x0014180001057983 */ /* 0x000ea20000100800 */
[----:B------:R-:W-:Y:S02]  /*23d00*/  PRMT R29, RZ, 0x7610, R29 ;  /* 0x00007610ff1d7816 */ /* 0x000fe4000000001d */
[----:B--2---:R-:W-:-:S04]  /*23d10*/  @!P0 LOP3.LUT R5, R5, R4, RZ, 0x3c, !PT ;  /* 0x0000000405058212 */ /* 0x004fc800078e3cff */
[----:B------:R-:W-:-:S04]  /*23d20*/  @!P0 LOP3.LUT R4, R5, R4, RZ, 0x3c, !PT ;  /* 0x0000000405048212 */ /* 0x000fc800078e3cff */
[----:B------:R-:W-:-:S05]  /*23d30*/  @!P0 LOP3.LUT R5, R5, R4, RZ, 0x3c, !PT ;  /* 0x0000000405058212 */ /* 0x000fca00078e3cff */
[----:B------:R-:W2:Y:S04]  /*23d40*/  @!P0 LDG.E.U16 R29, [R4.64] ;  /* 0x00000006041d8981 */ /* 0x000ea8000c1e1500 */
[----:B------:R0:W-:Y:S04]  /*23d50*/  STS.U16 [R3+0x11b00], R26 ;  /* 0x011b001a03007388 */ /* 0x0001e80000000400 */
[----:B0-----:R-:W3:Y:S04]  /*23d60*/  LDL R26, [R1+0x13b8] ;  /* 0x0013b800011a7983 */ /* 0x001ee80000100800 */
[----:B------:R0:W-:Y:S04]  /*23d70*/  STL [R1+0x64], R25 ;  /* 0x0000641901007387 */ /* 0x0001e80000100800 */
[----:B0-----:R-:W3:Y:S04]  /*23d80*/  LDL.LU R25, [R1+0x9e8] ;  /* 0x0009e80001197983 */ /* 0x001ee80000300800 */
        /* <DEDUP_REMOVED lines=14> */
[----:B------:R-:W2:Y:S01]  /*23e70*/  LDL R5, [R1+0x13d4] ;  /* 0x0013d40001057983 */ /* 0x000ea20000100800 */
[----:B------:R-:W-:-:S03]  /*23e80*/  PRMT R29, RZ, 0x7610, R29 ;  /* 0x00007610ff1d7816 */ /* 0x000fc6000000001d */
[----:B---3--:R4:W-:Y:S02]  /*23e90*/  STS.U16 [R3+0x12b00], R4 ;  /* 0x012b000403007388 */ /* 0x0089e40000000400 */
[----:B----4-:R-:W-:Y:S02]  /*23ea0*/  @!P0 IMAD.MOV.U32 R4, RZ, RZ, R27 ;  /* 0x000000ffff048224 */ /* 0x010fe400078e001b */
[----:B------:R-:W3:Y:S04]  /*23eb0*/  LDL.LU R27, [R1+0x40] ;  /* 0x00004000011b7983 */ /* 0x000ee80000300800 */
[----:B--2---:R-:W2:Y:S01]  /*23ec0*/  @!P0 LDG.E.U16 R29, [R4.64] ;  /* 0x00000006041d8981 */ /* 0x004ea2000c1e1500 */
[----:B------:R-:W-:-:S03]  /*23ed0*/  PRMT R24, RZ, 0x7610, R24 ;  /* 0x00007610ff187816 */ /* 0x000fc60000000018 */
[----:B--2---:R0:W-:Y:S04]  /*23ee0*/  STL [R1+0x58], R29 ;  /* 0x0000581d01007387 */ /* 0x0041e80000100800 */
[----:B------:R-:W2:Y:S01]  /*23ef0*/  LDL R5, [R1+0x13b4] ;  /* 0x0013b40001057983 */ /* 0x000ea20000100800 */
[----:B------:R-:W-:-:S03]  /*23f00*/  @!P0 IMAD.MOV.U32 R4, RZ, RZ, R26 ;  /* 0x000000ffff048224 */ /* 0x000fc600078e001a */
[----:B------:R-:W4:Y:S04]  /*23f10*/  LDL.LU R26, [R1+0x34] ;  /* 0x00003400011a7983 */ /* 0x000f280000300800 */
[----:B--2---:R1:W2:Y:S04]  /*23f20*/  @!P0 LDG.E.U16 R24, [R4.64] ;  /* 0x0000000604188981 */ /* 0x0042a8000c1e1500 */
[----:B-1----:R-:W2:Y:S04]  /*23f30*/  LDL R4, [R1+0x1394] ;  /* 0x0013940001047983 */ /* 0x002ea80000100800 */
[----:B------:R-:W2:Y:S01]  /*23f40*/  LDL R5, [R1+0x1398] ;  /* 0x0013980001057983 */ /* 0x000ea20000100800 */
[----:B------:R-:W-:-:S03]  /*23f50*/  PRMT R0, RZ, 0x7610, R0 ;  /* 0x00007610ff007816 */ /* 0x000fc60000000000 */
[----:B0-----:R-:W0:Y:S01]  /*23f60*/  S2R R29, SR_TID.X ;  /* 0x00000000001d7919 */ /* 0x001e220000002100 */
[----:B--2---:R-:W-:-:S04]  /*23f70*/  @!P0 LOP3.LUT R5, R5, R4, RZ, 0x3c, !PT ;  /* 0x0000000405058212 */ /* 0x004fc800078e3cff */
[----:B------:R-:W-:-:S04]  /*23f80*/  @!P0 LOP3.LUT R4, R5, R4, RZ, 0x3c, !PT ;  /* 0x0000000405048212 */ /* 0x000fc800078e3cff */
[----:B------:R-:W-:-:S05]  /*23f90*/  @!P0 LOP3.LUT R5, R5, R4, RZ, 0x3c, !PT ;  /* 0x0000000405058212 */ /* 0x000fca00078e3cff */
[----:B------:R-:W2:Y:S01]  /*23fa0*/  @!P0 LDG.E.U16 R0, [R4.64] ;  /* 0x0000000604008981 */ /* 0x000ea2000c1e1500 */
[----:B0-----:R-:W-:-:S05]  /*23fb0*/  LOP3.LUT R29, R29, 0x7f, RZ, 0xc0, !PT ;  /* 0x0000007f1d1d7812 */ /* 0x001fca00078ec0ff */
[----:B------:R-:W-:Y:S01]  /*23fc0*/  IMAD.SHL.U32 R29, R29, 0x2, RZ ;  /* 0x000000021d1d7824 */ /* 0x000fe200078e00ff */
[----:B------:R-:W-:Y:S04]  /*23fd0*/  STS.U16 [R3+0x13300], R21 ;  /* 0x0133001503007388 */ /* 0x000fe80000000400 */
[----:B------:R0:W-:Y:S02]  /*23fe0*/  STS.U16 [R3+0x13b00], R18 ;  /* 0x013b001203007388 */ /* 0x0001e40000000400 */
[----:B0-----:R-:W-:Y:S02]  /*23ff0*/  LOP3.LUT R3, R29, 0x40, RZ, 0x3c, !PT ;  /* 0x000000401d037812 */ /* 0x001fe400078e3cff */
[----:B------:R-:W3:Y:S04]  /*24000*/  LDL R29, [R1+0x1338] ;  /* 0x00133800011d7983 */ /* 0x000ee80000100800 */
[----:B------:R0:W-:Y:S04]  /*24010*/  STL [R1+0x54], R24 ;  /* 0x0000541801007387 */ /* 0x0001e80000100800 */
        /* <DEDUP_REMOVED lines=10> */
[----:B------:R0:W-:Y:S04]  /*240c0*/  STS.U16 [R3+0x10400], R2 ;  /* 0x0104000203007388 */ /* 0x0001e80000000400 */
[----:B0-----:R-:W3:Y:S04]  /*240d0*/  LDL.LU R2, [R1+0x18] ;  /* 0x0000180001027983 */ /* 0x001ee80000300800 */
[----:B--2---:R0:W-:Y:S04]  /*240e0*/  STL [R1+0x4c], R0 ;  /* 0x00004c0001007387 */ /* 0x0041e80000100800 */
[----:B0-----:R-:W2:Y:S04]  /*240f0*/  LDL.LU R0, [R1+0x3ffc] ;  /* 0x003ffc0001007983 */ /* 0x001ea80000300800 */
[----:B------:R-:W3:Y:S04]  /*24100*/  LDL R4, [R1+0x1354] ;  /* 0x0013540001047983 */ /* 0x000ee80000100800 */
[----:B------:R-:W3:Y:S04]  /*24110*/  LDL R5, [R1+0x1358] ;  /* 0x0013580001057983 */ /* 0x000ee80000100800 */
[----:B------:R0:W-:Y:S04]  /*24120*/  STS.U16 [R3+0x10c00], R25 ;  /* 0x010c001903007388 */ /* 0x0001e80000000400 */
[----:B0-----:R-:W4:Y:S01]  /*24130*/  LDL.LU R25, [R1] ;  /* 0x0000000001197983 */ /* 0x001f220000300800 */
[----:B--2---:R-:W-:-:S02]  /*24140*/  PRMT R0, RZ, 0x7610, R0 ;  /* 0x00007610ff007816 */ /* 0x004fc40000000000 */
[----:B---3--:R-:W-:-:S04]  /*24150*/  @!P0 LOP3.LUT R5, R5, R4, RZ, 0x3c, !PT ;  /* 0x0000000405058212 */ /* 0x008fc800078e3cff */
[----:B------:R-:W-:-:S04]  /*24160*/  @!P0 LOP3.LUT R4, R5, R4, RZ, 0x3c, !PT ;  /* 0x0000000405048212 */ /* 0x000fc800078e3cff */
[----:B------:R-:W-:-:S05]  /*24170*/  @!P0 LOP3.LUT R5, R5, R4, RZ, 0x3c, !PT ;  /* 0x0000000405058212 */ /* 0x000fca00078e3cff */
[----:B------:R0:W2:Y:S04]  /*24180*/  @!P0 LDG.E.U16 R0, [R4.64] ;  /* 0x0000000604008981 */ /* 0x0000a8000c1e1500 */
[----:B0-----:R-:W3:Y:S04]  /*24190*/  LDL.LU R4, [R1+0x9b8] ;  /* 0x0009b80001047983 */ /* 0x001ee80000300800 */
[----:B------:R-:W2:Y:S01]  /*241a0*/  LDL R5, [R1+0x1334] ;  /* 0x0013340001057983 */ /* 0x000ea20000100800 */
[----:B------:R-:W-:-:S03]  /*241b0*/  PRMT R22, RZ, 0x7610, R22 ;  /* 0x00007610ff167816 */ /* 0x000fc60000000016 */
[----:B---3--:R0:W-:Y:S02]  /*241c0*/  STS.U16 [R3+0x11400], R4 ;  /* 0x0114000403007388 */ /* 0x0081e40000000400 */
[----:B0-----:R-:W-:-:S05]  /*241d0*/  @!P0 IMAD.MOV.U32 R4, RZ, RZ, R29 ;  /* 0x000000ffff048224 */ /* 0x001fca00078e001d */
[----:B--2---:R-:W2:Y:S04]  /*241e0*/  @!P0 LDG.E.U16 R22, [R4.64] ;  /* 0x0000000604168981 */ /* 0x004ea8000c1e1500 */
[----:B------:R0:W-:Y:S04]  /*241f0*/  STL [R1+0x48], R0 ;  /* 0x0000480001007387 */ /* 0x0001e80000100800 */
[----:B0-----:R-:W3:Y:S04]  /*24200*/  LDL.LU R0, [R1+0xa08] ;  /* 0x000a080001007983 */ /* 0x001ee80000300800 */
[----:B------:R-:W3:Y:S04]  /*24210*/  LDL.LU R29, [R1+0x9fc] ;  /* 0x0009fc00011d7983 */ /* 0x000ee80000300800 */
        /* <DEDUP_REMOVED lines=20> */
[----:B----4-:R0:W-:Y:S04]  /*24360*/  STS.U16 [R3+0x12400], R26 ;  /* 0x0124001a03007388 */ /* 0x0101e80000000400 */
[----:B0-----:R-:W3:Y:S04]  /*24370*/  LDL.LU R26, [R1+0x9e0] ;  /* 0x0009e000011a7983 */ /* 0x001ee80000300800 */
[----:B------:R-:W-:Y:S04]  /*24380*/  STS.U16 [R3+0x12c00], R24 ;  /* 0x012c001803007388 */ /* 0x000fe80000000400 */
[----:B--2---:R0:W-:Y:S04]  /*24390*/  STL [R1+0x3c], R22 ;  /* 0x00003c1601007387 */ /* 0x0041e80000100800 */
[----:B0-----:R-:W2:Y:S04]  /*243a0*/  LDL.LU R22, [R1+0x3ff0] ;  /* 0x003ff00001167983 */ /* 0x001ea80000300800 */
[----:B------:R-:W4:Y:S04]  /*243b0*/  LDL R4, [R1+0x12d4] ;  /* 0x0012d40001047983 */ /* 0x000f280000100800 */
[----:B------:R-:W4:Y:S04]  /*243c0*/  LDL R5, [R1+0x12d8] ;  /* 0x0012d80001057983 */ /* 0x000f280000100800 */
[----:B------:R-:W2:Y:S01]  /*243d0*/  LDL.LU R24, [R1+0x3fec] ;  /* 0x003fec0001187983 */ /* 0x000ea20000300800 */
[----:B----4-:R-:W-:-:S04]  /*243e0*/  @!P0 LOP3.LUT R5, R5, R4, RZ, 0x3c, !PT ;  /* 0x0000000405058212 */ /* 0x010fc800078e3cff */
[C---:B------:R-:W-:Y:S02]  /*243f0*/  @!P0 LOP3.LUT R4, R5.reuse, R4, RZ, 0x3c, !PT ;  /* 0x0000000405048212 */ /* 0x040fe400078e3cff */
[----:B--2---:R-:W-:Y:S02]  /*24400*/  PRMT R24, RZ, 0x7610, R24 ;  /* 0x00007610ff187816 */ /* 0x004fe40000000018 */
[----:B------:R-:W-:-:S05]  /*24410*/  @!P0 LOP3.LUT R5, R5, R4, RZ, 0x3c, !PT ;  /* 0x0000000405058212 */ /* 0x000fca00078e3cff */
[----:B------:R-:W2:Y:S04]  /*24420*/  @!P0 LDG.E.U16 R24, [R4.64] ;  /* 0x0000000604188981 */ /* 0x000ea8000c1e1500 */
[----:B--2---:R0:W-:Y:S04]  /*24430*/  STL [R1+0x38], R24 ;  /* 0x0000381801007387 */ /* 0x0041e80000100800 */
[----:B0-----:R-:W2:Y:S04]  /*24440*/  LDL.LU R24, [R1+0x3fe8] ;  /* 0x003fe80001187983 */ /* 0x001ea80000300800 */
[----:B------:R-:W4:Y:S04]  /*24450*/  LDL R4, [R1+0x12b4] ;  /* 0x0012b40001047983 */ /* 0x000f280000100800 */
[----:B------:R-:W4:Y:S01]  /*24460*/  LDL R5, [R1+0x12b8] ;  /* 0x0012b80001057983 */ /* 0x000f220000100800 */
[----:B--2---:R-:W-:-:S02]  /*24470*/  PRMT R24, RZ, 0x7610, R24 ;  /* 0x00007610ff187816 */ /* 0x004fc40000000018 */
[----:B----4-:R-:W-:-:S04]  /*24480*/  @!P0 LOP3.LUT R5, R5, R4, RZ, 0x3c, !PT ;  /* 0x0000000405058212 */ /* 0x010fc800078e3cff */
[----:B------:R-:W-:-:S04]  /*24490*/  @!P0 LOP3.LUT R4, R5, R4, RZ, 0x3c, !PT ;  /* 0x0000000405048212 */ /* 0x000fc800078e3cff */
[----:B------:R-:W-:-:S05]  /*244a0*/  @!P0 LOP3.LUT R5, R5, R4, RZ, 0x3c, !PT ;  /* 0x0000000405058212 */ /* 0x000fca00078e3cff */
[----:B------:R-:W2:Y:S04]  /*244b0*/  @!P0 LDG.E.U16 R24, [R4.64] ;  /* 0x0000000604188981 */ /* 0x000ea8000c1e1500 */
[----:B------:R0:W-:Y:S04]  /*244c0*/  STS.U16 [R3+0x13400], R2 ;  /* 0x0134000203007388 */ /* 0x0001e80000000400 */
[----:B0-----:R-:W4:Y:S04]  /*244d0*/  LDL.LU R2, [R1+0x3fe4] ;  /* 0x003fe40001027983 */ /* 0x001f280000300800 */
[----:B------:R-:W-:Y:S04]  /*244e0*/  STS.U16 [R3+0x13c00], R25 ;  /* 0x013c001903007388 */ /* 0x000fe80000000400 */
[----:B--2---:R0:W-:Y:S04]  /*244f0*/  STL [R1+0x34], R24 ;  /* 0x0000341801007387 */ /* 0x0041e80000100800 */
[----:B0-----:R-:W2:Y:S04]  /*24500*/  LDL.LU R24, [R1+0x3fe0] ;  /* 0x003fe00001187983 */ /* 0x001ea80000300800 */
[----:B------:R-:W2:Y:S04]  /*24510*/  LDL R4, [R1+0x1294] ;  /* 0x0012940001047983 */ /* 0x000ea80000100800 */
[----:B------:R-:W2:Y:S04]  /*24520*/  LDL R5, [R1+0x1298] ;  /* 0x0012980001057983 */ /* 0x000ea80000100800 */
[----:B------:R-:W3:Y:S04]  /*24530*/  LDL.LU R3, [R1+0x3fdc] ;  /* 0x003fdc0001037983 */ /* 0x000ee80000300800 */
[----:B------:R-:W3:Y:S01]  /*24540*/  LDL.LU R25, [R1+0x3fd8] ;  /* 0x003fd80001197983 */ /* 0x000ee20000300800 */
[----:B--2---:R-:W-:-:S04]  /*24550*/  @!P0 LOP3.LUT R5, R5, R4, RZ, 0x3c, !PT ;  /* 0x0000000405058212 */ /* 0x004fc800078e3cff */
[C---:B------:R-:W-:Y:S02]  /*24560*/  @!P0 LOP3.LUT R4, R5.reuse, R4, RZ, 0x3c, !PT ;  /* 0x0000000405048212 */ /* 0x040fe400078e3cff */
[----:B---3--:R-:W-:Y:S02]  /*24570*/  PRMT R25, RZ, 0x7610, R25 ;  /* 0x00007610ff197816 */ /* 0x008fe40000000019 */
[----:B------:R-:W-:-:S05]  /*24580*/  @!P0 LOP3.LUT R5, R5, R4, RZ, 0x3c, !PT ;  /* 0x0000000405058212 */ /* 0x000fca00078e3cff */
[----:B------:R-:W2:Y:S01]  /*24590*/  @!P0 LDG.E.U16 R25, [R4.64] ;  /* 0x0000000604198981 */ /* 0x000ea2000c1e1500 */
[----:B----4-:R-:W-:-:S05]  /*245a0*/  LOP3.LUT R2, R2, 0x7f, RZ, 0xc0, !PT ;  /* 0x0000007f02027812 */ /* 0x010fca00078ec0ff */
[----:B------:R-:W-:-:S05]  /*245b0*/  IMAD.SHL.U32 R2, R2, 0x2, RZ ;  /* 0x0000000202027824 */ /* 0x000fca00078e00ff */
[----:B------:R-:W-:-:S05]  /*245c0*/  LOP3.LUT R2, R2, 0x50, RZ, 0x3c, !PT ;  /* 0x0000005002027812 */ /* 0x000fca00078e3cff */
[----:B------:R-:W-:Y:S04]  /*245d0*/  STS.U16 [R2+0x10500], R0 ;  /* 0x0105000002007388 */ /* 0x000fe80000000400 */
[----:B--2---:R0:W-:Y:S04]  /*245e0*/  STL [R1+0x30], R25 ;  /* 0x0000301901007387 */ /* 0x0041e80000100800 */
[----:B0-----:R-:W2:Y:S04]  /*245f0*/  LDL.LU R25, [R1+0x3fd4] ;  /* 0x003fd40001197983 */ /* 0x001ea80000300800 */
[----:B------:R-:W3:Y:S04]  /*24600*/  LDL R4, [R1+0x1274] ;  /* 0x0012740001047983 */ /* 0x000ee80000100800 */
[----:B------:R-:W3:Y:S04]  /*24610*/  LDL R5, [R1+0x1278] ;  /* 0x0012780001057983 */ /* 0x000ee80000100800 */
[----:B------:R-:W4:Y:S01]  /*24620*/  LDL.LU R0, [R1+0x3fd0] ;  /* 0x003fd00001007983 */ /* 0x000f220000300800 */
[----:B---3--:R-:W-:-:S04]  /*24630*/  @!P0 LOP3.LUT R5, R5, R4, RZ, 0x3c, !PT ;  /* 0x0000000405058212 */ /* 0x008fc800078e3cff */
[C---:B------:R-:W-:Y:S02]  /*24640*/  @!P0 LOP3.LUT R4, R5.reuse, R4, RZ, 0x3c, !PT ;  /* 0x0000000405048212 */ /* 0x040fe400078e3cff */
[----:B----4-:R-:W-:Y:S02]  /*24650*/  PRMT R0, RZ, 0x7610, R0 ;  /* 0x00007610ff007816 */ /* 0x010fe40000000000 */
[----:B------:R-:W-:-:S05]  /*24660*/  @!P0 LOP3.LUT R5, R5, R4, RZ, 0x3c, !PT ;  /* 0x0000000405058212 */ /* 0x000fca00078e3cff */
[----:B------:R-:W3:Y:S04]  /*24670*/  @!P0 LDG.E.U16 R0, [R4.64] ;  /* 0x0000000604008981 */ /* 0x000ee8000c1e1500 */
[----:B------:R-:W-:Y:S04]  /*24680*/  STS.U16 [R2+0x10d00], R29 ;  /* 0x010d001d02007388 */ /* 0x000fe80000000400 */
[----:B---3--:R0:W-:Y:S04]  /*24690*/  STL [R1+0x2c], R0 ;  /* 0x00002c0001007387 */ /* 0x0081e80000100800 */
[----:B0-----:R-:W3:Y:S04]  /*246a0*/  LDL.LU R0, [R1+0x3fcc] ;  /* 0x003fcc0001007983 */ /* 0x001ee80000300800 */
        /* <DEDUP_REMOVED lines=23> */
[----:B---3--:R-:W-:-:S03]  /*24820*/  PRMT R0, RZ, 0x7610, R0 ;  /* 0x00007610ff007816 */ /* 0x008fc60000000000 */
[----:B------:R0:W-:Y:S04]  /*24830*/  STS.U16 [R2+0x11d00], R26 ;  /* 0x011d001a02007388 */ /* 0x0001e80000000400 */
[----:B0-----:R-:W3:Y:S01]  /*24840*/  LDL.LU R26, [R1+0x3fb8] ;  /* 0x003fb800011a7983 */ /* 0x001ee20000300800 */
[----:B----4-:R-:W-:-:S04]  /*24850*/  @!P0 LOP3.LUT R5, R5, R4, RZ, 0x3c, !PT ;  /* 0x0000000405058212 */ /* 0x010fc800078e3cff */
[----:B------:R-:W-:-:S04]  /*24860*/  @!P0 LOP3.LUT R4, R5, R4, RZ, 0x3c, !PT ;  /* 0x0000000405048212 */ /* 0x000fc800078e3cff */
[----:B------:R-:W-:-:S05]  /*24870*/  @!P0 LOP3.LUT R5, R5, R4, RZ, 0x3c, !PT ;  /* 0x0000000405058212 */ /* 0x000fca00078e3cff */
[----:B------:R0:W4:Y:S04]  /*24880*/  @!P0 LDG.E.U16 R0, [R4.64] ;  /* 0x0000000604008981 */ /* 0x000128000c1e1500 */
[----:B---3--:R-:W-:Y:S04]  /*24890*/  STS.U16 [R2+0x12500], R26 ;  /* 0x0125001a02007388 */ /* 0x008fe80000000400 */
[----:B0-----:R-:W3:Y:S04]  /*248a0*/  LDL R4, [R1+0x11f4] ;  /* 0x0011f40001047983 */ /* 0x001ee80000100800 */
[----:B------:R-:W3:Y:S04]  /*248b0*/  LDL R5, [R1+0x11f8] ;  /* 0x0011f80001057983 */ /* 0x000ee80000100800 */
[----:B----4-:R0:W-:Y:S04]  /*248c0*/  STL [R1+0x20], R0 ;  /* 0x0000200001007387 */ /* 0x0101e80000100800 */
[----:B0-----:R-:W4:Y:S04]  /*248d0*/  LDL R0, [R1+0x1198] ;  /* 0x0011980001007983 */ /* 0x001f280000100800 */
[----:B------:R-:W2:Y:S01]  /*248e0*/  LDL.LU R26, [R1+0x3fb4] ;  /* 0x003fb400011a7983 */ /* 0x000ea20000300800 */
[----:B---3--:R-:W-:-:S04]  /*248f0*/  @!P0 LOP3.LUT R5, R5, R4, RZ, 0x3c, !PT ;  /* 0x0000000405058212 */ /* 0x008fc800078e3cff */
[----:B------:R-:W-:-:S04]  /*24900*/  @!P0 LOP3.LUT R4, R5, R4, RZ, 0x3c, !PT ;  /* 0x0000000405048212 */ /* 0x000fc800078e3cff */
[----:B------:R-:W-:Y:S02]  /*24910*/  @!P0 LOP3.LUT R5, R5, R4, RZ, 0x3c, !PT ;  /* 0x0000000405058212 */ /* 0x000fe400078e3cff */
[----:B--2---:R-:W-:-:S06]  /*24920*/  PRMT R26, RZ, 0x7610, R26 ;  /* 0x00007610ff1a7816 */ /* 0x004fcc000000001a */
[----:B------:R-:W2:Y:S04]  /*24930*/  @!P0 LDG.E.U16 R26, [R4.64] ;  /* 0x00000006041a8981 */ /* 0x000ea8000c1e1500 */
        /* <DEDUP_REMOVED lines=11> */
[----:B------:R-:W-:Y:S04]  /*249f0*/  STS.U16 [R2+0x13500], R29 ;  /* 0x0135001d02007388 */ /* 0x000fe80000000400 */
[----:B--2---:R0:W-:Y:S04]  /*24a00*/  STL [R1+0x18], R27 ;  /* 0x0000181b01007387 */ /* 0x0041e80000100800 */
[----:B0-----:R-:W2:Y:S04]  /*24a10*/  LDL.LU R27, [R1+0x3fa8] ;  /* 0x003fa800011b7983 */ /* 0x001ea80000300800 */
[----:B------:R-:W3:Y:S04]  /*24a20*/  LDL R4, [R1+0x11b4] ;  /* 0x0011b40001047983 */ /* 0x000ee80000100800 */
[----:B------:R-:W3:Y:S04]  /*24a30*/  LDL R5, [R1+0x11b8] ;  /* 0x0011b80001057983 */ /* 0x000ee80000100800 */
[----:B------:R-:W2:Y:S04]  /*24a40*/  LDL.LU R2, [R1+0x3fa4] ;  /* 0x003fa40001027983 */ /* 0x000ea80000300800 */
[----:B------:R-:W4:Y:S01]  /*24a50*/  LDL.LU R29, [R1+0x3fa0] ;  /* 0x003fa000011d7983 */ /* 0x000f220000300800 */
[----:B---3--:R-:W-:-:S04]  /*24a60*/  @!P0 LOP3.LUT R5, R5, R4, RZ, 0x3c, !PT ;  /* 0x0000000405058212 */ /* 0x008fc800078e3cff */
[C---:B------:R-:W-:Y:S02]  /*24a70*/  @!P0 LOP3.LUT R4, R5.reuse, R4, RZ, 0x3c, !PT ;  /* 0x0000000405048212 */ /* 0x040fe400078e3cff */
[----:B--2---:R-:W-:Y:S02]  /*24a80*/  PRMT R2, RZ, 0x7610, R2 ;  /* 0x00007610ff027816 */ /* 0x004fe40000000002 */
[----:B------:R-:W-:-:S05]  /*24a90*/  @!P0 LOP3.LUT R5, R5, R4, RZ, 0x3c, !PT ;  /* 0x0000000405058212 */ /* 0x000fca00078e3cff */
[----:B------:R0:W2:Y:S04]  /*24aa0*/  @!P0 LDG.E.U16 R2, [R4.64] ;  /* 0x0000000604028981 */ /* 0x0000a8000c1e1500 */
[----:B0-----:R-:W0:Y:S02]  /*24ab0*/  S2R R5, SR_TID.X ;  /* 0x0000000000057919 */ /* 0x001e240000002100 */
[----:B0-----:R-:W-:-:S05]  /*24ac0*/  LOP3.LUT R5, R5, 0x7f, RZ, 0xc0, !PT ;  /* 0x0000007f05057812 */ /* 0x001fca00078ec0ff */
[----:B------:R-:W-:-:S05]  /*24ad0*/  IMAD.SHL.U32 R5, R5, 0x2, RZ ;  /* 0x0000000205057824 */ /* 0x000fca00078e00ff */
[----:B------:R-:W-:Y:S02]  /*24ae0*/  LOP3.LUT R4, R5, 0x50, RZ, 0x3c, !PT ;  /* 0x0000005005047812 */ /* 0x000fe400078e3cff */
[----:B------:R-:W3:Y:S01]  /*24af0*/  LDL R5, [R1+0x1194] ;  /* 0x0011940001057983 */ /* 0x000ee20000100800 */
[----:B----4-:R-:W-:-:S03]  /*24b00*/  PRMT R29, RZ, 0x7610, R29 ;  /* 0x00007610ff1d7816 */ /* 0x010fc6000000001d */
[----:B------:R0:W-:Y:S02]  /*24b10*/  STS.U16 [R4+0x13d00], R25 ;  /* 0x013d001904007388 */ /* 0x0001e40000000400 */
[----:B0-----:R-:W-:Y:S02]  /*24b20*/  @!P0 IMAD.MOV.U32 R4, RZ, RZ, R0 ;  /* 0x000000ffff048224 */ /* 0x001fe400078e0000 */
[----:B--2---:R0:W-:Y:S04]  /*24b30*/  STL [R1+0x3f14], R2 ;  /* 0x003f140201007387 */ /* 0x0041e80000100800 */
[----:B------:R-:W2:Y:S04]  /*24b40*/  LDL.LU R25, [R1+0x3f9c] ;  /* 0x003f9c0001197983 */ /* 0x000ea80000300800 */
[----:B0-----:R-:W4:Y:S04]  /*24b50*/  LDL R2, [R1+0x1138] ;  /* 0x0011380001027983 */ /* 0x001f280000100800 */
[----:B------:R-:W4:Y:S04]  /*24b60*/  LDL.LU R0, [R1+0x9ec] ;  /* 0x0009ec0001007983 */ /* 0x000f280000300800 */
[----:B---3--:R0:W3:Y:S04]  /*24b70*/  @!P0 LDG.E.U16 R29, [R4.64] ;  /* 0x00000006041d8981 */ /* 0x0080e8000c1e1500 */
[----:B0-----:R-:W4:Y:S04]  /*24b80*/  LDL R4, [R1+0x1174] ;  /* 0x0011740001047983 */ /* 0x001f280000100800 */
[----:B------:R-:W4:Y:S01]  /*24b90*/  LDL R5, [R1+0x1178] ;  /* 0x0011780001057983 */ /* 0x000f220000100800 */
[----:B--2---:R-:W-:-:S03]  /*24ba0*/  PRMT R25, RZ, 0x7610, R25 ;  /* 0x00007610ff197816 */ /* 0x004fc60000000019 */
[----:B---3--:R0:W-:Y:S04]  /*24bb0*/  STL [R1+0x3f18], R29 ;  /* 0x003f181d01007387 */ /* 0x0081e80000100800 */
[----:B0-----:R-:W2:Y:S01]  /*24bc0*/  LDL.LU R29, [R1+0xa18] ;  /* 0x000a1800011d7983 */ /* 0x001ea20000300800 */
[----:B----4-:R-:W-:-:S04]  /*24bd0*/  @!P0 LOP3.LUT R5, R5, R4, RZ, 0x3c, !PT ;  /* 0x0000000405058212 */ /* 0x010fc800078e3cff */
[----:B------:R-:W-:-:S04]  /*24be0*/  @!P0 LOP3.LUT R4, R5, R4, RZ, 0x3c, !PT ;  /* 0x0000000405048212 */ /* 0x000fc800078e3cff */
[----:B------:R-:W-:-:S05]  /*24bf0*/  @!P0 LOP3.LUT R5, R5, R4, RZ, 0x3c, !PT ;  /* 0x0000000405058212 */ /* 0x000fca00078e3cff */
[----:B------:R0:W3:Y:S01]  /*24c00*/  @!P0 LDG.E.U16 R25, [R4.64] ;  /* 0x0000000604198981 */ /* 0x0000e2000c1e1500 */
[----:B------:R-:W-:-:S05]  /*24c10*/  IMAD.SHL.U32 R24, R24, 0x2, RZ ;  /* 0x0000000218187824 */ /* 0x000fca00078e00ff */
[----:B------:R-:W-:Y:S01]  /*24c20*/  LOP3.LUT R24, R24, 0x60, RZ, 0x3c, !PT ;  /* 0x0000006018187812 */ /* 0x000fe200078e3cff */
[----:B0-----:R-:W4:Y:S04]  /*24c30*/  LDL R4, [R1+0x1154] ;  /* 0x0011540001047983 */ /* 0x001f280000100800 */
[----:B------:R-:W4:Y:S04]  /*24c40*/  LDL R5, [R1+0x1158] ;  /* 0x0011580001057983 */ /* 0x000f280000100800 */
[----:B--2---:R0:W-:Y:S04]  /*24c50*/  STS.U16 [R24+0x10600], R29 ;  /* 0x0106001d18007388 */ /* 0x0041e80000000400 */
[----:B------:R-:W-:Y:S04]  /*24c60*/  STS.U16 [R24+0x10e00], R27 ;  /* 0x010e001b18007388 */ /* 0x000fe80000000400 */
[----:B0-----:R-:W2:Y:S04]  /*24c70*/  LDL R29, [R1+0x1118] ;  /* 0x00111800011d7983 */ /* 0x001ea80000100800 */
[----:B---3--:R0:W-:Y:S04]  /*24c80*/  STL [R1+0x3f1c], R25 ;  /* 0x003f1c1901007387 */ /* 0x0081e80000100800 */
[----:B0-----:R-:W3:Y:S04]  /*24c90*/  LDL R25, [R1+0x1114] ;  /* 0x0011140001197983 */ /* 0x001ee80000100800 */
[----:B------:R-:W2:Y:S01]  /*24ca0*/  LDL.LU R24, [R1+0x3f98] ;  /* 0x003f980001187983 */ /* 0x000ea20000300800 */
[----:B----4-:R-:W-:-:S03]  /*24cb0*/  @!P0 LOP3.LUT R5, R5, R4, RZ, 0x3c, !PT ;  /* 0x0000000405058212 */ /* 0x010fc600078e3cff */
[----:B------:R-:W4:Y:S01]  /*24cc0*/  LDL.LU R27, [R1+0x3f94] ;  /* 0x003f9400011b7983 */ /* 0x000f220000300800 */
[----:B------:R-:W-:-:S04]  /*24cd0*/  @!P0 LOP3.LUT R4, R5, R4, RZ, 0x3c, !PT ;  /* 0x0000000405048212 */ /* 0x000fc800078e3cff */
[----:B------:R-:W-:Y:S02]  /*24ce0*/  @!P0 LOP3.LUT R5, R5, R4, RZ, 0x3c, !PT ;  /* 0x0000000405058212 */ /* 0x000fe400078e3cff */
[----:B--2---:R-:W-:-:S06]  /*24cf0*/  PRMT R24, RZ, 0x7610, R24 ;  /* 0x00007610ff187816 */ /* 0x004fcc0000000018 */
        /* <DEDUP_REMOVED lines=11> */
[----:B------:R-:W4:Y:S04]  /*24db0*/  LDL R2, [R1+0x10d8] ;  /* 0x0010d80001027983 */ /* 0x000f280000100800 */
[----:B0-----:R-:W4:Y:S04]  /*24dc0*/  LDL R24, [R1+0x10d4] ;  /* 0x0010d40001187983 */ /* 0x001f280000100800 */
[----:B---3--:R0:W3:Y:S04]  /*24dd0*/  @!P0 LDG.E.U16 R27, [R4.64] ;  /* 0x00000006041b8981 */ /* 0x0080e8000c1e1500 */
[----:B0-----:R-:W0:Y:S02]  /*24de0*/  S2R R5, SR_TID.X ;  /* 0x0000000000057919 */ /* 0x001e240000002100 */
[----:B0-----:R-:W-:-:S05]  /*24df0*/  LOP3.LUT R5, R5, 0x7f, RZ, 0xc0, !PT ;  /* 0x0000007f05057812 */ /* 0x001fca00078ec0ff */
[----:B------:R-:W-:Y:S02]  /*24e00*/  IMAD.SHL.U32 R4, R5, 0x2, RZ ;  /* 0x0000000205047824 */ /* 0x000fe400078e00ff */
[----:B------:R-:W4:Y:S01]  /*24e10*/  LDL.LU R5, [R1+0x9f8] ;  /* 0x0009f80001057983 */ /* 0x000f220000300800 */
[----:B--2---:R-:W-:-:S03]  /*24e20*/  PRMT R26, RZ, 0x7610, R26 ;  /* 0x00007610ff1a7816 */ /* 0x004fc6000000001a */
[----:B---3--:R0:W-:Y:S02]  /*24e30*/  STL [R1+0x3f24], R27 ;  /* 0x003f241b01007387 */ /* 0x0081e40000100800 */
[----:B0-----:R-:W-:Y:S01]  /*24e40*/  LOP3.LUT R27, R4, 0x60, RZ, 0x3c, !PT ;  /* 0x00000060041b7812 */ /* 0x001fe200078e3cff */
[----:B------:R-:W-:Y:S01]  /*24e50*/  @!P0 IMAD.MOV.U32 R4, RZ, RZ, R29 ;  /* 0x000000ffff048224 */ /* 0x000fe200078e001d */
[----:B------:R-:W-:Y:S01]  /*24e60*/  PRMT R23, RZ, 0x7610, R23 ;  /* 0x00007610ff177816 */ /* 0x000fe20000000017 */
[----:B------:R-:W2:Y:S04]  /*24e70*/  LDL R29, [R1+0x10b4] ;  /* 0x0010b400011d7983 */ /* 0x000ea80000100800 */
[----:B----4-:R0:W-:Y:S02]  /*24e80*/  STS.U16 [R27+0x11e00], R5 ;  /* 0x011e00051b007388 */ /* 0x0101e40000000400 */
[----:B0-----:R-:W-:-:S02]  /*24e90*/  @!P0 IMAD.MOV.U32 R5, RZ, RZ, R25 ;  /* 0x000000ffff058224 */ /* 0x001fc400078e0019 */
[----:B------:R-:W3:Y:S04]  /*24ea0*/  LDL R25, [R1+0x10b8] ;  /* 0x0010b80001197983 */ /* 0x000ee80000100800 */
[----:B------:R0:W4:Y:S04]  /*24eb0*/  @!P0 LDG.E.U16 R26, [R4.64] ;  /* 0x00000006041a8981 */ /* 0x000128000c1e1500 */
[----:B0-----:R-:W2:Y:S04]  /*24ec0*/  LDL R4, [R1+0x10f4] ;  /* 0x0010f40001047983 */ /* 0x001ea80000100800 */
[----:B------:R-:W2:Y:S04]  /*24ed0*/  LDL R5, [R1+0x10f8] ;  /* 0x0010f80001057983 */ /* 0x000ea80000100800 */
[----:B------:R-:W-:Y:S04]  /*24ee0*/  STS.U16 [R27+0x12600], R0 ;  /* 0x012600001b007388 */ /* 0x000fe80000000400 */
[----:B----4-:R0:W-:Y:S04]  /*24ef0*/  STL [R1+0x3f28], R26 ;  /* 0x003f281a01007387 */ /* 0x0101e80000100800 */
[----:B0-----:R-:W4:Y:S01]  /*24f00*/  LDL.LU R26, [R1+0x990] ;  /* 0x00099000011a7983 */ /* 0x001f220000300800 */
[-C--:B--2---:R-:W-:Y:S01]  /*24f10*/  @!P0 LOP3.LUT R5, R5, R4.reuse, RZ, 0x3c, !PT ;  /* 0x0000000405058212 */ /* 0x084fe200078e3cff */
[----:B------:R-:W2:Y:S03]  /*24f20*/  LDL.LU R0, [R1+0x3f8c] ;  /* 0x003f8c0001007983 */ /* 0x000ea60000300800 */
[----:B------:R-:W-:-:S04]  /*24f30*/  @!P0 LOP3.LUT R4, R5, R4, RZ, 0x3c, !PT ;  /* 0x0000000405048212 */ /* 0x000fc800078e3cff */
[----:B------:R-:W-:-:S05]  /*24f40*/  @!P0 LOP3.LUT R5, R5, R4, RZ, 0x3c, !PT ;  /* 0x0000000405058212 */ /* 0x000fca00078e3cff */
[----:B------:R0:W2:Y:S04]  /*24f50*/  @!P0 LDG.E.U16 R23, [R4.64] ;  /* 0x0000000604178981 */ /* 0x0000a8000c1e1500 */
[----:B0-----:R-:W2:Y:S01]  /*24f60*/  LDL.LU R5, [R1+0x9cc] ;  /* 0x0009cc0001057983 */ /* 0x001ea20000300800 */
[----:B------:R-:W-:Y:S01]  /*24f70*/  PRMT R22, RZ, 0x7610, R22 ;  /* 0x00007610ff167816 */ /* 0x000fe20000000016 */
[----:B------:R-:W-:Y:S02]  /*24f80*/  @!P0 IMAD.MOV.U32 R4, RZ, RZ, R2 ;  /* 0x000000ffff048224 */ /* 0x000fe400078e0002 */
[----:B--2---:R0:W-:Y:S02]  /*24f90*/  STS.U16 [R27+0x12e00], R5 ;  /* 0x012e00051b007388 */ /* 0x0041e40000000400 */
[----:B0-----:R-:W-:-:S05]  /*24fa0*/  @!P0 IMAD.MOV.U32 R5, RZ, RZ, R24 ;  /* 0x000000ffff058224 */ /* 0x001fca00078e0018 */
[----:B------:R3:W2:Y:S04]  /*24fb0*/  @!P0 LDG.E.U16 R22, [R4.64] ;  /* 0x0000000604168981 */ /* 0x0006a8000c1e1500 */
[----:B------:R-:W-:Y:S01]  /*24fc0*/  STL [R1+0x3f2c], R23 ;  /* 0x003f2c1701007387 */ /* 0x000fe20000100800 */
[----:B------:R-:W-:Y:S01]  /*24fd0*/  PRMT R21, RZ, 0x7610, R21 ;  /* 0x00007610ff157816 */ /* 0x000fe20000000015 */
[----:B------:R-:W4:Y:S02]  /*24fe0*/  LDL R2, [R1+0x1098] ;  /* 0x0010980001027983 */ /* 0x000f240000100800 */
[----:B------:R-:W4:Y:S02]  /*24ff0*/  LDL.LU R24, [R1+0xa14] ;  /* 0x000a140001187983 */ /* 0x000f240000300800 */
[----:B---3--:R-:W-:-:S02]  /*25000*/  @!P0 IMAD.MOV.U32 R4, RZ, RZ, R25 ;  /* 0x000000ffff048224 */ /* 0x008fc400078e0019 */
[----:B------:R-:W-:-:S05]  /*25010*/  @!P0 IMAD.MOV.U32 R5, RZ, RZ, R29 ;  /* 0x000000ffff058224 */ /* 0x000fca00078e001d */
[----:B------:R4:W3:Y:S04]  /*25020*/  @!P0 LDG.E.U16 R21, [R4.64] ;  /* 0x0000000604158981 */ /* 0x0008e8000c1e1500 */
[----:B--2---:R0:W-:Y:S01]  /*25030*/  STL [R1+0x3f30], R22 ;  /* 0x003f301601007387 */ /* 0x0041e20000100800 */
[----:B------:R-:W-:Y:S01]  /*25040*/  PRMT R20, RZ, 0x7610, R20 ;  /* 0x00007610ff147816 */ /* 0x000fe20000000014 */
[----:B------:R-:W2:Y:S02]  /*25050*/  LDL R29, [R1+0x1078] ;  /* 0x00107800011d7983 */ /* 0x000ea40000100800 */
[----:B0-----:R-:W2:Y:S01]  /*25060*/  LDL R22, [R1+0x1094] ;  /* 0x0010940001167983 */ /* 0x001ea20000100800 */
[----:B----4-:R-:W-:-:S03]  /*25070*/  @!P0 IMAD.MOV.U32 R4, RZ, RZ, R2 ;  /* 0x000000ffff048224 */ /* 0x010fc600078e0002 */
[----:B------:R0:W-:Y:S01]  /*25080*/  STS.U16 [R27+0x13600], R26 ;  /* 0x0136001a1b007388 */ /* 0x0001e20000000400 */
[----:B------:R-:W4:Y:S02]  /*25090*/  LDL.LU R25, [R1+0xa0c] ;  /* 0x000a0c0001197983 */ /* 0x000f240000300800 */
[----:B------:R1:W-:Y:S01]  /*250a0*/  STS.U16 [R27+0x13e00], R3 ;  /* 0x013e00031b007388 */ /* 0x0003e20000000400 */
[----:B---3--:R3:W-:Y:S01]  /*250b0*/  STL [R1+0x3f34], R21 ;  /* 0x003f341501007387 */ /* 0x0087e20000100800 */
[----:B------:R-:W4:Y:S01]  /*250c0*/  LDL R23, [R1+0x1058] ;  /* 0x0010580001177983 */ /* 0x000f220000100800 */
[----:B0-----:R-:W-:Y:S02]  /*250d0*/  LOP3.LUT R26, R28, 0x70, RZ, 0x3c, !PT ;  /* 0x000000701c1a7812 */ /* 0x001fe400078e3cff */
[----:B-1----:R-:W4:Y:S04]  /*250e0*/  LDL R27, [R1+0x1054] ;  /* 0x00105400011b7983 */ /* 0x002f280000100800 */
[----:B---3--:R-:W3:Y:S01]  /*250f0*/  LDL R21, [R1+0x1074] ;  /* 0x0010740001157983 */ /* 0x008ee20000100800 */
[----:B------:R-:W3:Y:S02]  /*25100*/  LDL.LU R28, [R1+0xa00] ;  /* 0x000a0000011c7983 */ /* 0x000ee40000300800 */
[----:B------:R-:W3:Y:S02]  /*25110*/  LDL R2, [R1+0x1038] ;  /* 0x0010380001027983 */ /* 0x000ee40000100800 */
[----:B--2---:R-:W-:-:S02]  /*25120*/  @!P0 IMAD.MOV.U32 R5, RZ, RZ, R22 ;  /* 0x000000ffff058224 */ /* 0x004fc400078e0016 */
[----:B------:R-:W2:Y:S04]  /*25130*/  LDL R22, [R1+0x1034] ;  /* 0x0010340001167983 */ /* 0x000ea80000100800 */
[----:B------:R0:W2:Y:S04]  /*25140*/  @!P0 LDG.E.U16 R20, [R4.64] ;  /* 0x0000000604148981 */ /* 0x0000a8000c1e1500 */
[----:B0-----:R-:W3:Y:S01]  /*25150*/  LDL.LU R5, [R1+0xa20] ;  /* 0x000a200001057983 */ /* 0x001ee20000300800 */
[----:B------:R-:W-:Y:S01]  /*25160*/  PRMT R19, RZ, 0x7610, R19 ;  /* 0x00007610ff137816 */ /* 0x000fe20000000013 */
[----:B------:R-:W-:-:S02]  /*25170*/  @!P0 IMAD.MOV.U32 R4, RZ, RZ, R29 ;  /* 0x000000ffff048224 */ /* 0x000fc400078e001d */
[----:B--2---:R0:W-:Y:S04]  /*25180*/  STL [R1+0x3f38], R20 ;  /* 0x003f381401007387 */ /* 0x0041e80000100800 */
[----:B---3--:R1:W-:Y:S04]  /*25190*/  STS.U16 [R26+0x10700], R5 ;  /* 0x010700051a007388 */ /* 0x0083e80000000400 */
[----:B0-----:R-:W2:Y:S01]  /*251a0*/  LDL R20, [R1+0x1018] ;  /* 0x0010180001147983 */ /* 0x001ea20000100800 */
[----:B-1----:R-:W-:-:S03]  /*251b0*/  @!P0 IMAD.MOV.U32 R5, RZ, RZ, R21 ;  /* 0x000000ffff058224 */ /* 0x002fc600078e0015 */
[----:B------:R-:W3:Y:S01]  /*251c0*/  LDL R21, [R1+0x1014] ;  /* 0x0010140001157983 */ /* 0x000ee20000100800 */
[----:B------:R-:W2:Y:S03]  /*251d0*/  LDL.LU R29, [R1+0x9f4] ;  /* 0x0009f400011d7983 */ /* 0x000ea60000300800 */
[----:B------:R0:W2:Y:S04]  /*251e0*/  @!P0 LDG.E.U16 R19, [R4.64] ;  /* 0x0000000604138981 */ /* 0x0000a8000c1e1500 */
[----:B0-----:R-:W2:Y:S01]  /*251f0*/  LDL.LU R5, [R1+0xa1c] ;  /* 0x000a1c0001057983 */ /* 0x001ea20000300800 */
[----:B------:R-:W-:Y:S01]  /*25200*/  PRMT R18, RZ, 0x7610, R18 ;  /* 0x00007610ff127816 */ /* 0x000fe20000000012 */
[----:B----4-:R-:W-:Y:S01]  /*25210*/  @!P0 IMAD.MOV.U32 R4, RZ, RZ, R23 ;  /* 0x000000ffff048224 */ /* 0x010fe200078e0017 */
[----:B------:R-:W-:Y:S01]  /*25220*/  PRMT R17, RZ, 0x7610, R17 ;  /* 0x00007610ff117816 */ /* 0x000fe20000000011 */
[----:B--2---:R0:W-:Y:S02]  /*25230*/  STS.U16 [R26+0x10f00], R5 ;  /* 0x010f00051a007388 */ /* 0x0041e40000000400 */
[----:B0-----:R-:W-:-:S05]  /*25240*/  @!P0 IMAD.MOV.U32 R5, RZ, RZ, R27 ;  /* 0x000000ffff058224 */ /* 0x001fca00078e001b */
[----:B------:R0:W2:Y:S02]  /*25250*/  @!P0 LDG.E.U16 R18, [R4.64] ;  /* 0x0000000604128981 */ /* 0x0000a4000c1e1500 */
[----:B0-----:R-:W-:Y:S02]  /*25260*/  @!P0 IMAD.MOV.U32 R4, RZ, RZ, R2 ;  /* 0x000000ffff048224 */ /* 0x001fe400078e0002 */
[----:B------:R-:W-:-:S05]  /*25270*/  @!P0 IMAD.MOV.U32 R5, RZ, RZ, R22 ;  /* 0x000000ffff058224 */ /* 0x000fca00078e0016 */
[----:B------:R0:W4:Y:S01]  /*25280*/  @!P0 LDG.E.U16 R17, [R4.64] ;  /* 0x0000000604118981 */ /* 0x000122000c1e1500 */
[----:B------:R-:W-:-:S03]  /*25290*/  PRMT R16, RZ, 0x7610, R16 ;  /* 0x00007610ff107816 */ /* 0x000fc60000000010 */
[----:B------:R-:W-:Y:S01]  /*252a0*/  STL [R1+0x3f3c], R19 ;  /* 0x003f3c1301007387 */ /* 0x000fe20000100800 */
[----:B0-----:R-:W-:Y:S02]  /*252b0*/  @!P0 IMAD.MOV.U32 R4, RZ, RZ, R20 ;  /* 0x000000ffff048224 */ /* 0x001fe400078e0014 */
[----:B---3--:R-:W-:-:S05]  /*252c0*/  @!P0 IMAD.MOV.U32 R5, RZ, RZ, R21 ;  /* 0x000000ffff058224 */ /* 0x008fca00078e0015 */
[----:B------:R-:W3:Y:S04]  /*252d0*/  @!P0 LDG.E.U16 R16, [R4.64] ;  /* 0x0000000604108981 */ /* 0x000ee8000c1e1500 */
[----:B--2---:R0:W-:Y:S01]  /*252e0*/  STL [R1+0x3f40], R18 ;  /* 0x003f401201007387 */ /* 0x0041e20000100800 */
[----:B------:R-:W2:Y:S03]  /*252f0*/  LDL R2, [R1+0xff8] ;  /* 0x000ff80001027983 */ /* 0x000ea60000100800 */
[----:B0-----:R-:W2:Y:S01]  /*25300*/  LDL R18, [R1+0xff4] ;  /* 0x000ff40001127983 */ /* 0x001ea20000100800 */
[----:B------:R-:W2:Y:S03]  /*25310*/  LDL.LU R27, [R1+0x9a8] ;  /* 0x0009a800011b7983 */ /* 0x000ea60000300800 */
[----:B----4-:R0:W-:Y:S01]  /*25320*/  STL [R1+0x3f44], R17 ;  /* 0x003f441101007387 */ /* 0x0101e20000100800 */
[----:B------:R-:W4:Y:S03]  /*25330*/  LDL R21, [R1+0xfd4] ;  /* 0x000fd40001157983 */ /* 0x000f260000100800 */
[----:B0-----:R-:W4:Y:S01]  /*25340*/  LDL R17, [R1+0xfd8] ;  /* 0x000fd80001117983 */ /* 0x001f220000100800 */
[----:B------:R-:W-:-:S03]  /*25350*/  PRMT R15, RZ, 0x7610, R15 ;  /* 0x00007610ff0f7816 */ /* 0x000fc6000000000f */
[----:B------:R0:W-:Y:S01]  /*25360*/  STS.U16 [R26+0x11700], R24 ;  /* 0x011700181a007388 */ /* 0x0001e20000000400 */
[----:B------:R-:W-:-:S03]  /*25370*/  PRMT R14, RZ, 0x7610, R14 ;  /* 0x00007610ff0e7816 */ /* 0x000fc6000000000e */
[----:B0-----:R-:W4:Y:S01]  /*25380*/  LDL.LU R24, [R1+0x9ac] ;  /* 0x0009ac0001187983 */ /* 0x001f220000300800 */
[----:B---3--:R-:W-:Y:S02]  /*25390*/  STL [R1+0x3f48], R16 ;  /* 0x003f481001007387 */ /* 0x008fe40000100800 */
[----:B------:R-:W3:Y:S02]  /*253a0*/  LDL R20, [R1+0xfb4] ;  /* 0x000fb40001147983 */ /* 0x000ee40000100800 */
[----:B------:R-:W3:Y:S02]  /*253b0*/  LDL R19, [R1+0xfb8] ;  /* 0x000fb80001137983 */ /* 0x000ee40000100800 */
[----:B--2---:R-:W-:Y:S02]  /*253c0*/  @!P0 IMAD.MOV.U32 R4, RZ, RZ, R2 ;  /* 0x000000ffff048224 */ /* 0x004fe400078e0002 */
[----:B------:R-:W-:-:S05]  /*253d0*/  @!P0 IMAD.MOV.U32 R5, RZ, RZ, R18 ;  /* 0x000000ffff058224 */ /* 0x000fca00078e0012 */
[----:B------:R4:W2:Y:S02]  /*253e0*/  @!P0 LDG.E.U16 R15, [R4.64] ;  /* 0x00000006040f8981 */ /* 0x0008a4000c1e1500 */
[----:B----4-:R-:W-:Y:S02]  /*253f0*/  @!P0 IMAD.MOV.U32 R5, RZ, RZ, R21 ;  /* 0x000000ffff058224 */ /* 0x010fe400078e0015 */
[----:B------:R-:W-:-:S05]  /*25400*/  @!P0 IMAD.MOV.U32 R4, RZ, RZ, R17 ;  /* 0x000000ffff048224 */ /* 0x000fca00078e0011 */
[----:B------:R3:W4:Y:S04]  /*25410*/  @!P0 LDG.E.U16 R14, [R4.64] ;  /* 0x00000006040e8981 */ /* 0x000728000c1e1500 */
[----:B------:R-:W-:Y:S01]  /*25420*/  STS.U16 [R26+0x11f00], R25 ;  /* 0x011f00191a007388 */ /* 0x000fe20000000400 */
[----:B------:R0:W-:Y:S01]  /*25430*/  STS.U16 [R26+0x12700], R28 ;  /* 0x0127001c1a007388 */ /* 0x0001e20000000400 */
[----:B------:R-:W-:Y:S01]  /*25440*/  PRMT R13, RZ, 0x7610, R13 ;  /* 0x00007610ff0d7816 */ /* 0x000fe2000000000d */
[----:B---3--:R-:W-:Y:S02]  /*25450*/  @!P0 IMAD.MOV.U32 R4, RZ, RZ, R19 ;  /* 0x000000ffff048224 */ /* 0x008fe400078e0013 */
[----:B------:R-:W-:Y:S01]  /*25460*/  @!P0 IMAD.MOV.U32 R5, RZ, RZ, R20 ;  /* 0x000000ffff058224 */ /* 0x000fe200078e0014 */
[----:B0-----:R-:W3:Y:S01]  /*25470*/  LDL.LU R28, [R1+0x9b4] ;  /* 0x0009b400011c7983 */ /* 0x001ee20000300800 */
[----:B------:R-:W3:Y:S02]  /*25480*/  LDL R2, [R1+0xf98] ;  /* 0x000f980001027983 */ /* 0x000ee40000100800 */
[----:B------:R-:W3:Y:S01]  /*25490*/  LDL.LU R25, [R1+0x9bc] ;  /* 0x0009bc0001197983 */ /* 0x000ee20000300800 */
[----:B------:R3:W3:Y:S04]  /*254a0*/  @!P0 LDG.E.U16 R13, [R4.64] ;  /* 0x00000006040d8981 */ /* 0x0006e8000c1e1500 */
[----:B------:R-:W-:Y:S01]  /*254b0*/  STS.U16 [R26+0x12f00], R29 ;  /* 0x012f001d1a007388 */ /* 0x000fe20000000400 */
[----:B------:R0:W-:Y:S03]  /*254c0*/  STS.U16 [R26+0x13700], R0 ;  /* 0x013700001a007388 */ /* 0x0001e60000000400 */
[----:B--2---:R1:W-:Y:S01]  /*254d0*/  STL [R1+0x3f4c], R15 ;  /* 0x003f4c0f01007387 */ /* 0x0043e20000100800 */
[----:B------:R-:W2:Y:S02]  /*254e0*/  LDL R18, [R1+0xf94] ;  /* 0x000f940001127983 */ /* 0x000ea40000100800 */
[----:B------:R-:W2:Y:S02]  /*254f0*/  LDL R17, [R1+0xf78] ;  /* 0x000f780001117983 */ /* 0x000ea40000100800 */
[----:B------:R-:W2:Y:S01]  /*25500*/  LDL R16, [R1+0x1758] ;  /* 0x0017580001107983 */ /* 0x000ea20000100800 */
[----:B----4-:R4:W-:Y:S01]  /*25510*/  STL [R1+0x3f50], R14 ;  /* 0x003f500e01007387 */ /* 0x0109e20000100800 */
[----:B0-----:R-:W2:Y:S02]  /*25520*/  LDL.LU R0, [R1+0x3f88] ;  /* 0x003f880001007983 */ /* 0x001ea40000300800 */
[----:B-1----:R-:W2:Y:S01]  /*25530*/  LDL R15, [R1+0xf68] ;  /* 0x000f6800010f7983 */ /* 0x002ea20000100800 */
[----:B----4-:R-:W4:Y:S01]  /*25540*/  LDL R14, [R1+0x1748] ;  /* 0x00174800010e7983 */ /* 0x010f220000100800 */
[----:B------:R-:W-:Y:S01]  /*25550*/  PRMT R12, RZ, 0x7610, R12 ;  /* 0x00007610ff0c7816 */ /* 0x000fe2000000000c */
[----:B------:R-:W4:Y:S02]  /*25560*/  LDL.LU R29, [R1+0x9c4] ;  /* 0x0009c400011d7983 */ /* 0x000f240000300800 */
[----:B---3--:R-:W-:Y:S01]  /*25570*/  @!P0 IMAD.MOV.U32 R4, RZ, RZ, R2 ;  /* 0x000000ffff048224 */ /* 0x008fe200078e0002 */
[----:B------:R0:W-:Y:S01]  /*25580*/  STL [R1+0x3f54], R13 ;  /* 0x003f540d01007387 */ /* 0x0001e20000100800 */
[----:B------:R-:W3:Y:S01]  /*25590*/  LDL R2, [R1+0x172c] ;  /* 0x00172c0001027983 */ /* 0x000ee20000100800 */
[----:B------:R-:W-:-:S02]  /*255a0*/  PRMT R11, RZ, 0x7610, R11 ;  /* 0x00007610ff0b7816 */ /* 0x000fc4000000000b */
[----:B0-----:R-:W3:Y:S01]  /*255b0*/  LDL R13, [R1+0x1728] ;  /* 0x00172800010d7983 */ /* 0x001ee20000100800 */
[----:B------:R-:W-:Y:S01]  /*255c0*/  PRMT R10, RZ, 0x7610, R10 ;  /* 0x00007610ff0a7816 */ /* 0x000fe2000000000a */
[----:B--2---:R-:W-:-:S05]  /*255d0*/  @!P0 IMAD.MOV.U32 R5, RZ, RZ, R18 ;  /* 0x000000ffff058224 */ /* 0x004fca00078e0012 */
[----:B------:R0:W2:Y:S02]  /*255e0*/  @!P0 LDG.E.U16 R12, [R4.64] ;  /* 0x00000006040c8981 */ /* 0x0000a4000c1e1500 */
[----:B0-----:R-:W-:Y:S02]  /*255f0*/  @!P0 IMAD.MOV.U32 R4, RZ, RZ, R16 ;  /* 0x000000ffff048224 */ /* 0x001fe400078e0010 */
[----:B------:R-:W-:-:S05]  /*25600*/  @!P0 IMAD.MOV.U32 R5, RZ, RZ, R17 ;  /* 0x000000ffff058224 */ /* 0x000fca00078e0011 */
[----:B------:R4:W2:Y:S02]  /*25610*/  @!P0 LDG.E.U16 R11, [R4.64] ;  /* 0x00000006040b8981 */ /* 0x0008a4000c1e1500 */
[----:B----4-:R-:W-:Y:S02]  /*25620*/  @!P0 IMAD.MOV.U32 R4, RZ, RZ, R14 ;  /* 0x000000ffff048224 */ /* 0x010fe400078e000e */
[----:B------:R-:W-:-:S05]  /*25630*/  @!P0 IMAD.MOV.U32 R5, RZ, RZ, R15 ;  /* 0x000000ffff058224 */ /* 0x000fca00078e000f */
[----:B------:R3:W4:Y:S01]  /*25640*/  @!P0 LDG.E.U16 R10, [R4.64] ;  /* 0x00000006040a8981 */ /* 0x000722000c1e1500 */
[----:B------:R-:W-:Y:S01]  /*25650*/  PRMT R9, RZ, 0x7610, R9 ;  /* 0x00007610ff097816 */ /* 0x000fe20000000009 */
[----:B---3--:R-:W-:Y:S02]  /*25660*/  @!P0 IMAD.MOV.U32 R4, RZ, RZ, R2 ;  /* 0x000000ffff048224 */ /* 0x008fe400078e0002 */
[----:B------:R-:W-:-:S05]  /*25670*/  @!P0 IMAD.MOV.U32 R5, RZ, RZ, R13 ;  /* 0x000000ffff058224 */ /* 0x000fca00078e000d */
[----:B------:R-:W2:Y:S04]  /*25680*/  @!P0 LDG.E.U16 R9, [R4.64] ;  /* 0x0000000604098981 */ /* 0x000ea8000c1e1500 */
[----:B------:R-:W-:Y:S01]  /*25690*/  STS.U16 [R26+0x13f00], R27 ;  /* 0x013f001b1a007388 */ /* 0x000fe20000000400 */
[----:B------:R0:W-:Y:S02]  /*256a0*/  STS.U16 [R0], R24 ;  /* 0x0000001800007388 */ /* 0x0001e40000000400 */
[----:B------:R1:W-:Y:S01]  /*256b0*/  STS.U16 [R0+0x400], R28 ;  /* 0x0004001c00007388 */ /* 0x0003e20000000400 */
[----:B--2---:R-:W-:Y:S04]  /*256c0*/  STL [R1+0x3f58], R12 ;  /* 0x003f580c01007387 */ /* 0x004fe80000100800 */
[----:B------:R2:W-:Y:S01]  /*256d0*/  STL [R1+0x3f5c], R11 ;  /* 0x003f5c0b01007387 */ /* 0x0005e20000100800 */
[----:B0-----:R-:W3:Y:S02]  /*256e0*/  LDL.LU R24, [R1+0x9c8] ;  /* 0x0009c80001187983 */ /* 0x001ee40000300800 */
[----:B-1----:R-:W3:Y:S01]  /*256f0*/  LDL.LU R28, [R1+0x9d4] ;  /* 0x0009d400011c7983 */ /* 0x002ee20000300800 */
[----:B----4-:R0:W-:Y:S01]  /*25700*/  STL [R1+0x3f60], R10 ;  /* 0x003f600a01007387 */ /* 0x0101e20000100800 */
[----:B------:R-:W4:Y:S02]  /*25710*/  LDL R14, [R1+0x1708] ;  /* 0x00170800010e7983 */ /* 0x000f240000100800 */
[----:B------:R-:W3:Y:S02]  /*25720*/  LDL R13, [R1+0xd6c] ;  /* 0x000d6c00010d7983 */ /* 0x000ee40000100800 */
[----:B------:R-:W3:Y:S01]  /*25730*/  LDL R2, [R1+0x16ec] ;  /* 0x0016ec0001027983 */ /* 0x000ee20000100800 */
[----:B--2---:R-:W2:Y:S04]  /*25740*/  LDL R11, [R1+0x16d0] ;  /* 0x0016d000010b7983 */ /* 0x004ea80000100800 */
[----:B0-----:R-:W2:Y:S01]  /*25750*/  LDL R10, [R1+0x170c] ;  /* 0x00170c00010a7983 */ /* 0x001ea20000100800 */
[----:B------:R-:W3:Y:S03]  /*25760*/  LDL.LU R18, [R1+0x9d8] ;  /* 0x0009d80001127983 */ /* 0x000ee60000300800 */
[----:B------:R-:W-:Y:S01]  /*25770*/  STL [R1+0x3f64], R9 ;  /* 0x003f640901007387 */ /* 0x000fe20000100800 */
[----:B------:R-:W3:Y:S02]  /*25780*/  LDL R12, [R1+0x16cc] ;  /* 0x0016cc00010c7983 */ /* 0x000ee40000100800 */
[----:B------:R-:W3:Y:S02]  /*25790*/  LDL.LU R19, [R1+0x9dc] ;  /* 0x0009dc0001137983 */ /* 0x000ee40000300800 */
[----:B------:R-:W3:Y:S01]  /*257a0*/  LDL.LU R20, [R1+0x9d0] ;  /* 0x0009d00001147983 */ /* 0x000ee20000300800 */
[----:B------:R-:W3:Y:S01]  /*257b0*/  LDL.LU R21, [R1+0x9c0] ;  /* 0x0009c00001157983 */ /* 0x000ee20000300800 */
[----:B------:R-:W3:Y:S02]  /*257c0*/  LDL.LU R22, [R1+0x9b0] ;  /* 0x0009b00001167983 */ /* 0x000ee40000300800 */
[----:B------:R-:W3:Y:S02]  /*257d0*/  LDL.LU R23, [R1+0x9a4] ;  /* 0x0009a40001177983 */ /* 0x000ee40000300800 */
[----:B------:R-:W3:Y:S01]  /*257e0*/  LDL.LU R26, [R1+0x99c] ;  /* 0x00099c00011a7983 */ /* 0x000ee20000300800 */
[----:B------:R0:W-:Y:S04]  /*257f0*/  STS.U16 [R0+0x800], R25 ;  /* 0x0008001900007388 */ /* 0x0001e80000000400 */
[----:B------:R-:W3:Y:S04]  /*25800*/  LDL.LU R27, [R1+0x998] ;  /* 0x00099800011b7983 */ /* 0x000ee80000300800 */
[----:B------:R1:W-:Y:S01]  /*25810*/  STS.U16 [R0+0xc00], R29 ;  /* 0x000c001d00007388 */ /* 0x0003e20000000400 */
[----:B------:R-:W-:-:S03]  /*25820*/  PRMT R8, RZ, 0x7610, R8 ;  /* 0x00007610ff087816 */ /* 0x000fc60000000008 */
[----:B0-----:R-:W3:Y:S01]  /*25830*/  LDL.LU R25, [R1+0x994] ;  /* 0x0009940001197983 */ /* 0x001ee20000300800 */
[----:B-1----:R-:W3:Y:S02]  /*25840*/  LDL.LU R29, [R1+0x98c] ;  /* 0x00098c00011d7983 */ /* 0x002ee40000300800 */
[----:B------:R-:W3:Y:S01]  /*25850*/  LDL R9, [R1+0x16b0] ;  /* 0x0016b00001097983 */ /* 0x000ee20000100800 */
[----:B------:R-:W-:Y:S01]  /*25860*/  PRMT R7, RZ, 0x7610, R7 ;  /* 0x00007610ff077816 */ /* 0x000fe20000000007 */
[----:B----4-:R-:W-:Y:S02]  /*25870*/  @!P0 IMAD.MOV.U32 R5, RZ, RZ, R14 ;  /* 0x000000ffff058224 */ /* 0x010fe400078e000e */
[----:B--2---:R-:W-:Y:S02]  /*25880*/  @!P0 IMAD.MOV.U32 R4, RZ, RZ, R10 ;  /* 0x000000ffff048224 */ /* 0x004fe400078e000a */
[----:B------:R-:W2:Y:S04]  /*25890*/  LDL R10, [R1+0x16ac] ;  /* 0x0016ac00010a7983 */ /* 0x000ea80000100800 */
[----:B------:R3:W4:Y:S02]  /*258a0*/  @!P0 LDG.E.U16 R8, [R4.64] ;  /* 0x0000000604088981 */ /* 0x000724000c1e1500 */
[----:B---3--:R-:W-:-:S02]  /*258b0*/  @!P0 IMAD.MOV.U32 R4, RZ, RZ, R2 ;  /* 0x000000ffff048224 */ /* 0x008fc400078e0002 */
[----:B------:R-:W-:-:S05]  /*258c0*/  @!P0 IMAD.MOV.U32 R5, RZ, RZ, R13 ;  /* 0x000000ffff058224 */ /* 0x000fca00078e000d */
[----:B------:R0:W3:Y:S01]  /*258d0*/  @!P0 LDG.E.U16 R7, [R4.64] ;  /* 0x0000000604078981 */ /* 0x0000e2000c1e1500 */
[----:B------:R-:W-:Y:S02]  /*258e0*/  PRMT R6, RZ, 0x7610, R6 ;  /* 0x00007610ff067816 */ /* 0x000fe40000000006 */
[----:B------:R-:W-:Y:S01]  /*258f0*/  PRMT R3, RZ, 0x7610, R3 ;  /* 0x00007610ff037816 */ /* 0x000fe20000000003 */
[----:B0-----:R-:W-:Y:S02]  /*25900*/  @!P0 IMAD.MOV.U32 R4, RZ, RZ, R11 ;  /* 0x000000ffff048224 */ /* 0x001fe400078e000b */
[----:B------:R-:W-:-:S05]  /*25910*/  @!P0 IMAD.MOV.U32 R5, RZ, RZ, R12 ;  /* 0x000000ffff058224 */ /* 0x000fca00078e000c */
[----:B------:R0:W3:Y:S02]  /*25920*/  @!P0 LDG.E.U16 R6, [R4.64] ;  /* 0x0000000604068981 */ /* 0x0000e4000c1e1500 */
[----:B0-----:R-:W-:Y:S02]  /*25930*/  @!P0 IMAD.MOV.U32 R4, RZ, RZ, R9 ;  /* 0x000000ffff048224 */ /* 0x001fe400078e0009 */
[----:B------:R0:W-:Y:S04]  /*25940*/  STS.U16 [R0+0x1000], R24 ;  /* 0x0010001800007388 */ /* 0x0001e80000000400 */
[----:B------:R1:W-:Y:S01]  /*25950*/  STS.U16 [R0+0x1400], R28 ;  /* 0x0014001c00007388 */ /* 0x0003e20000000400 */
[----:B--2---:R-:W-:-:S05]  /*25960*/  @!P0 IMAD.MOV.U32 R5, RZ, RZ, R10 ;  /* 0x000000ffff058224 */ /* 0x004fca00078e000a */
[----:B------:R-:W2:Y:S04]  /*25970*/  @!P0 LDG.E.U16 R3, [R4.64] ;  /* 0x0000000604038981 */ /* 0x000ea8000c1e1500 */
[----:B----4-:R-:W-:Y:S04]  /*25980*/  STL [R1+0x3f68], R8 ;  /* 0x003f680801007387 */ /* 0x010fe80000100800 */
[----:B---3--:R-:W-:Y:S01]  /*25990*/  STL [R1+0x3f6c], R7 ;  /* 0x003f6c0701007387 */ /* 0x008fe20000100800 */
[----:B0-----:R-:W3:Y:S02]  /*259a0*/  LDL.LU R24, [R1+0x988] ;  /* 0x0009880001187983 */ /* 0x001ee40000300800 */
[----:B------:R-:W4:Y:S02]  /*259b0*/  LDL.LU R2, [R1+0x984] ;  /* 0x0009840001027983 */ /* 0x000f240000300800 */
[----:B-1----:R-:W3:Y:S01]  /*259c0*/  LDL.LU R28, [R1+0x980] ;  /* 0x00098000011c7983 */ /* 0x002ee20000300800 */
[----:B------:R-:W-:Y:S04]  /*259d0*/  STS.U16 [R0+0x3800], R25 ;  /* 0x0038001900007388 */ /* 0x000fe80000000400 */
[----:B------:R-:W-:Y:S04]  /*259e0*/  STS.U16 [R0+0x3c00], R29 ;  /* 0x003c001d00007388 */ /* 0x000fe80000000400 */
[----:B------:R-:W-:Y:S04]  /*259f0*/  STL [R1+0x3f70], R6 ;  /* 0x003f700601007387 */ /* 0x000fe80000100800 */
[----:B------:R-:W-:Y:S04]  /*25a00*/  STS.U16 [R0+0x1800], R18 ;  /* 0x0018001200007388 */ /* 0x000fe80000000400 */
        /* <DEDUP_REMOVED lines=8> */
[----:B0-----:R-:W2:Y:S01]  /*25a90*/  LDL.LU R3, [R1+0x978] ;  /* 0x0009780001037983 */ /* 0x001ea20000300800 */
[----:B------:R-:W2:Y:S02]  /*25aa0*/  LDL.LU R4, [R1+0x974] ;  /* 0x0009740001047983 */ /* 0x000ea40000300800 */
[----:B------:R-:W2:Y:S02]  /*25ab0*/  LDL.LU R5, [R1+0x970] ;  /* 0x0009700001057983 */ /* 0x000ea40000300800 */
[----:B------:R-:W2:Y:S01]  /*25ac0*/  LDL.LU R6, [R1+0x96c] ;  /* 0x00096c0001067983 */ /* 0x000ea20000300800 */
[----:B------:R-:W2:Y:S01]  /*25ad0*/  LDL.LU R7, [R1+0x968] ;  /* 0x0009680001077983 */ /* 0x000ea20000300800 */
[----:B------:R-:W2:Y:S02]  /*25ae0*/  LDL.LU R8, [R1+0x964] ;  /* 0x0009640001087983 */ /* 0x000ea40000300800 */
[----:B------:R-:W2:Y:S02]  /*25af0*/  LDL.LU R9, [R1+0x960] ;  /* 0x0009600001097983 */ /* 0x000ea40000300800 */
[----:B------:R-:W2:Y:S01]  /*25b00*/  LDL.LU R10, [R1+0x958] ;  /* 0x00095800010a7983 */ /* 0x000ea20000300800 */
[----:B------:R-:W2:Y:S01]  /*25b10*/  LDL.LU R11, [R1+0x954] ;  /* 0x00095400010b7983 */ /* 0x000ea20000300800 */
[----:B------:R-:W2:Y:S02]  /*25b20*/  LDL.LU R25, [R1+0x950] ;  /* 0x0009500001197983 */ /* 0x000ea40000300800 */
[----:B------:R-:W2:Y:S01]  /*25b30*/  LDL.LU R29, [R1+0x7bc] ;  /* 0x0007bc00011d7983 */ /* 0x000ea20000300800 */
[----:B----4-:R0:W-:Y:S01]  /*25b40*/  STS.U16 [R0+0x4400], R2 ;  /* 0x0044000200007388 */ /* 0x0101e20000000400 */
[----:B------:R-:W4:Y:S03]  /*25b50*/  LDL.LU R12, [R1+0x7b8] ;  /* 0x0007b800010c7983 */ /* 0x000f260000300800 */
[----:B0-----:R-:W4:Y:S01]  /*25b60*/  LDL.LU R2, [R1+0x7b4] ;  /* 0x0007b40001027983 */ /* 0x001f220000300800 */
[----:B------:R-:W4:Y:S02]  /*25b70*/  LDL.LU R13, [R1+0x7b0] ;  /* 0x0007b000010d7983 */ /* 0x000f240000300800 */
[----:B------:R-:W4:Y:S02]  /*25b80*/  LDL.LU R14, [R1+0x6b8] ;  /* 0x0006b800010e7983 */ /* 0x000f240000300800 */
[----:B------:R-:W4:Y:S01]  /*25b90*/  LDL.LU R15, [R1+0x6b4] ;  /* 0x0006b400010f7983 */ /* 0x000f220000300800 */
[----:B------:R-:W4:Y:S01]  /*25ba0*/  LDL.LU R16, [R1+0x6b0] ;  /* 0x0006b00001107983 */ /* 0x000f220000300800 */
[----:B------:R-:W4:Y:S02]  /*25bb0*/  LDL.LU R17, [R1+0x6ac] ;  /* 0x0006ac0001117983 */ /* 0x000f240000300800 */
[----:B------:R-:W4:Y:S02]  /*25bc0*/  LDL.LU R18, [R1+0x6a8] ;  /* 0x0006a80001127983 */ /* 0x000f240000300800 */
[----:B------:R-:W4:Y:S01]  /*25bd0*/  LDL.LU R19, [R1+0x6a4] ;  /* 0x0006a40001137983 */ /* 0x000f220000300800 */
[----:B------:R-:W4:Y:S01]  /*25be0*/  LDL.LU R20, [R1+0x6a0] ;  /* 0x0006a00001147983 */ /* 0x000f220000300800 */
[----:B------:R-:W4:Y:S02]  /*25bf0*/  LDL.LU R21, [R1+0x69c] ;  /* 0x00069c0001157983 */ /* 0x000f240000300800 */
[----:B------:R-:W4:Y:S02]  /*25c00*/  LDL.LU R22, [R1+0x698] ;  /* 0x0006980001167983 */ /* 0x000f240000300800 */
[----:B------:R-:W4:Y:S01]  /*25c10*/  LDL.LU R23, [R1+0x694] ;  /* 0x0006940001177983 */ /* 0x000f220000300800 */
[----:B------:R-:W4:Y:S04]  /*25c20*/  LDL.LU R26, [R1+0x690] ;  /* 0x00069000011a7983 */ /* 0x000f280000300800 */
[----:B---3--:R0:W-:Y:S01]  /*25c30*/  STS.U16 [R0+0x4000], R24 ;  /* 0x0040001800007388 */ /* 0x0081e20000000400 */
[----:B------:R-:W3:Y:S03]  /*25c40*/  LDL.LU R27, [R1+0x5ac] ;  /* 0x0005ac00011b7983 */ /* 0x000ee60000300800 */
[----:B------:R1:W-:Y:S04]  /*25c50*/  STS.U16 [R0+0x4800], R28 ;  /* 0x0048001c00007388 */ /* 0x0003e80000000400 */
[----:B0-----:R-:W3:Y:S01]  /*25c60*/  LDL.LU R24, [R1+0x5a8] ;  /* 0x0005a80001187983 */ /* 0x001ee20000300800 */
[----:B-1----:R-:W3:Y:S03]  /*25c70*/  LDL.LU R28, [R1+0x5a4] ;  /* 0x0005a400011c7983 */ /* 0x002ee60000300800 */
[----:B--2---:R-:W-:Y:S04]  /*25c80*/  STS.U16 [R0+0x4c00], R3 ;  /* 0x004c000300007388 */ /* 0x004fe80000000400 */
[----:B------:R0:W-:Y:S04]  /*25c90*/  STS.U16 [R0+0x7000], R25 ;  /* 0x0070001900007388 */ /* 0x0001e80000000400 */
[----:B------:R1:W-:Y:S04]  /*25ca0*/  STS.U16 [R0+0x7400], R29 ;  /* 0x0074001d00007388 */ /* 0x0003e80000000400 */
[----:B0-----:R-:W2:Y:S01]  /*25cb0*/  LDL.LU R25, [R1+0x5a0] ;  /* 0x0005a00001197983 */ /* 0x001ea20000300800 */
[----:B-1----:R-:W2:Y:S03]  /*25cc0*/  LDL.LU R29, [R1+0x59c] ;  /* 0x00059c00011d7983 */ /* 0x002ea60000300800 */
[----:B----4-:R0:W-:Y:S04]  /*25cd0*/  STS.U16 [R0+0x7c00], R2 ;  /* 0x007c000200007388 */ /* 0x0101e80000000400 */
[----:B0-----:R-:W4:Y:S04]  /*25ce0*/  LDL.LU R2, [R1+0x598] ;  /* 0x0005980001027983 */ /* 0x001f280000300800 */
[----:B---3--:R0:W-:Y:S04]  /*25cf0*/  STS.U16 [R0+0xb800], R28 ;  /* 0x00b8001c00007388 */ /* 0x0081e80000000400 */
[----:B0-----:R-:W3:Y:S01]  /*25d00*/  LDL.LU R28, [R1+0x594] ;  /* 0x00059400011c7983 */ /* 0x001ee20000300800 */
[----:B------:R-:W3:Y:S03]  /*25d10*/  LDL.LU R3, [R1+0x590] ;  /* 0x0005900001037983 */ /* 0x000ee60000300800 */
[----:B------:R0:W-:Y:S04]  /*25d20*/  STS.U16 [R0+0x5000], R4 ;  /* 0x0050000400007388 */ /* 0x0001e80000000400 */
[----:B------:R1:W-:Y:S04]  /*25d30*/  STS.U16 [R0+0x5400], R5 ;  /* 0x0054000500007388 */ /* 0x0003e80000000400 */
[----:B------:R1:W-:Y:S04]  /*25d40*/  STS.U16 [R0+0x5800], R6 ;  /* 0x0058000600007388 */ /* 0x0003e80000000400 */
[----:B------:R1:W-:Y:S04]  /*25d50*/  STS.U16 [R0+0x5c00], R7 ;  /* 0x005c000700007388 */ /* 0x0003e80000000400 */
[----:B------:R1:W-:Y:S04]  /*25d60*/  STS.U16 [R0+0x6000], R8 ;  /* 0x0060000800007388 */ /* 0x0003e80000000400 */
[----:B------:R1:W-:Y:S04]  /*25d70*/  STS.U16 [R0+0x6400], R9 ;  /* 0x0064000900007388 */ /* 0x0003e80000000400 */
[----:B0-----:R-:W3:Y:S01]  /*25d80*/  LDL.LU R4, [R1+0x34c] ;  /* 0x00034c0001047983 */ /* 0x001ee20000300800 */
[----:B-1----:R-:W3:Y:S02]  /*25d90*/  LDL.LU R5, [R1+0x348] ;  /* 0x0003480001057983 */ /* 0x002ee40000300800 */
[----:B------:R-:W3:Y:S02]  /*25da0*/  LDL.LU R6, [R1+0x344] ;  /* 0x0003440001067983 */ /* 0x000ee40000300800 */
[----:B------:R-:W3:Y:S01]  /*25db0*/  LDL.LU R7, [R1+0x340] ;  /* 0x0003400001077983 */ /* 0x000ee20000300800 */
[----:B------:R-:W3:Y:S04]  /*25dc0*/  LDL.LU R8, [R1+0x1cc] ;  /* 0x0001cc0001087983 */ /* 0x000ee80000300800 */
[----:B------:R0:W-:Y:S01]  /*25dd0*/  STS.U16 [R0+0x6800], R10 ;  /* 0x0068000a00007388 */ /* 0x0001e20000000400 */
[----:B------:R-:W3:Y:S03]  /*25de0*/  LDL.LU R9, [R1+0x1c8] ;  /* 0x0001c80001097983 */ /* 0x000ee60000300800 */
[----:B------:R1:W-:Y:S04]  /*25df0*/  STS.U16 [R0+0x6c00], R11 ;  /* 0x006c000b00007388 */ /* 0x0003e80000000400 */
[----:B------:R1:W-:Y:S04]  /*25e00*/  STS.U16 [R0+0x7800], R12 ;  /* 0x0078000c00007388 */ /* 0x0003e80000000400 */
[----:B------:R1:W-:Y:S04]  /*25e10*/  STS.U16 [R0+0x8000], R13 ;  /* 0x0080000d00007388 */ /* 0x0003e80000000400 */
[----:B------:R1:W-:Y:S04]  /*25e20*/  STS.U16 [R0+0x8400], R14 ;  /* 0x0084000e00007388 */ /* 0x0003e80000000400 */
[----:B------:R1:W-:Y:S04]  /*25e30*/  STS.U16 [R0+0x8800], R15 ;  /* 0x0088000f00007388 */ /* 0x0003e80000000400 */
[----:B0-----:R-:W3:Y:S01]  /*25e40*/  LDL.LU R10, [R1+0x1c4] ;  /* 0x0001c400010a7983 */ /* 0x001ee20000300800 */
[----:B-1----:R-:W3:Y:S02]  /*25e50*/  LDL.LU R11, [R1+0x1c0] ;  /* 0x0001c000010b7983 */ /* 0x002ee40000300800 */
[----:B------:R-:W3:Y:S01]  /*25e60*/  LDL.LU R12, [R1+0x1bc] ;  /* 0x0001bc00010c7983 */ /* 0x000ee20000300800 */
[----:B------:R-:W3:Y:S01]  /*25e70*/  LDL.LU R13, [R1+0x1b4] ;  /* 0x0001b400010d7983 */ /* 0x000ee20000300800 */
[----:B------:R-:W3:Y:S03]  /*25e80*/  LDL.LU R14, [R1+0x1b0] ;  /* 0x0001b000010e7983 */ /* 0x000ee60000300800 */
        /* <DEDUP_REMOVED lines=23> */
[----:B--2---:R0:W-:Y:S04]  /*26000*/  STS.U16 [R0+0xbc00], R25 ;  /* 0x00bc001900007388 */ /* 0x0041e80000000400 */
[----:B------:R1:W-:Y:S04]  /*26010*/  STS.U16 [R0+0xc000], R29 ;  /* 0x00c0001d00007388 */ /* 0x0003e80000000400 */
[----:B0-----:R-:W2:Y:S04]  /*26020*/  LDL.LU R25, [R1+0x9c] ;  /* 0x00009c0001197983 */ /* 0x001ea80000300800 */
[----:B----4-:R0:W-:Y:S01]  /*26030*/  STS.U16 [R0+0xc400], R2 ;  /* 0x00c4000200007388 */ /* 0x0101e20000000400 */
[----:B-1----:R-:W4:Y:S03]  /*26040*/  LDL.LU R29, [R1+0x98] ;  /* 0x00009800011d7983 */ /* 0x002f260000300800 */
[----:B0-----:R-:W2:Y:S04]  /*26050*/  LDL.LU R2, [R1+0x94] ;  /* 0x0000940001027983 */ /* 0x001ea80000300800 */
[----:B---3--:R0:W-:Y:S04]  /*26060*/  STS.U16 [R0+0xc800], R28 ;  /* 0x00c8001c00007388 */ /* 0x0081e80000000400 */
[----:B------:R1:W-:Y:S04]  /*26070*/  STS.U16 [R0+0xcc00], R3 ;  /* 0x00cc000300007388 */ /* 0x0003e80000000400 */
[----:B0-----:R-:W3:Y:S01]  /*26080*/  LDL.LU R28, [R1+0x3f84] ;  /* 0x003f8400011c7983 */ /* 0x001ee20000300800 */
[----:B------:R-:W-:Y:S02]  /*26090*/  STL [R1+0x17a8], R0 ;  /* 0x0017a80001007387 */ /* 0x000fe40000100800 */
[----:B-1----:R-:W2:Y:S02]  /*260a0*/  LDL.LU R3, [R1+0x84] ;  /* 0x0000840001037983 */ /* 0x002ea40000300800 */
[----:B--2---:R0:W-:Y:S04]  /*260b0*/  STL [R1+0x3f78], R3 ;  /* 0x003f780301007387 */ /* 0x0041e80000100800 */
[----:B0-----:R-:W2:Y:S04]  /*260c0*/  LDL.LU R3, [R1+0x88] ;  /* 0x0000880001037983 */ /* 0x001ea80000300800 */
[----:B--2---:R0:W-:Y:S04]  /*260d0*/  STL [R1+0x3f7c], R3 ;  /* 0x003f7c0301007387 */ /* 0x0041e80000100800 */
[----:B0-----:R-:W2:Y:S04]  /*260e0*/  LDL.LU R3, [R1+0x8c] ;  /* 0x00008c0001037983 */ /* 0x001ea80000300800 */
[----:B------:R-:W-:Y:S04]  /*260f0*/  STS.U16 [R0+0xd800], R6 ;  /* 0x00d8000600007388 */ /* 0x000fe80000000400 */
[----:B------:R-:W-:Y:S04]  /*26100*/  STS.U16 [R0+0xdc00], R7 ;  /* 0x00dc000700007388 */ /* 0x000fe80000000400 */
[----:B------:R-:W-:Y:S04]  /*26110*/  STS.U16 [R0+0xe000], R8 ;  /* 0x00e0000800007388 */ /* 0x000fe80000000400 */
[----:B------:R-:W-:Y:S04]  /*26120*/  STS.U16 [R0+0xe400], R9 ;  /* 0x00e4000900007388 */ /* 0x000fe80000000400 */
[----:B---3--:R0:W-:Y:S04]  /*26130*/  STS.U16 [R0+0xf400], R28 ;  /* 0x00f4001c00007388 */ /* 0x0081e80000000400 */
[----:B------:R-:W-:Y:S04]  /*26140*/  STS.U16 [R0+0xe800], R10 ;  /* 0x00e8000a00007388 */ /* 0x000fe80000000400 */
[----:B------:R-:W-:Y:S04]  /*26150*/  STS.U16 [R0+0xec00], R11 ;  /* 0x00ec000b00007388 */ /* 0x000fe80000000400 */
[----:B------:R-:W-:Y:S04]  /*26160*/  STS.U16 [R0+0xf000], R12 ;  /* 0x00f0000c00007388 */ /* 0x000fe80000000400 */
[----:B------:R-:W-:Y:S04]  /*26170*/  STS.U16 [R0+0xf800], R13 ;  /* 0x00f8000d00007388 */ /* 0x000fe80000000400 */
[----:B------:R-:W-:Y:S04]  /*26180*/  STS.U16 [R0+0xd000], R4 ;  /* 0x00d0000400007388 */ /* 0x000fe80000000400 */
[----:B------:R-:W-:Y:S01]  /*26190*/  STS.U16 [R0+0xd400], R5 ;  /* 0x00d4000500007388 */ /* 0x000fe20000000400 */
[----:B0-----:R-:W-:-:S03]  /*261a0*/  LOP3.LUT R28, R0, 0x20, RZ, 0x3c, !PT ;  /* 0x00000020001c7812 */ /* 0x001fc600078e3cff */
[----:B------:R-:W-:Y:S04]  /*261b0*/  STS.U16 [R0+0xfc00], R14 ;  /* 0x00fc000e00007388 */ /* 0x000fe80000000400 */
[----:B--2---:R0:W-:Y:S04]  /*261c0*/  STL [R1+0x3f80], R3 ;  /* 0x003f800301007387 */ /* 0x0041e80000100800 */
[----:B0-----:R-:W2:Y:S01]  /*261d0*/  LDL.LU R3, [R1+0x90] ;  /* 0x0000900001037983 */ /* 0x001ea20000300800 */
[----:B------:R-:W3:Y:S02]  /*261e0*/  LDL.LU R6, [R1+0x80] ;  /* 0x0000800001067983 */ /* 0x000ee40000300800 */
[----:B------:R-:W3:Y:S02]  /*261f0*/  LDL.LU R7, [R1+0x7c] ;  /* 0x00007c0001077983 */ /* 0x000ee40000300800 */
[----:B------:R-:W3:Y:S01]  /*26200*/  LDL.LU R8, [R1+0x78] ;  /* 0x0000780001087983 */ /* 0x000ee20000300800 */
[----:B------:R-:W3:Y:S01]  /*26210*/  LDL.LU R9, [R1+0x74] ;  /* 0x0000740001097983 */ /* 0x000ee20000300800 */
[----:B------:R-:W3:Y:S02]  /*26220*/  LDL.LU R10, [R1+0x70] ;  /* 0x00007000010a7983 */ /* 0x000ee40000300800 */
[----:B------:R-:W3:Y:S02]  /*26230*/  LDL.LU R11, [R1+0x6c] ;  /* 0x00006c00010b7983 */ /* 0x000ee40000300800 */
[----:B------:R-:W3:Y:S01]  /*26240*/  LDL.LU R12, [R1+0x68] ;  /* 0x00006800010c7983 */ /* 0x000ee20000300800 */
[----:B------:R-:W3:Y:S04]  /*26250*/  LDL.LU R13, [R1+0x64] ;  /* 0x00006400010d7983 */ /* 0x000ee80000300800 */
[----:B------:R0:W-:Y:S01]  /*26260*/  STS.U16 [R28+0x100], R15 ;  /* 0x0001000f1c007388 */ /* 0x0001e20000000400 */
[----:B------:R-:W3:Y:S02]  /*26270*/  LDL.LU R14, [R1+0x60] ;  /* 0x00006000010e7983 */ /* 0x000ee40000300800 */
[----:B------:R1:W-:Y:S02]  /*26280*/  STS.U16 [R28+0x500], R16 ;  /* 0x000500101c007388 */ /* 0x0003e40000000400 */
[----:B------:R1:W-:Y:S01]  /*26290*/  STS.U16 [R28+0x900], R17 ;  /* 0x000900111c007388 */ /* 0x0003e20000000400 */
[----:B------:R4:W-:Y:S01]  /*262a0*/  STS.U16 [R28+0xd00], R18 ;  /* 0x000d00121c007388 */ /* 0x0009e20000000400 */
[----:B------:R4:W-:Y:S02]  /*262b0*/  STS.U16 [R28+0x1100], R19 ;  /* 0x001100131c007388 */ /* 0x0009e40000000400 */
[----:B------:R4:W-:Y:S01]  /*262c0*/  STS.U16 [R28+0x1500], R20 ;  /* 0x001500141c007388 */ /* 0x0009e20000000400 */
[----:B0-----:R-:W3:Y:S01]  /*262d0*/  LDL.LU R15, [R1+0x5c] ;  /* 0x00005c00010f7983 */ /* 0x001ee20000300800 */
[----:B-1----:R-:W3:Y:S02]  /*262e0*/  LDL.LU R16, [R1+0x58] ;  /* 0x0000580001107983 */ /* 0x002ee40000300800 */
[----:B------:R-:W3:Y:S01]  /*262f0*/  LDL.LU R17, [R1+0x54] ;  /* 0x0000540001117983 */ /* 0x000ee20000300800 */
[----:B----4-:R-:W3:Y:S01]  /*26300*/  LDL.LU R18, [R1+0x50] ;  /* 0x0000500001127983 */ /* 0x010ee20000300800 */
[----:B------:R-:W3:Y:S02]  /*26310*/  LDL.LU R19, [R1+0x4c] ;  /* 0x00004c0001137983 */ /* 0x000ee40000300800 */
[----:B------:R0:W-:Y:S02]  /*26320*/  STS.U16 [R28+0x1900], R21 ;  /* 0x001900151c007388 */ /* 0x0001e40000000400 */
[----:B------:R-:W3:Y:S01]  /*26330*/  LDL.LU R20, [R1+0x48] ;  /* 0x0000480001147983 */ /* 0x000ee20000300800 */
[----:B------:R1:W-:Y:S01]  /*26340*/  STS.U16 [R28+0x1d00], R22 ;  /* 0x001d00161c007388 */ /* 0x0003e20000000400 */
[----:B------:R1:W-:Y:S02]  /*26350*/  STS.U16 [R28+0x2100], R23 ;  /* 0x002100171c007388 */ /* 0x0003e40000000400 */
[----:B------:R1:W-:Y:S02]  /*26360*/  STS.U16 [R28+0x2500], R26 ;  /* 0x0025001a1c007388 */ /* 0x0003e40000000400 */
[----:B------:R1:W-:Y:S01]  /*26370*/  STS.U16 [R28+0x2900], R27 ;  /* 0x0029001b1c007388 */ /* 0x0003e20000000400 */
[----:B------:R1:W-:Y:S04]  /*26380*/  STS.U16 [R28+0x2d00], R24 ;  /* 0x002d00181c007388 */ /* 0x0003e80000000400 */
[----:B0-----:R-:W3:Y:S01]  /*26390*/  LDL.LU R21, [R1+0x44] ;  /* 0x0000440001157983 */ /* 0x001ee20000300800 */
[----:B-1----:R-:W3:Y:S03]  /*263a0*/  LDL.LU R22, [R1+0x40] ;  /* 0x0000400001167983 */ /* 0x002ee60000300800 */
[----:B------:R-:W3:Y:S04]  /*263b0*/  LDL.LU R23, [R1+0x3c] ;  /* 0x00003c0001177983 */ /* 0x000ee80000300800 */
[----:B------:R-:W3:Y:S01]  /*263c0*/  LDL.LU R26, [R1+0x38] ;  /* 0x00003800011a7983 */ /* 0x000ee20000300800 */
[----:B------:R-:W3:Y:S02]  /*263d0*/  LDL.LU R27, [R1+0x34] ;  /* 0x00003400011b7983 */ /* 0x000ee40000300800 */
[----:B------:R0:W-:Y:S02]  /*263e0*/  STS.U16 [R28+0x3100], R25 ;  /* 0x003100191c007388 */ /* 0x0001e40000000400 */
[----:B------:R-:W3:Y:S01]  /*263f0*/  LDL.LU R24, [R1+0x30] ;  /* 0x0000300001187983 */ /* 0x000ee20000300800 */
[----:B------:R1:W-:Y:S01]  /*26400*/  STS.U16 [R28+0x3500], R29 ;  /* 0x0035001d1c007388 */ /* 0x0003e20000000400 */
[----:B------:R1:W-:Y:S03]  /*26410*/  STS.U16 [R28+0x3900], R2 ;  /* 0x003900021c007388 */ /* 0x0003e60000000400 */
[----:B0-----:R-:W3:Y:S01]  /*26420*/  LDL.LU R25, [R1+0x2c] ;  /* 0x00002c0001197983 */ /* 0x001ee20000300800 */
[----:B-1----:R-:W3:Y:S02]  /*26430*/  LDL.LU R29, [R1+0x28] ;  /* 0x00002800011d7983 */ /* 0x002ee40000300800 */
[----:B------:R-:W3:Y:S01]  /*26440*/  LDL.LU R2, [R1+0x24] ;  /* 0x0000240001027983 */ /* 0x000ee20000300800 */
[----:B------:R-:W3:Y:S04]  /*26450*/  LDL.LU R0, [R1+0x20] ;  /* 0x0000200001007983 */ /* 0x000ee80000300800 */
[----:B------:R-:W3:Y:S01]  /*26460*/  LDL.LU R4, [R1+0x1c] ;  /* 0x00001c0001047983 */ /* 0x000ee20000300800 */
[----:B------:R-:W3:Y:S03]  /*26470*/  LDL.LU R5, [R1+0x18] ;  /* 0x0000180001057983 */ /* 0x000ee60000300800 */
[----:B--2---:R0:W-:Y:S04]  /*26480*/  STS.U16 [R28+0x3d00], R3 ;  /* 0x003d00031c007388 */ /* 0x0041e80000000400 */
[----:B0-----:R-:W2:Y:S04]  /*26490*/  LDL.LU R3, [R1+0x3f80] ;  /* 0x003f800001037983 */ /* 0x001ea80000300800 */
[----:B--2---:R0:W-:Y:S04]  /*264a0*/  STS.U16 [R28+0x4100], R3 ;  /* 0x004100031c007388 */ /* 0x0041e80000000400 */
[----:B0-----:R-:W2:Y:S04]  /*264b0*/  LDL.LU R3, [R1+0x3f7c] ;  /* 0x003f7c0001037983 */ /* 0x001ea80000300800 */
[----:B--2---:R0:W-:Y:S04]  /*264c0*/  STS.U16 [R28+0x4500], R3 ;  /* 0x004500031c007388 */ /* 0x0041e80000000400 */
[----:B0-----:R-:W2:Y:S04]  /*264d0*/  LDL.LU R3, [R1+0x3f78] ;  /* 0x003f780001037983 */ /* 0x001ea80000300800 */
[----:B--2---:R0:W-:Y:S01]  /*264e0*/  STS.U16 [R28+0x4900], R3 ;  /* 0x004900031c007388 */ /* 0x0041e20000000400 */
[----:B---3--:R1:W-:Y:S02]  /*264f0*/  STS.U16 [R28+0x4d00], R6 ;  /* 0x004d00061c007388 */ /* 0x0083e40000000400 */
[----:B------:R2:W-:Y:S02]  /*26500*/  STS.U16 [R28+0x5100], R7 ;  /* 0x005100071c007388 */ /* 0x0005e40000000400 */
[----:B------:R3:W-:Y:S01]  /*26510*/  STS.U16 [R28+0x5500], R8 ;  /* 0x005500081c007388 */ /* 0x0007e20000000400 */
[----:B------:R3:W-:Y:S01]  /*26520*/  STS.U16 [R28+0x5900], R9 ;  /* 0x005900091c007388 */ /* 0x0007e20000000400 */
[----:B------:R3:W-:Y:S03]  /*26530*/  STS.U16 [R28+0x5d00], R10 ;  /* 0x005d000a1c007388 */ /* 0x0007e60000000400 */
[----:B0-----:R-:W3:Y:S01]  /*26540*/  LDL.LU R3, [R1+0x3f74] ;  /* 0x003f740001037983 */ /* 0x001ee20000300800 */
[----:B-1----:R-:W3:Y:S02]  /*26550*/  LDL.LU R6, [R1+0x3f70] ;  /* 0x003f700001067983 */ /* 0x002ee40000300800 */
[----:B--2---:R-:W2:Y:S02]  /*26560*/  LDL.LU R7, [R1+0x3f6c] ;  /* 0x003f6c0001077983 */ /* 0x004ea40000300800 */
[----:B---3--:R-:W3:Y:S01]  /*26570*/  LDL.LU R8, [R1+0x3f68] ;  /* 0x003f680001087983 */ /* 0x008ee20000300800 */
[----:B------:R-:W2:Y:S01]  /*26580*/  LDL.LU R9, [R1+0x3f64] ;  /* 0x003f640001097983 */ /* 0x000ea20000300800 */
[----:B------:R-:W2:Y:S03]  /*26590*/  LDL.LU R10, [R1+0x3f60] ;  /* 0x003f6000010a7983 */ /* 0x000ea60000300800 */
[----:B------:R0:W-:Y:S01]  /*265a0*/  STS.U16 [R28+0x6100], R11 ;  /* 0x0061000b1c007388 */ /* 0x0001e20000000400 */
[----:B------:R1:W-:Y:S02]  /*265b0*/  STS.U16 [R28+0x6500], R12 ;  /* 0x0065000c1c007388 */ /* 0x0003e40000000400 */
[----:B------:R1:W-:Y:S02]  /*265c0*/  STS.U16 [R28+0x6900], R13 ;  /* 0x0069000d1c007388 */ /* 0x0003e40000000400 */
[----:B------:R1:W-:Y:S01]  /*265d0*/  STS.U16 [R28+0x6d00], R14 ;  /* 0x006d000e1c007388 */ /* 0x0003e20000000400 */
[----:B------:R1:W-:Y:S01]  /*265e0*/  STS.U16 [R28+0x7100], R15 ;  /* 0x0071000f1c007388 */ /* 0x0003e20000000400 */
[----:B------:R1:W-:Y:S03]  /*265f0*/  STS.U16 [R28+0x7500], R16 ;  /* 0x007500101c007388 */ /* 0x0003e60000000400 */
[----:B0-----:R-:W2:Y:S01]  /*26600*/  LDL.LU R11, [R1+0x3f5c] ;  /* 0x003f5c00010b7983 */ /* 0x001ea20000300800 */
[----:B-1----:R-:W2:Y:S03]  /*26610*/  LDL.LU R12, [R1+0x3f58] ;  /* 0x003f5800010c7983 */ /* 0x002ea60000300800 */
[----:B------:R-:W2:Y:S01]  /*26620*/  LDL.LU R13, [R1+0x3f54] ;  /* 0x003f5400010d7983 */ /* 0x000ea20000300800 */
[----:B------:R-:W2:Y:S03]  /*26630*/  LDL.LU R14, [R1+0x3f50] ;  /* 0x003f5000010e7983 */ /* 0x000ea60000300800 */
        /* <DEDUP_REMOVED lines=26> */
[----:B------:R0:W-:Y:S04]  /*267e0*/  STS.U16 [R28+0xa900], R2 ;  /* 0x00a900021c007388 */ /* 0x0001e80000000400 */
[----:B0-----:R-:W2:Y:S01]  /*267f0*/  LDL.LU R2, [R1+0x3f14] ;  /* 0x003f140001027983 */ /* 0x001ea20000300800 */
[----:B------:R-:W-:Y:S02]  /*26800*/  STS.U16 [R28+0xad00], R0 ;  /* 0x00ad00001c007388 */ /* 0x000fe40000000400 */
[----:B------:R-:W-:Y:S02]  /*26810*/  STS.U16 [R28+0xb100], R4 ;  /* 0x00b100041c007388 */ /* 0x000fe40000000400 */
[----:B------:R-:W-:Y:S01]  /*26820*/  STS.U16 [R28+0xb500], R5 ;  /* 0x00b500051c007388 */ /* 0x000fe20000000400 */
[----:B--2---:R0:W-:Y:S01]  /*26830*/  STS.U16 [R28+0xb900], R2 ;  /* 0x00b900021c007388 */ /* 0x0041e20000000400 */
[----:B------:R1:W-:Y:S02]  /*26840*/  STS.U16 [R28+0xbd00], R29 ;  /* 0x00bd001d1c007388 */ /* 0x0003e40000000400 */
[----:B------:R2:W-:Y:S02]  /*26850*/  STS.U16 [R28+0xc100], R25 ;  /* 0x00c100191c007388 */ /* 0x0005e40000000400 */
[----:B------:R3:W-:Y:S01]  /*26860*/  STS.U16 [R28+0xc500], R24 ;  /* 0x00c500181c007388 */ /* 0x0007e20000000400 */
[----:B------:R3:W-:Y:S04]  /*26870*/  STS.U16 [R28+0xc900], R27 ;  /* 0x00c9001b1c007388 */ /* 0x0007e80000000400 */
[----:B0-----:R-:W4:Y:S01]  /*26880*/  LDL.LU R2, [R1+0x3f10] ;  /* 0x003f100001027983 */ /* 0x001f220000300800 */
[----:B-1----:R-:W4:Y:S02]  /*26890*/  LDL.LU R29, [R1+0x3f0c] ;  /* 0x003f0c00011d7983 */ /* 0x002f240000300800 */
[----:B--2---:R-:W2:Y:S02]  /*268a0*/  LDL.LU R25, [R1+0x3f08] ;  /* 0x003f080001197983 */ /* 0x004ea40000300800 */
[----:B---3--:R-:W3:Y:S01]  /*268b0*/  LDL.LU R24, [R1+0x3f04] ;  /* 0x003f040001187983 */ /* 0x008ee20000300800 */
[----:B------:R-:W3:Y:S01]  /*268c0*/  LDL.LU R27, [R1+0x3f00] ;  /* 0x003f0000011b7983 */ /* 0x000ee20000300800 */
[----:B------:R-:W3:Y:S02]  /*268d0*/  LDL R5, [R1+0xf74] ;  /* 0x000f740001057983 */ /* 0x000ee40000100800 */
[----:B------:R-:W3:Y:S01]  /*268e0*/  LDL R4, [R1+0x1754] ;  /* 0x0017540001047983 */ /* 0x000ee20000100800 */
[----:B------:R0:W-:Y:S04]  /*268f0*/  STS.U16 [R28+0xcd00], R26 ;  /* 0x00cd001a1c007388 */ /* 0x0001e80000000400 */
[----:B0-----:R-:W4:Y:S01]  /*26900*/  LDL R26, [R1+0x1768] ;  /* 0x00176800011a7983 */ /* 0x001f220000100800 */
[----:B--2---:R-:W-:-:S03]  /*26910*/  PRMT R25, RZ, 0x7610, R25 ;  /* 0x00007610ff197816 */ /* 0x004fc60000000019 */
[----:B------:R-:W-:Y:S04]  /*26920*/  STS.U16 [R28+0xd100], R23 ;  /* 0x00d100171c007388 */ /* 0x000fe80000000400 */
[----:B------:R-:W2:Y:S04]  /*26930*/  LDL.LU R0, [R1+0xf8c] ;  /* 0x000f8c0001007983 */ /* 0x000ea80000300800 */
[----:B---3--:R-:W3:Y:S01]  /*26940*/  @!P0 LDG.E.U16 R25, [R4.64] ;  /* 0x0000000604198981 */ /* 0x008ee2000c1e1500 */
[----:B------:R-:W-:Y:S02]  /*26950*/  STS.U16 [R28+0xd500], R22 ;  /* 0x00d500161c007388 */ /* 0x000fe40000000400 */
[----:B------:R-:W-:Y:S02]  /*26960*/  STS.U16 [R28+0xd900], R21 ;  /* 0x00d900151c007388 */ /* 0x000fe40000000400 */
[----:B------:R-:W-:Y:S01]  /*26970*/  STS.U16 [R28+0xdd00], R20 ;  /* 0x00dd00141c007388 */ /* 0x000fe20000000400 */
[----:B------:R-:W-:Y:S01]  /*26980*/  STS.U16 [R28+0xe100], R19 ;  /* 0x00e100131c007388 */ /* 0x000fe20000000400 */
[----:B------:R-:W-:Y:S02]  /*26990*/  STS.U16 [R28+0xe500], R18 ;  /* 0x00e500121c007388 */ /* 0x000fe40000000400 */
[----:B------:R-:W-:Y:S02]  /*269a0*/  STS.U16 [R28+0xe900], R17 ;  /* 0x00e900111c007388 */ /* 0x000fe40000000400 */
[----:B------:R-:W-:Y:S01]  /*269b0*/  STS.U16 [R28+0xed00], R16 ;  /* 0x00ed00101c007388 */ /* 0x000fe20000000400 */
[----:B------:R-:W-:Y:S01]  /*269c0*/  STS.U16 [R28+0xf100], R15 ;  /* 0x00f1000f1c007388 */ /* 0x000fe20000000400 */
[----:B------:R-:W-:Y:S02]  /*269d0*/  STS.U16 [R28+0xf500], R14 ;  /* 0x00f5000e1c007388 */ /* 0x000fe40000000400 */
[----:B------:R-:W-:Y:S02]  /*269e0*/  STS.U16 [R28+0xf900], R13 ;  /* 0x00f9000d1c007388 */ /* 0x000fe40000000400 */
[----:B------:R0:W-:Y:S01]  /*269f0*/  STS.U16 [R28+0xfd00], R12 ;  /* 0x00fd000c1c007388 */ /* 0x0001e20000000400 */
[----:B----4-:R-:W-:Y:S01]  /*26a00*/  STS.U16 [R26+0x200], R11 ;  /* 0x0002000b1a007388 */ /* 0x010fe20000000400 */
[----:B------:R-:W-:Y:S02]  /*26a10*/  STS.U16 [R26+0x600], R10 ;  /* 0x0006000a1a007388 */ /* 0x000fe40000000400 */
[----:B------:R-:W-:Y:S02]  /*26a20*/  STS.U16 [R26+0xa00], R9 ;  /* 0x000a00091a007388 */ /* 0x000fe40000000400 */
[----:B------:R-:W-:Y:S01]  /*26a30*/  STS.U16 [R26+0xe00], R8 ;  /* 0x000e00081a007388 */ /* 0x000fe20000000400 */
[----:B------:R-:W-:Y:S01]  /*26a40*/  STS.U16 [R26+0x1200], R7 ;  /* 0x001200071a007388 */ /* 0x000fe20000000400 */
[----:B------:R-:W-:Y:S02]  /*26a50*/  STS.U16 [R26+0x1600], R6 ;  /* 0x001600061a007388 */ /* 0x000fe40000000400 */
[----:B------:R1:W-:Y:S01]  /*26a60*/  STS.U16 [R26+0x1a00], R3 ;  /* 0x001a00031a007388 */ /* 0x0003e20000000400 */
[----:B0-----:R-:W4:Y:S04]  /*26a70*/  LDL.LU R28, [R1+0xf84] ;  /* 0x000f8400011c7983 */ /* 0x001f280000300800 */
[----:B-1----:R-:W2:Y:S04]  /*26a80*/  LDL.LU R26, [R1+0x3efc] ;  /* 0x003efc00011a7983 */ /* 0x002ea80000300800 */
[----:B---3--:R0:W-:Y:S04]  /*26a90*/  STL [R1+0x984], R25 ;  /* 0x0009841901007387 */ /* 0x0081e80000100800 */
[----:B0-----:R-:W3:Y:S01]  /*26aa0*/  LDL.LU R25, [R1+0x3ef8] ;  /* 0x003ef80001197983 */ /* 0x001ee20000300800 */
[----:B------:R-:W2:Y:S02]  /*26ab0*/  LDL R4, [R1+0x1740] ;  /* 0x0017400001047983 */ /* 0x000ea40000100800 */
[----:B------:R-:W2:Y:S01]  /*26ac0*/  LDL R5, [R1+0x1744] ;  /* 0x0017440001057983 */ /* 0x000ea20000100800 */
[----:B------:R-:W-:-:S02]  /*26ad0*/  PRMT R27, RZ, 0x7610, R27 ;  /* 0x00007610ff1b7816 */ /* 0x000fc4000000001b */
[----:B--2---:R-:W-:-:S04]  /*26ae0*/  @!P0 LOP3.LUT R5, R5, R4, RZ, 0x3c, !PT ;  /* 0x0000000405058212 */ /* 0x004fc800078e3cff */
[----:B------:R-:W-:-:S04]  /*26af0*/  @!P0 LOP3.LUT R4, R5, R4, RZ, 0x3c, !PT ;  /* 0x0000000405048212 */ /* 0x000fc800078e3cff */
[----:B------:R-:W-:-:S05]  /*26b00*/  @!P0 LOP3.LUT R5, R5, R4, RZ, 0x3c, !PT ;  /* 0x0000000405058212 */ /* 0x000fca00078e3cff */
[----:B------:R-:W2:Y:S04]  /*26b10*/  @!P0 LDG.E.U16 R27, [R4.64] ;  /* 0x00000006041b8981 */ /* 0x000ea8000c1e1500 */
[----:B--2---:R0:W-:Y:S04]  /*26b20*/  STL [R1+0x980], R27 ;  /* 0x0009801b01007387 */ /* 0x0041e80000100800 */
[----:B0-----:R-:W2:Y:S01]  /*26b30*/  LDL.LU R27, [R1+0x3ef4] ;  /* 0x003ef400011b7983 */ /* 0x001ea20000300800 */
        /* <DEDUP_REMOVED lines=406> */
[----:B------:R-:W2:Y:S02]  /*284a0*/  LDL R5, [R1+0x1410] ;  /* 0x0014100001057983 */ /* 0x000ea40000100800 */
[----:B--2---:R-:W-:-:S02]  /*284b0*/  @!P0 LOP3.LUT R5, R5, R4, RZ, 0x3c, !PT ;  /* 0x0000000405058212 */ /* 0x004fc400078e3cff */
[----:B------:R-:W-:Y:S02]  /*284c0*/  PRMT R26, RZ, 0x7610, R26 ;  /* 0x00007610ff1a7816 */ /* 0x000fe4000000001a */
        /* <DEDUP_REMOVED lines=397> */
[----:B------:R-:W-:Y:S04]  /*29da0*/  STL [R1+0x3d00], R29 ;  /* 0x003d001d01007387 */ /* 0x000fe80000100800 */
        /* <DEDUP_REMOVED lines=14> */
[----:B------:R-:W-:Y:S01]  /*29e90*/  @!P0 LOP3.LUT R5, R5, R4, RZ, 0x3c, !PT ;  /* 0x0000000405058212 */ /* 0x000fe200078e3cff */
[----:B------:R0:W-:Y:S04]  /*29ea0*/  STL [R1+0x3d04], R27 ;  /* 0x003d041b01007387 */ /* 0x0001e80000100800 */
[----:B------:R1:W2:Y:S04]  /*29eb0*/  @!P0 LDG.E.U16 R29, [R4.64] ;  /* 0x00000006041d8981 */ /* 0x0002a8000c1e1500 */
[----:B-1----:R-:W2:Y:S04]  /*29ec0*/  LDL R4, [R1+0x1124] ;  /* 0x0011240001047983 */ /* 0x002ea80000100800 */
[----:B------:R-:W2:Y:S01]  /*29ed0*/  LDL R5, [R1+0x1128] ;  /* 0x0011280001057983 */ /* 0x000ea20000100800 */
[----:B------:R-:W-:-:S02]  /*29ee0*/  PRMT R26, RZ, 0x7610, R26 ;  /* 0x00007610ff1a7816 */ /* 0x000fc4000000001a */
[----:B--2---:R-:W-:-:S04]  /*29ef0*/  @!P0 LOP3.LUT R5, R5, R4, RZ, 0x3c, !PT ;  /* 0x0000000405058212 */ /* 0x004fc800078e3cff */
[----:B------:R-:W-:-:S04]  /*29f00*/  @!P0 LOP3.LUT R4, R5, R4, RZ, 0x3c, !PT ;  /* 0x0000000405048212 */ /* 0x000fc800078e3cff */
[----:B------:R-:W-:Y:S01]  /*29f10*/  @!P0 LOP3.LUT R5, R5, R4, RZ, 0x3c, !PT ;  /* 0x0000000405058212 */ /* 0x000fe200078e3cff */
[----:B------:R1:W-:Y:S04]  /*29f20*/  STL [R1+0x3d4c], R29 ;  /* 0x003d4c1d01007387 */ /* 0x0003e80000100800 */
[----:B------:R2:W3:Y:S01]  /*29f30*/  @!P0 LDG.E.U16 R26, [R4.64] ;  /* 0x00000006041a8981 */ /* 0x0004e2000c1e1500 */
[----:B0-----:R-:W-:-:S03]  /*29f40*/  PRMT R27, RZ, 0x7610, R27 ;  /* 0x00007610ff1b7816 */ /* 0x001fc6000000001b */
[----:B-1----:R-:W3:Y:S04]  /*29f50*/  LDL R29, [R1+0x10f0] ;  /* 0x0010f000011d7983 */ /* 0x002ee80000100800 */
[----:B--2---:R-:W2:Y:S04]  /*29f60*/  LDL R4, [R1+0x110c] ;  /* 0x00110c0001047983 */ /* 0x004ea80000100800 */
[----:B------:R-:W2:Y:S02]  /*29f70*/  LDL R5, [R1+0x1110] ;  /* 0x0011100001057983 */ /* 0x000ea40000100800 */
[----:B--2---:R-:W-:-:S04]  /*29f80*/  @!P0 LOP3.LUT R5, R5, R4, RZ, 0x3c, !PT ;  /* 0x0000000405058212 */ /* 0x004fc800078e3cff */
[----:B------:R-:W-:-:S04]  /*29f90*/  @!P0 LOP3.LUT R4, R5, R4, RZ, 0x3c, !PT ;  /* 0x0000000405048212 */ /* 0x000fc800078e3cff */
[----:B------:R-:W-:Y:S01]  /*29fa0*/  @!P0 LOP3.LUT R5, R5, R4, RZ, 0x3c, !PT ;  /* 0x0000000405058212 */ /* 0x000fe200078e3cff */
[----:B---3--:R0:W-:Y:S04]  /*29fb0*/  STL [R1+0x3d08], R26 ;  /* 0x003d081a01007387 */ /* 0x0081e80000100800 */
[----:B------:R1:W2:Y:S04]  /*29fc0*/  @!P0 LDG.E.U16 R27, [R4.64] ;  /* 0x00000006041b8981 */ /* 0x0002a8000c1e1500 */
[----:B-1----:R-:W3:Y:S04]  /*29fd0*/  LDL R4, [R1+0x1104] ;  /* 0x0011040001047983 */ /* 0x002ee80000100800 */
[----:B------:R-:W3:Y:S01]  /*29fe0*/  LDL R5, [R1+0x1108] ;  /* 0x0011080001057983 */ /* 0x000ee20000100800 */
[----:B------:R-:W-:-:S02]  /*29ff0*/  PRMT R25, RZ, 0x7610, R25 ;  /* 0x00007610ff197816 */ /* 0x000fc40000000019 */
[----:B---3--:R-:W-:-:S04]  /*2a000*/  @!P0 LOP3.LUT R5, R5, R4, RZ, 0x3c, !PT ;  /* 0x0000000405058212 */ /* 0x008fc800078e3cff */
[----:B------:R-:W-:-:S04]  /*2a010*/  @!P0 LOP3.LUT R4, R5, R4, RZ, 0x3c, !PT ;  /* 0x0000000405048212 */ /* 0x000fc800078e3cff */
[----:B------:R-:W-:Y:S01]  /*2a020*/  @!P0 LOP3.LUT R5, R5, R4, RZ, 0x3c, !PT ;  /* 0x0000000405058212 */ /* 0x000fe200078e3cff */
[----:B--2---:R1:W-:Y:S04]  /*2a030*/  STL [R1+0x3d50], R27 ;  /* 0x003d501b01007387 */ /* 0x0043e80000100800 */
[----:B------:R2:W3:Y:S01]  /*2a040*/  @!P0 LDG.E.U16 R25, [R4.64] ;  /* 0x0000000604198981 */ /* 0x0004e2000c1e1500 */
[----:B0-----:R-:W-:-:S03]  /*2a050*/  PRMT R26, RZ, 0x7610, R26 ;  /* 0x00007610ff1a7816 */ /* 0x001fc6000000001a */
[----:B-1----:R-:W4:Y:S04]  /*2a060*/  LDL R27, [R1+0x10e8] ;  /* 0x0010e800011b7983 */ /* 0x002f280000100800 */
[----:B--2---:R-:W2:Y:S01]  /*2a070*/  LDL R5, [R1+0x10ec] ;  /* 0x0010ec0001057983 */ /* 0x004ea20000100800 */
[----:B------:R-:W-:-:S03]  /*2a080*/  @!P0 IMAD.MOV.U32 R4, RZ, RZ, R29 ;  /* 0x000000ffff048224 */ /* 0x000fc600078e001d */
[----:B---3--:R0:W-:Y:S01]  /*2a090*/  STL [R1+0x3d0c], R25 ;  /* 0x003d0c1901007387 */ /* 0x0081e20000100800 */
[----:B------:R-:W-:Y:S01]  /*2a0a0*/  PRMT R24, RZ, 0x7610, R24 ;  /* 0x00007610ff187816 */ /* 0x000fe20000000018 */
[----:B------:R-:W3:Y:S02]  /*2a0b0*/  LDL R29, [R1+0x1090] ;  /* 0x00109000011d7983 */ /* 0x000ee40000100800 */
[----:B--2---:R1:W2:Y:S04]  /*2a0c0*/  @!P0 LDG.E.U16 R26, [R4.64] ;  /* 0x00000006041a8981 */ /* 0x0042a8000c1e1500 */
[----:B-1----:R-:W3:Y:S01]  /*2a0d0*/  LDL R5, [R1+0x10e4] ;  /* 0x0010e40001057983 */ /* 0x002ee20000100800 */
[----:B----4-:R-:W-:-:S03]  /*2a0e0*/  @!P0 IMAD.MOV.U32 R4, RZ, RZ, R27 ;  /* 0x000000ffff048224 */ /* 0x010fc600078e001b */
[----:B--2---:R1:W-:Y:S01]  /*2a0f0*/  STL [R1+0x3d54], R26 ;  /* 0x003d541a01007387 */ /* 0x0043e20000100800 */
[----:B0-----:R-:W-:Y:S01]  /*2a100*/  PRMT R25, RZ, 0x7610, R25 ;  /* 0x00007610ff197816 */ /* 0x001fe20000000019 */
[----:B------:R-:W2:Y:S02]  /*2a110*/  LDL R27, [R1+0x106c] ;  /* 0x00106c00011b7983 */ /* 0x000ea40000100800 */
[----:B---3--:R0:W3:Y:S04]  /*2a120*/  @!P0 LDG.E.U16 R24, [R4.64] ;  /* 0x0000000604188981 */ /* 0x0080e8000c1e1500 */
[----:B-1----:R-:W4:Y:S04]  /*2a130*/  LDL R26, [R1+0x1070] ;  /* 0x00107000011a7983 */ /* 0x002f280000100800 */
[----:B0-----:R-:W2:Y:S04]  /*2a140*/  LDL R4, [R1+0x10cc] ;  /* 0x0010cc0001047983 */ /* 0x001ea80000100800 */
[----:B------:R-:W2:Y:S02]  /*2a150*/  LDL R5, [R1+0x10d0] ;  /* 0x0010d00001057983 */ /* 0x000ea40000100800 */
[----:B--2---:R-:W-:-:S04]  /*2a160*/  @!P0 LOP3.LUT R5, R5, R4, RZ, 0x3c, !PT ;  /* 0x0000000405058212 */ /* 0x004fc800078e3cff */
[----:B------:R-:W-:-:S04]  /*2a170*/  @!P0 LOP3.LUT R4, R5, R4, RZ, 0x3c, !PT ;  /* 0x0000000405048212 */ /* 0x000fc800078e3cff */
[----:B------:R-:W-:-:S05]  /*2a180*/  @!P0 LOP3.LUT R5, R5, R4, RZ, 0x3c, !PT ;  /* 0x0000000405058212 */ /* 0x000fca00078e3cff */
[----:B------:R0:W2:Y:S04]  /*2a190*/  @!P0 LDG.E.U16 R25, [R4.64] ;  /* 0x0000000604198981 */ /* 0x0000a8000c1e1500 */
[----:B---3--:R-:W-:Y:S04]  /*2a1a0*/  STL [R1+0x3d10], R24 ;  /* 0x003d101801007387 */ /* 0x008fe80000100800 */
[----:B0-----:R-:W3:Y:S04]  /*2a1b0*/  LDL R4, [R1+0x10ac] ;  /* 0x0010ac0001047983 */ /* 0x001ee80000100800 */
[----:B------:R-:W3:Y:S04]  /*2a1c0*/  LDL R5, [R1+0x10b0] ;  /* 0x0010b00001057983 */ /* 0x000ee80000100800 */
[----:B--2---:R0:W-:Y:S04]  /*2a1d0*/  STL [R1+0x3d58], R25 ;  /* 0x003d581901007387 */ /* 0x0041e80000100800 */
[----:B0-----:R-:W2:Y:S01]  /*2a1e0*/  LDL R25, [R1+0x108c] ;  /* 0x00108c0001197983 */ /* 0x001ea20000100800 */
[----:B---3--:R-:W-:-:S02]  /*2a1f0*/  @!P0 LOP3.LUT R5, R5, R4, RZ, 0x3c, !PT ;  /* 0x0000000405058212 */ /* 0x008fc400078e3cff */
[----:B------:R-:W-:Y:S02]  /*2a200*/  PRMT R24, RZ, 0x7610, R24 ;  /* 0x00007610ff187816 */ /* 0x000fe40000000018 */
[----:B------:R-:W-:-:S04]  /*2a210*/  @!P0 LOP3.LUT R4, R5, R4, RZ, 0x3c, !PT ;  /* 0x0000000405048212 */ /* 0x000fc800078e3cff */
[----:B------:R-:W-:Y:S02]  /*2a220*/  @!P0 LOP3.LUT R5, R5, R4, RZ, 0x3c, !PT ;  /* 0x0000000405058212 */ /* 0x000fe400078e3cff */
[----:B------:R-:W-:-:S03]  /*2a230*/  PRMT R2, RZ, 0x7610, R2 ;  /* 0x00007610ff027816 */ /* 0x000fc60000000002 */
[----:B------:R0:W3:Y:S02]  /*2a240*/  @!P0 LDG.E.U16 R24, [R4.64] ;  /* 0x0000000604188981 */ /* 0x0000e4000c1e1500 */
[----:B0-----:R-:W-:Y:S02]  /*2a250*/  @!P0 IMAD.MOV.U32 R4, RZ, RZ, R29 ;  /* 0x000000ffff048224 */ /* 0x001fe400078e001d */
[----:B--2---:R-:W-:-:S05]  /*2a260*/  @!P0 IMAD.MOV.U32 R5, RZ, RZ, R25 ;  /* 0x000000ffff058224 */ /* 0x004fca00078e0019 */
[----:B------:R4:W2:Y:S01]  /*2a270*/  @!P0 LDG.E.U16 R2, [R4.64] ;  /* 0x0000000604028981 */ /* 0x0008a2000c1e1500 */
[----:B------:R-:W-:-:S03]  /*2a280*/  PRMT R23, RZ, 0x7610, R23 ;  /* 0x00007610ff177816 */ /* 0x000fc60000000017 */
[----:B---3--:R0:W-:Y:S01]  /*2a290*/  STL [R1+0x3d5c], R24 ;  /* 0x003d5c1801007387 */ /* 0x0081e20000100800 */
[----:B----4-:R-:W-:Y:S02]  /*2a2a0*/  @!P0 IMAD.MOV.U32 R4, RZ, RZ, R26 ;  /* 0x000000ffff048224 */ /* 0x010fe400078e001a */
[----:B------:R-:W-:-:S05]  /*2a2b0*/  @!P0 IMAD.MOV.U32 R5, RZ, RZ, R27 ;  /* 0x000000ffff058224 */ /* 0x000fca00078e001b */
[----:B------:R1:W3:Y:S04]  /*2a2c0*/  @!P0 LDG.E.U16 R23, [R4.64] ;  /* 0x0000000604178981 */ /* 0x0002e8000c1e1500 */
[----:B0-----:R-:W4:Y:S04]  /*2a2d0*/  LDL R24, [R1+0x1050] ;  /* 0x0010500001187983 */ /* 0x001f280000100800 */
[----:B--2---:R0:W-:Y:S01]  /*2a2e0*/  STL [R1+0x3d60], R2 ;  /* 0x003d600201007387 */ /* 0x0041e20000100800 */
[----:B-1----:R-:W2:Y:S01]  /*2a2f0*/  LDL R5, [R1+0x104c] ;  /* 0x00104c0001057983 */ /* 0x002ea20000100800 */
[----:B------:R-:W-:Y:S01]  /*2a300*/  PRMT R22, RZ, 0x7610, R22 ;  /* 0x00007610ff167816 */ /* 0x000fe20000000016 */
[----:B------:R-:W2:Y:S01]  /*2a310*/  LDL R29, [R1+0x100c] ;  /* 0x00100c00011d7983 */ /* 0x000ea20000100800 */
[----:B------:R-:W2:Y:S04]  /*2a320*/  LDL R27, [R1+0x1010] ;  /* 0x00101000011b7983 */ /* 0x000ea80000100800 */
[----:B------:R-:W2:Y:S04]  /*2a330*/  LDL R26, [R1+0xfec] ;  /* 0x000fec00011a7983 */ /* 0x000ea80000100800 */
[----:B------:R-:W2:Y:S04]  /*2a340*/  LDL R25, [R1+0xff0] ;  /* 0x000ff00001197983 */ /* 0x000ea80000100800 */
[----:B0-----:R-:W2:Y:S01]  /*2a350*/  LDL R2, [R1+0x1030] ;  /* 0x0010300001027983 */ /* 0x001ea20000100800 */
[----:B----4-:R-:W-:-:S03]  /*2a360*/  @!P0 IMAD.MOV.U32 R4, RZ, RZ, R24 ;  /* 0x000000ffff048224 */ /* 0x010fc600078e0018 */
[----:B---3--:R0:W-:Y:S01]  /*2a370*/  STL [R1+0x3d64], R23 ;  /* 0x003d641701007387 */ /* 0x0081e20000100800 */
[----:B------:R-:W-:Y:S02]  /*2a380*/  PRMT R21, RZ, 0x7610, R21 ;  /* 0x00007610ff157816 */ /* 0x000fe40000000015 */
[----:B------:R-:W-:Y:S02]  /*2a390*/  PRMT R20, RZ, 0x7610, R20 ;  /* 0x00007610ff147816 */ /* 0x000fe40000000014 */
[----:B------:R-:W-:Y:S01]  /*2a3a0*/  PRMT R19, RZ, 0x7610, R19 ;  /* 0x00007610ff137816 */ /* 0x000fe20000000013 */
[----:B------:R-:W3:Y:S04]  /*2a3b0*/  LDL R24, [R1+0xfcc] ;  /* 0x000fcc0001187983 */ /* 0x000ee80000100800 */
[----:B0-----:R-:W4:Y:S04]  /*2a3c0*/  LDL R23, [R1+0xfd0] ;  /* 0x000fd00001177983 */ /* 0x001f280000100800 */
[----:B--2---:R0:W2:Y:S04]  /*2a3d0*/  @!P0 LDG.E.U16 R22, [R4.64] ;  /* 0x0000000604168981 */ /* 0x0040a8000c1e1500 */
[----:B0-----:R-:W2:Y:S01]  /*2a3e0*/  LDL R5, [R1+0x102c] ;  /* 0x00102c0001057983 */ /* 0x001ea20000100800 */
[----:B------:R-:W-:-:S05]  /*2a3f0*/  @!P0 IMAD.MOV.U32 R4, RZ, RZ, R2 ;  /* 0x000000ffff048224 */ /* 0x000fca00078e0002 */
[----:B--2---:R0:W2:Y:S02]  /*2a400*/  @!P0 LDG.E.U16 R21, [R4.64] ;  /* 0x0000000604158981 */ /* 0x0040a4000c1e1500 */
[----:B0-----:R-:W-:Y:S02]  /*2a410*/  @!P0 IMAD.MOV.U32 R4, RZ, RZ, R27 ;  /* 0x000000ffff048224 */ /* 0x001fe400078e001b */
[----:B------:R-:W-:-:S05]  /*2a420*/  @!P0 IMAD.MOV.U32 R5, RZ, RZ, R29 ;  /* 0x000000ffff058224 */ /* 0x000fca00078e001d */
[----:B------:R0:W3:Y:S02]  /*2a430*/  @!P0 LDG.E.U16 R20, [R4.64] ;  /* 0x0000000604148981 */ /* 0x0000e4000c1e1500 */
[----:B0-----:R-:W-:Y:S02]  /*2a440*/  @!P0 IMAD.MOV.U32 R4, RZ, RZ, R25 ;  /* 0x000000ffff048224 */ /* 0x001fe400078e0019 */
[----:B------:R-:W-:-:S05]  /*2a450*/  @!P0 IMAD.MOV.U32 R5, RZ, RZ, R26 ;  /* 0x000000ffff058224 */ /* 0x000fca00078e001a */
[----:B------:R-:W4:Y:S04]  /*2a460*/  @!P0 LDG.E.U16 R19, [R4.64] ;  /* 0x0000000604138981 */ /* 0x000f28000c1e1500 */
[----:B------:R0:W-:Y:S01]  /*2a470*/  STL [R1+0x3d68], R22 ;  /* 0x003d681601007387 */ /* 0x0001e20000100800 */
[----:B------:R-:W4:Y:S03]  /*2a480*/  LDL R2, [R1+0xfb0] ;  /* 0x000fb00001027983 */ /* 0x000f260000100800 */
[----:B0-----:R-:W4:Y:S04]  /*2a490*/  LDL R22, [R1+0xfac] ;  /* 0x000fac0001167983 */ /* 0x001f280000100800 */
[----:B--2---:R0:W-:Y:S04]  /*2a4a0*/  STL [R1+0x3d6c], R21 ;  /* 0x003d6c1501007387 */ /* 0x0041e80000100800 */
[----:B---3--:R1:W-:Y:S01]  /*2a4b0*/  STL [R1+0x3d70], R20 ;  /* 0x003d701401007387 */ /* 0x0083e20000100800 */
[----:B0-----:R-:W2:Y:S03]  /*2a4c0*/  LDL R21, [R1+0xf90] ;  /* 0x000f900001157983 */ /* 0x001ea60000100800 */
[----:B----4-:R0:W-:Y:S01]  /*2a4d0*/  STL [R1+0x3d74], R19 ;  /* 0x003d741301007387 */ /* 0x0101e20000100800 */
[----:B-1----:R-:W3:Y:S03]  /*2a4e0*/  LDL R20, [R1+0x10c4] ;  /* 0x0010c40001147983 */ /* 0x002ee60000100800 */
[----:B0-----:R-:W4:Y:S01]  /*2a4f0*/  LDL R19, [R1+0x10c8] ;  /* 0x0010c80001137983 */ /* 0x001f220000100800 */
[----:B------:R-:W-:Y:S01]  /*2a500*/  PRMT R18, RZ, 0x7610, R18 ;  /* 0x00007610ff127816 */ /* 0x000fe20000000012 */
[----:B------:R-:W-:-:S02]  /*2a510*/  @!P0 IMAD.MOV.U32 R4, RZ, RZ, R23 ;  /* 0x000000ffff048224 */ /* 0x000fc400078e0017 */
[----:B------:R-:W-:Y:S01]  /*2a520*/  @!P0 IMAD.MOV.U32 R5, RZ, RZ, R24 ;  /* 0x000000ffff058224 */ /* 0x000fe200078e0018 */
[----:B------:R-:W-:-:S04]  /*2a530*/  PRMT R17, RZ, 0x7610, R17 ;  /* 0x00007610ff117816 */ /* 0x000fc80000000011 */
[----:B------:R0:W4:Y:S01]  /*2a540*/  @!P0 LDG.E.U16 R18, [R4.64] ;  /* 0x0000000604128981 */ /* 0x000122000c1e1500 */
[----:B------:R-:W-:Y:S01]  /*2a550*/  PRMT R16, RZ, 0x7610, R16 ;  /* 0x00007610ff107816 */ /* 0x000fe20000000010 */
[----:B0-----:R-:W-:Y:S02]  /*2a560*/  @!P0 IMAD.MOV.U32 R4, RZ, RZ, R2 ;  /* 0x000000ffff048224 */ /* 0x001fe400078e0002 */
[----:B------:R-:W-:-:S05]  /*2a570*/  @!P0 IMAD.MOV.U32 R5, RZ, RZ, R22 ;  /* 0x000000ffff058224 */ /* 0x000fca00078e0016 */
[----:B------:R0:W4:Y:S02]  /*2a580*/  @!P0 LDG.E.U16 R17, [R4.64] ;  /* 0x0000000604118981 */ /* 0x000124000c1e1500 */
[----:B0-----:R-:W-:Y:S01]  /*2a590*/  @!P0 IMAD.MOV.U32 R5, RZ, RZ, R0 ;  /* 0x000000ffff058224 */ /* 0x001fe200078e0000 */
[----:B------:R-:W-:Y:S01]  /*2a5a0*/  PRMT R15, RZ, 0x7610, R15 ;  /* 0x00007610ff0f7816 */ /* 0x000fe2000000000f */
[----:B--2---:R-:W-:-:S05]  /*2a5b0*/  @!P0 IMAD.MOV.U32 R4, RZ, RZ, R21 ;  /* 0x000000ffff048224 */ /* 0x004fca00078e0015 */
[----:B------:R3:W2:Y:S02]  /*2a5c0*/  @!P0 LDG.E.U16 R16, [R4.64] ;  /* 0x0000000604108981 */ /* 0x0006a4000c1e1500 */
[----:B---3--:R-:W-:Y:S02]  /*2a5d0*/  @!P0 IMAD.MOV.U32 R5, RZ, RZ, R20 ;  /* 0x000000ffff058224 */ /* 0x008fe400078e0014 */
[----:B----4-:R-:W-:-:S05]  /*2a5e0*/  @!P0 IMAD.MOV.U32 R4, RZ, RZ, R19 ;  /* 0x000000ffff048224 */ /* 0x010fca00078e0013 */
[----:B------:R-:W3:Y:S04]  /*2a5f0*/  @!P0 LDG.E.U16 R15, [R4.64] ;  /* 0x00000006040f8981 */ /* 0x000ee8000c1e1500 */
[----:B------:R-:W-:Y:S01]  /*2a600*/  STL [R1+0x3d78], R18 ;  /* 0x003d781201007387 */ /* 0x000fe20000100800 */
[----:B------:R-:W4:Y:S02]  /*2a610*/  LDL R24, [R1+0x10a4] ;  /* 0x0010a40001187983 */ /* 0x000f240000100800 */
[----:B------:R-:W4:Y:S02]  /*2a620*/  LDL R2, [R1+0x10a8] ;  /* 0x0010a80001027983 */ /* 0x000f240000100800 */
[----:B------:R-:W4:Y:S01]  /*2a630*/  LDL R23, [R1+0x1084] ;  /* 0x0010840001177983 */ /* 0x000f220000100800 */
[----:B------:R-:W4:Y:S04]  /*2a640*/  LDL R22, [R1+0x1088] ;  /* 0x0010880001167983 */ /* 0x000f280000100800 */
[----:B------:R-:W-:Y:S01]  /*2a650*/  STL [R1+0x3d7c], R17 ;  /* 0x003d7c1101007387 */ /* 0x000fe20000100800 */
[----:B------:R0:W-:Y:S03]  /*2a660*/  STL [R1+0x17ac], R0 ;  /* 0x0017ac0001007387 */ /* 0x0001e60000100800 */
[----:B0-----:R-:W4:Y:S04]  /*2a670*/  LDL.LU R0, [R1+0xfc4] ;  /* 0x000fc40001007983 */ /* 0x001f280000300800 */
[----:B--2---:R0:W-:Y:S01]  /*2a680*/  STL [R1+0x3d80], R16 ;  /* 0x003d801001007387 */ /* 0x0041e20000100800 */
[----:B------:R-:W2:Y:S02]  /*2a690*/  LDL R21, [R1+0x1064] ;  /* 0x0010640001157983 */ /* 0x000ea40000100800 */
[----:B------:R-:W2:Y:S02]  /*2a6a0*/  LDL R20, [R1+0x1068] ;  /* 0x0010680001147983 */ /* 0x000ea40000100800 */
[----:B------:R-:W2:Y:S01]  /*2a6b0*/  LDL R19, [R1+0x1044] ;  /* 0x0010440001137983 */ /* 0x000ea20000100800 */
[----:B------:R-:W2:Y:S04]  /*2a6c0*/  LDL R18, [R1+0x1048] ;  /* 0x0010480001127983 */ /* 0x000ea80000100800 */
[----:B---3--:R1:W-:Y:S01]  /*2a6d0*/  STL [R1+0x3d14], R15 ;  /* 0x003d140f01007387 */ /* 0x0083e20000100800 */
[----:B------:R-:W3:Y:S02]  /*2a6e0*/  LDL R17, [R1+0x1024] ;  /* 0x0010240001117983 */ /* 0x000ee40000100800 */
[----:B0-----:R-:W3:Y:S01]  /*2a6f0*/  LDL R16, [R1+0x1028] ;  /* 0x0010280001107983 */ /* 0x001ee20000100800 */
[----:B------:R-:W-:Y:S01]  /*2a700*/  PRMT R14, RZ, 0x7610, R14 ;  /* 0x00007610ff0e7816 */ /* 0x000fe2000000000e */
[----:B----4-:R-:W-:-:S02]  /*2a710*/  @!P0 IMAD.MOV.U32 R4, RZ, RZ, R2 ;  /* 0x000000ffff048224 */ /* 0x010fc400078e0002 */
[----:B------:R-:W-:Y:S01]  /*2a720*/  @!P0 IMAD.MOV.U32 R5, RZ, RZ, R24 ;  /* 0x000000ffff058224 */ /* 0x000fe200078e0018 */
[----:B------:R-:W-:Y:S02]  /*2a730*/  PRMT R13, RZ, 0x7610, R13 ;  /* 0x00007610ff0d7816 */ /* 0x000fe4000000000d */
[----:B------:R-:W-:Y:S02]  /*2a740*/  PRMT R12, RZ, 0x7610, R12 ;  /* 0x00007610ff0c7816 */ /* 0x000fe4000000000c */
[----:B------:R-:W-:Y:S02]  /*2a750*/  PRMT R11, RZ, 0x7610, R11 ;  /* 0x00007610ff0b7816 */ /* 0x000fe4000000000b */
[----:B------:R-:W-:Y:S01]  /*2a760*/  PRMT R10, RZ, 0x7610, R10 ;  /* 0x00007610ff0a7816 */ /* 0x000fe2000000000a */
[----:B------:R0:W4:Y:S04]  /*2a770*/  @!P0 LDG.E.U16 R14, [R4.64] ;  /* 0x00000006040e8981 */ /* 0x000128000c1e1500 */
[----:B-1----:R-:W4:Y:S04]  /*2a780*/  LDL R15, [R1+0x1004] ;  /* 0x00100400010f7983 */ /* 0x002f280000100800 */
[----:B------:R-:W4:Y:S01]  /*2a790*/  LDL R2, [R1+0x1008] ;  /* 0x0010080001027983 */ /* 0x000f220000100800 */
[----:B0-----:R-:W-:-:S02]  /*2a7a0*/  @!P0 IMAD.MOV.U32 R4, RZ, RZ, R22 ;  /* 0x000000ffff048224 */ /* 0x001fc400078e0016 */
[----:B------:R-:W-:-:S05]  /*2a7b0*/  @!P0 IMAD.MOV.U32 R5, RZ, RZ, R23 ;  /* 0x000000ffff058224 */ /* 0x000fca00078e0017 */
[----:B------:R2:W4:Y:S02]  /*2a7c0*/  @!P0 LDG.E.U16 R13, [R4.64] ;  /* 0x00000006040d8981 */ /* 0x000524000c1e1500 */
[----:B--2---:R-:W-:Y:S02]  /*2a7d0*/  @!P0 IMAD.MOV.U32 R5, RZ, RZ, R21 ;  /* 0x000000ffff058224 */ /* 0x004fe400078e0015 */
[----:B------:R-:W-:-:S05]  /*2a7e0*/  @!P0 IMAD.MOV.U32 R4, RZ, RZ, R20 ;  /* 0x000000ffff048224 */ /* 0x000fca00078e0014 */
[----:B------:R0:W2:Y:S02]  /*2a7f0*/  @!P0 LDG.E.U16 R12, [R4.64] ;  /* 0x00000006040c8981 */ /* 0x0000a4000c1e1500 */
[----:B0-----:R-:W-:Y:S02]  /*2a800*/  @!P0 IMAD.MOV.U32 R4, RZ, RZ, R18 ;  /* 0x000000ffff048224 */ /* 0x001fe400078e0012 */
[----:B------:R-:W-:-:S05]  /*2a810*/  @!P0 IMAD.MOV.U32 R5, RZ, RZ, R19 ;  /* 0x000000ffff058224 */ /* 0x000fca00078e0013 */
[----:B------:R3:W2:Y:S02]  /*2a820*/  @!P0 LDG.E.U16 R11, [R4.64] ;  /* 0x00000006040b8981 */ /* 0x0006a4000c1e1500 */
[----:B---3--:R-:W-:Y:S02]  /*2a830*/  @!P0 IMAD.MOV.U32 R4, RZ, RZ, R16 ;  /* 0x000000ffff048224 */ /* 0x008fe400078e0010 */
[----:B------:R-:W-:-:S05]  /*2a840*/  @!P0 IMAD.MOV.U32 R5, RZ, RZ, R17 ;  /* 0x000000ffff058224 */ /* 0x000fca00078e0011 */
[----:B------:R0:W3:Y:S04]  /*2a850*/  @!P0 LDG.E.U16 R10, [R4.64] ;  /* 0x00000006040a8981 */ /* 0x0000e8000c1e1500 */
[----:B----4-:R1:W-:Y:S04]  /*2a860*/  STL [R1+0x3d18], R14 ;  /* 0x003d180e01007387 */ /* 0x0103e80000100800 */
[----:B------:R4:W-:Y:S01]  /*2a870*/  STL [R1+0x3d1c], R13 ;  /* 0x003d1c0d01007387 */ /* 0x0009e20000100800 */
[----:B0-----:R-:W-:-:S03]  /*2a880*/  @!P0 IMAD.MOV.U32 R5, RZ, RZ, R15 ;  /* 0x000000ffff058224 */ /* 0x001fc600078e000f */
[----:B--2---:R0:W-:Y:S04]  /*2a890*/  STL [R1+0x3d20], R12 ;  /* 0x003d200c01007387 */ /* 0x0041e80000100800 */
[----:B------:R2:W-:Y:S04]  /*2a8a0*/  STL [R1+0x3d24], R11 ;  /* 0x003d240b01007387 */ /* 0x0005e80000100800 */
[----:B---3--:R2:W-:Y:S01]  /*2a8b0*/  STL [R1+0x3d28], R10 ;  /* 0x003d280a01007387 */ /* 0x0085e20000100800 */
[----:B------:R-:W3:Y:S02]  /*2a8c0*/  LDL R15, [R1+0xfe4] ;  /* 0x000fe400010f7983 */ /* 0x000ee40000100800 */
[----:B-1----:R-:W3:Y:S02]  /*2a8d0*/  LDL R14, [R1+0xfe8] ;  /* 0x000fe800010e7983 */ /* 0x002ee40000100800 */
[----:B----4-:R-:W4:Y:S01]  /*2a8e0*/  LDL R13, [R1+0xfc8] ;  /* 0x000fc800010d7983 */ /* 0x010f220000100800 */
[----:B0-----:R-:W4:Y:S04]  /*2a8f0*/  LDL R12, [R1+0xfa4] ;  /* 0x000fa400010c7983 */ /* 0x001f280000100800 */
[----:B--2---:R-:W2:Y:S04]  /*2a900*/  LDL R11, [R1+0xfa8] ;  /* 0x000fa800010b7983 */ /* 0x004ea80000100800 */
[----:B------:R-:W2:Y:S01]  /*2a910*/  LDL R10, [R1+0xf88] ;  /* 0x000f8800010a7983 */ /* 0x000ea20000100800 */
[----:B------:R-:W-:Y:S01]  /*2a920*/  PRMT R9, RZ, 0x7610, R9 ;  /* 0x00007610ff097816 */ /* 0x000fe20000000009 */
[----:B------:R-:W-:Y:S01]  /*2a930*/  @!P0 IMAD.MOV.U32 R4, RZ, RZ, R2 ;  /* 0x000000ffff048224 */ /* 0x000fe200078e0002 */
[----:B------:R-:W-:-:S02]  /*2a940*/  PRMT R8, RZ, 0x7610, R8 ;  /* 0x00007610ff087816 */ /* 0x000fc40000000008 */
[----:B------:R-:W-:Y:S02]  /*2a950*/  PRMT R7, RZ, 0x7610, R7 ;  /* 0x00007610ff077816 */ /* 0x000fe40000000007 */
[----:B------:R-:W-:Y:S02]  /*2a960*/  PRMT R6, RZ, 0x7610, R6 ;  /* 0x00007610ff067816 */ /* 0x000fe40000000006 */
[----:B------:R-:W-:Y:S01]  /*2a970*/  PRMT R3, RZ, 0x7610, R3 ;  /* 0x00007610ff037816 */ /* 0x000fe20000000003 */
[----:B------:R3:W2:Y:S04]  /*2a980*/  @!P0 LDG.E.U16 R9, [R4.64] ;  /* 0x0000000604098981 */ /* 0x0006a8000c1e1500 */
[----:B------:R-:W2:Y:S01]  /*2a990*/  LDL.LU R18, [R1+0x968] ;  /* 0x0009680001127983 */ /* 0x000ea20000300800 */
        /* <DEDUP_REMOVED lines=9> */
[----:B------:R-:W2:Y:S02]  /*2aa30*/  LDL.LU R27, [R1+0x698] ;  /* 0x00069800011b7983 */ /* 0x000ea40000300800 */
[----:B------:R-:W2:Y:S02]  /*2aa40*/  LDL.LU R29, [R1+0x690] ;  /* 0x00069000011d7983 */ /* 0x000ea40000300800 */
[----:B---3--:R-:W-:-:S02]  /*2aa50*/  @!P0 IMAD.MOV.U32 R5, RZ, RZ, R15 ;  /* 0x000000ffff058224 */ /* 0x008fc400078e000f */
[----:B------:R-:W-:-:S05]  /*2aa60*/  @!P0 IMAD.MOV.U32 R4, RZ, RZ, R14 ;  /* 0x000000ffff048224 */ /* 0x000fca00078e000e */
[----:B------:R4:W3:Y:S02]  /*2aa70*/  @!P0 LDG.E.U16 R8, [R4.64] ;  /* 0x0000000604088981 */ /* 0x0008e4000c1e1500 */
[----:B----4-:R-:W-:Y:S02]  /*2aa80*/  @!P0 IMAD.MOV.U32 R4, RZ, RZ, R13 ;  /* 0x000000ffff048224 */ /* 0x010fe400078e000d */
[----:B------:R-:W-:-:S05]  /*2aa90*/  @!P0 IMAD.MOV.U32 R5, RZ, RZ, R0 ;  /* 0x000000ffff058224 */ /* 0x000fca00078e0000 */
[----:B------:R2:W4:Y:S02]  /*2aaa0*/  @!P0 LDG.E.U16 R7, [R4.64] ;  /* 0x0000000604078981 */ /* 0x000524000c1e1500 */
[----:B--2---:R-:W-:Y:S02]  /*2aab0*/  @!P0 IMAD.MOV.U32 R4, RZ, RZ, R11 ;  /* 0x000000ffff048224 */ /* 0x004fe400078e000b */
[----:B------:R-:W-:-:S05]  /*2aac0*/  @!P0 IMAD.MOV.U32 R5, RZ, RZ, R12 ;  /* 0x000000ffff058224 */ /* 0x000fca00078e000c */
[----:B------:R0:W2:Y:S02]  /*2aad0*/  @!P0 LDG.E.U16 R6, [R4.64] ;  /* 0x0000000604068981 */ /* 0x0000a4000c1e1500 */
[----:B0-----:R-:W-:Y:S02]  /*2aae0*/  @!P0 IMAD.MOV.U32 R4, RZ, RZ, R10 ;  /* 0x000000ffff048224 */ /* 0x001fe400078e000a */
[----:B------:R-:W-:-:S05]  /*2aaf0*/  @!P0 IMAD.MOV.U32 R5, RZ, RZ, R28 ;  /* 0x000000ffff058224 */ /* 0x000fca00078e001c */
[----:B------:R0:W2:Y:S04]  /*2ab00*/  @!P0 LDG.E.U16 R3, [R4.64] ;  /* 0x0000000604038981 */ /* 0x0000a8000c1e1500 */
[----:B------:R-:W-:Y:S04]  /*2ab10*/  STL [R1+0x3d2c], R9 ;  /* 0x003d2c0901007387 */ /* 0x000fe80000100800 */
[----:B---3--:R-:W-:Y:S01]  /*2ab20*/  STL [R1+0x3d30], R8 ;  /* 0x003d300801007387 */ /* 0x008fe20000100800 */
[----:B------:R-:W-:Y:S03]  /*2ab30*/  STL [R1+0x17b0], R0 ;  /* 0x0017b00001007387 */ /* 0x000fe60000100800 */
[----:B----4-:R-:W-:Y:S04]  /*2ab40*/  STL [R1+0x3d34], R7 ;  /* 0x003d340701007387 */ /* 0x010fe80000100800 */
[----:B--2---:R-:W-:Y:S01]  /*2ab50*/  STL [R1+0x3d38], R6 ;  /* 0x003d380601007387 */ /* 0x004fe20000100800 */
[----:B------:R-:W-:Y:S02]  /*2ab60*/  STL [R1+0x17b4], R28 ;  /* 0x0017b41c01007387 */ /* 0x000fe40000100800 */
[----:B0-----:R-:W2:Y:S01]  /*2ab70*/  LDL R4, [R1+0x1768] ;  /* 0x0017680001047983 */ /* 0x001ea20000100800 */
[----:B------:R-:W-:Y:S01]  /*2ab80*/  STL [R1+0x3d3c], R3 ;  /* 0x003d3c0301007387 */ /* 0x000fe20000100800 */
[----:B------:R-:W3:Y:S03]  /*2ab90*/  LDL.LU R16, [R1+0x590] ;  /* 0x0005900001107983 */ /* 0x000ee60000300800 */
[----:B---3--:R0:W-:Y:S04]  /*2aba0*/  STL [R1+0x3d84], R16 ;  /* 0x003d841001007387 */ /* 0x0081e80000100800 */
[----:B0-----:R-:W3:Y:S04]  /*2abb0*/  LDL.LU R16, [R1+0x598] ;  /* 0x0005980001107983 */ /* 0x001ee80000300800 */
[----:B---3--:R0:W-:Y:S04]  /*2abc0*/  STL [R1+0x3d88], R16 ;  /* 0x003d881001007387 */ /* 0x0081e80000100800 */
[----:B0-----:R-:W3:Y:S04]  /*2abd0*/  LDL.LU R16, [R1+0x5a0] ;  /* 0x0005a00001107983 */ /* 0x001ee80000300800 */
[----:B--2---:R-:W-:Y:S01]  /*2abe0*/  STS.U16 [R4+0x1e00], R18 ;  /* 0x001e001204007388 */ /* 0x004fe20000000400 */
        /* <DEDUP_REMOVED lines=10> */
[----:B------:R-:W-:Y:S01]  /*2ac90*/  STS.U16 [R4+0x4a00], R29 ;  /* 0x004a001d04007388 */ /* 0x000fe20000000400 */
[----:B---3--:R0:W-:Y:S04]  /*2aca0*/  STL [R1+0x3d8c], R16 ;  /* 0x003d8c1001007387 */ /* 0x0081e80000100800 */
[----:B0-----:R-:W2:Y:S01]  /*2acb0*/  LDL.LU R16, [R1+0x5a8] ;  /* 0x0005a80001107983 */ /* 0x001ea20000300800 */
[----:B------:R-:W3:Y:S02]  /*2acc0*/  LDL.LU R17, [R1+0x348] ;  /* 0x0003480001117983 */ /* 0x000ee40000300800 */
[----:B------:R-:W4:Y:S02]  /*2acd0*/  LDL.LU R18, [R1+0x340] ;  /* 0x0003400001127983 */ /* 0x000f240000300800 */
[----:B------:R-:W3:Y:S01]  /*2ace0*/  LDL.LU R19, [R1+0x1c8] ;  /* 0x0001c80001137983 */ /* 0x000ee20000300800 */
[----:B------:R-:W3:Y:S01]  /*2acf0*/  LDL.LU R20, [R1+0x1c0] ;  /* 0x0001c00001147983 */ /* 0x000ee20000300800 */
[----:B------:R-:W3:Y:S02]  /*2ad00*/  LDL.LU R21, [R1+0x1b8] ;  /* 0x0001b80001157983 */ /* 0x000ee40000300800 */
[----:B------:R-:W3:Y:S02]  /*2ad10*/  LDL.LU R22, [R1+0x1b0] ;  /* 0x0001b00001167983 */ /* 0x000ee40000300800 */
        /* <DEDUP_REMOVED lines=29> */
[----:B----4-:R2:W-:Y:S02]  /*2aef0*/  STS.U16 [R4+0x6200], R18 ;  /* 0x0062001204007388 */ /* 0x0105e40000000400 */
[----:B------:R3:W-:Y:S01]  /*2af00*/  STS.U16 [R4+0x6600], R19 ;  /* 0x0066001304007388 */ /* 0x0007e20000000400 */
[----:B------:R3:W-:Y:S01]  /*2af10*/  STS.U16 [R4+0x6a00], R20 ;  /* 0x006a001404007388 */ /* 0x0007e20000000400 */
[----:B------:R3:W-:Y:S03]  /*2af20*/  STS.U16 [R4+0x6e00], R21 ;  /* 0x006e001504007388 */ /* 0x0007e60000000400 */
[----:B0-----:R-:W4:Y:S01]  /*2af30*/  LDL.LU R16, [R1+0x3d80] ;  /* 0x003d800001107983 */ /* 0x001f220000300800 */
[----:B-1----:R-:W4:Y:S02]  /*2af40*/  LDL.LU R17, [R1+0x3d7c] ;  /* 0x003d7c0001117983 */ /* 0x002f240000300800 */
        /* <DEDUP_REMOVED lines=17> */
[----:B------:R1:W-:Y:S03]  /*2b060*/  STS.U16 [R4+0x8e00], R29 ;  /* 0x008e001d04007388 */ /* 0x0003e60000000400 */
[----:B0-----:R-:W2:Y:S01]  /*2b070*/  LDL.LU R27, [R1+0x3d50] ;  /* 0x003d5000011b7983 */ /* 0x001ea20000300800 */
[----:B-1----:R-:W2:Y:S02]  /*2b080*/  LDL.LU R29, [R1+0x3d4c] ;  /* 0x003d4c00011d7983 */ /* 0x002ea40000300800 */
[----:B------:R-:W-:Y:S02]  /*2b090*/  STS.U16 [R4+0x9200], R3 ;  /* 0x0092000304007388 */ /* 0x000fe40000000400 */
[----:B------:R0:W-:Y:S01]  /*2b0a0*/  STS.U16 [R4+0x9600], R5 ;  /* 0x0096000504007388 */ /* 0x0001e20000000400 */
[----:B------:R1:W-:Y:S01]  /*2b0b0*/  STS.U16 [R4+0x9a00], R28 ;  /* 0x009a001c04007388 */ /* 0x0003e20000000400 */
[----:B------:R1:W-:Y:S02]  /*2b0c0*/  STS.U16 [R4+0x9e00], R6 ;  /* 0x009e000604007388 */ /* 0x0003e40000000400 */
[----:B------:R1:W-:Y:S02]  /*2b0d0*/  STS.U16 [R4+0xa200], R7 ;  /* 0x00a2000704007388 */ /* 0x0003e40000000400 */
[----:B------:R-:W-:Y:S01]  /*2b0e0*/  STS.U16 [R4+0xa600], R0 ;  /* 0x00a6000004007388 */ /* 0x000fe20000000400 */
[----:B------:R1:W-:Y:S01]  /*2b0f0*/  STS.U16 [R4+0xaa00], R8 ;  /* 0x00aa000804007388 */ /* 0x0003e20000000400 */
[----:B------:R1:W-:Y:S02]  /*2b100*/  STS.U16 [R4+0xae00], R9 ;  /* 0x00ae000904007388 */ /* 0x0003e40000000400 */
[----:B------:R1:W-:Y:S02]  /*2b110*/  STS.U16 [R4+0xb200], R10 ;  /* 0x00b2000a04007388 */ /* 0x0003e40000000400 */
[----:B------:R1:W-:Y:S01]  /*2b120*/  STS.U16 [R4+0xb600], R11 ;  /* 0x00b6000b04007388 */ /* 0x0003e20000000400 */
[----:B0-----:R-:W3:Y:S01]  /*2b130*/  LDL.LU R5, [R1+0x984] ;  /* 0x0009840001057983 */ /* 0x001ee20000300800 */
[----:B-1----:R-:W3:Y:S03]  /*2b140*/  LDL.LU R28, [R1+0x980] ;  /* 0x00098000011c7983 */ /* 0x002ee60000300800 */
[----:B------:R-:W3:Y:S04]  /*2b150*/  LDL.LU R6, [R1+0x97c] ;  /* 0x00097c0001067983 */ /* 0x000ee80000300800 */
[----:B------:R0:W-:Y:S01]  /*2b160*/  STS.U16 [R4+0xba00], R12 ;  /* 0x00ba000c04007388 */ /* 0x0001e20000000400 */
[----:B------:R-:W3:Y:S02]  /*2b170*/  LDL.LU R7, [R1+0x978] ;  /* 0x0009780001077983 */ /* 0x000ee40000300800 */
[----:B------:R1:W-:Y:S02]  /*2b180*/  STS.U16 [R4+0xbe00], R13 ;  /* 0x00be000d04007388 */ /* 0x0003e40000000400 */
[----:B------:R-:W3:Y:S01]  /*2b190*/  LDL.LU R8, [R1+0x974] ;  /* 0x0009740001087983 */ /* 0x000ee20000300800 */
[----:B------:R1:W-:Y:S04]  /*2b1a0*/  STS.U16 [R4+0xc200], R14 ;  /* 0x00c2000e04007388 */ /* 0x0003e80000000400 */
[----:B------:R-:W3:Y:S01]  /*2b1b0*/  LDL.LU R9, [R1+0x970] ;  /* 0x0009700001097983 */ /* 0x000ee20000300800 */
[----:B------:R1:W-:Y:S02]  /*2b1c0*/  STS.U16 [R4+0xc600], R15 ;  /* 0x00c6000f04007388 */ /* 0x0003e40000000400 */
[----:B------:R-:W3:Y:S02]  /*2b1d0*/  LDL.LU R10, [R1+0x96c] ;  /* 0x00096c00010a7983 */ /* 0x000ee40000300800 */
[----:B------:R-:W3:Y:S01]  /*2b1e0*/  LDL.LU R11, [R1+0x964] ;  /* 0x00096400010b7983 */ /* 0x000ee20000300800 */
[----:B0-----:R-:W3:Y:S01]  /*2b1f0*/  LDL.LU R12, [R1+0x95c] ;  /* 0x00095c00010c7983 */ /* 0x001ee20000300800 */
[----:B-1----:R-:W3:Y:S03]  /*2b200*/  LDL.LU R13, [R1+0x954] ;  /* 0x00095400010d7983 */ /* 0x002ee60000300800 */
[----:B------:R-:W3:Y:S01]  /*2b210*/  LDL.LU R14, [R1+0x7bc] ;  /* 0x0007bc00010e7983 */ /* 0x000ee20000300800 */
[----:B------:R-:W3:Y:S03]  /*2b220*/  LDL.LU R15, [R1+0x7b4] ;  /* 0x0007b400010f7983 */ /* 0x000ee60000300800 */
[----:B--2---:R-:W-:Y:S01]  /*2b230*/  STS.U16 [R4+0xca00], R29 ;  /* 0x00ca001d04007388 */ /* 0x004fe20000000400 */
[----:B------:R-:W-:Y:S02]  /*2b240*/  STS.U16 [R4+0xce00], R27 ;  /* 0x00ce001b04007388 */ /* 0x000fe40000000400 */
[----:B------:R-:W-:Y:S02]  /*2b250*/  STS.U16 [R4+0xd200], R26 ;  /* 0x00d2001a04007388 */ /* 0x000fe40000000400 */
[----:B------:R-:W-:Y:S01]  /*2b260*/  STS.U16 [R4+0xd600], R25 ;  /* 0x00d6001904007388 */ /* 0x000fe20000000400 */
[----:B------:R0:W-:Y:S04]  /*2b270*/  STS.U16 [R4+0xda00], R24 ;  /* 0x00da001804007388 */ /* 0x0001e80000000400 */
[----:B0-----:R-:W2:Y:S01]  /*2b280*/  LDL.LU R24, [R1+0x6bc] ;  /* 0x0006bc0001187983 */ /* 0x001ea20000300800 */
[----:B------:R-:W2:Y:S02]  /*2b290*/  LDL.LU R25, [R1+0x6b4] ;  /* 0x0006b40001197983 */ /* 0x000ea40000300800 */
[----:B------:R-:W2:Y:S02]  /*2b2a0*/  LDL.LU R26, [R1+0x6ac] ;  /* 0x0006ac00011a7983 */ /* 0x000ea40000300800 */
[----:B------:R-:W2:Y:S01]  /*2b2b0*/  LDL.LU R27, [R1+0x6a4] ;  /* 0x0006a400011b7983 */ /* 0x000ea20000300800 */
[----:B------:R-:W2:Y:S01]  /*2b2c0*/  LDL.LU R29, [R1+0x69c] ;  /* 0x00069c00011d7983 */ /* 0x000ea20000300800 */
[----:B------:R-:W2:Y:S03]  /*2b2d0*/  LDL.LU R3, [R1+0x59c] ;  /* 0x00059c0001037983 */ /* 0x000ea60000300800 */
[----:B--2---:R0:W-:Y:S04]  /*2b2e0*/  STL [R1+0x3d40], R3 ;  /* 0x003d400301007387 */ /* 0x0041e80000100800 */
[----:B0-----:R-:W2:Y:S04]  /*2b2f0*/  LDL.LU R3, [R1+0x5a4] ;  /* 0x0005a40001037983 */ /* 0x001ea80000300800 */
[----:B--2---:R0:W-:Y:S04]  /*2b300*/  STL [R1+0x3d44], R3 ;  /* 0x003d440301007387 */ /* 0x0041e80000100800 */
[----:B0-----:R-:W2:Y:S04]  /*2b310*/  LDL.LU R3, [R1+0x5ac] ;  /* 0x0005ac0001037983 */ /* 0x001ea80000300800 */
[----:B------:R0:W-:Y:S04]  /*2b320*/  STS.U16 [R4+0xde00], R2 ;  /* 0x00de000204007388 */ /* 0x0001e80000000400 */
[----:B0-----:R-:W0:Y:S01]  /*2b330*/  S2R R2, SR_TID.X ;  /* 0x0000000000027919 */ /* 0x001e220000002100 */
[----:B------:R-:W-:Y:S02]  /*2b340*/  STS.U16 [R4+0xe200], R23 ;  /* 0x00e2001704007388 */ /* 0x000fe40000000400 */
[----:B------:R-:W-:Y:S02]  /*2b350*/  STS.U16 [R4+0xe600], R22 ;  /* 0x00e6001604007388 */ /* 0x000fe40000000400 */
[----:B------:R-:W-:Y:S01]  /*2b360*/  STS.U16 [R4+0xea00], R21 ;  /* 0x00ea001504007388 */ /* 0x000fe20000000400 */
[----:B------:R-:W-:Y:S01]  /*2b370*/  STS.U16 [R4+0xee00], R20 ;  /* 0x00ee001404007388 */ /* 0x000fe20000000400 */
[----:B---3--:R-:W-:Y:S02]  /*2b380*/  STS.U16 [R4+0xf200], R19 ;  /* 0x00f2001304007388 */ /* 0x008fe40000000400 */
[----:B------:R-:W-:Y:S02]  /*2b390*/  STS.U16 [R4+0xf600], R18 ;  /* 0x00f6001204007388 */ /* 0x000fe40000000400 */
[----:B----4-:R-:W-:Y:S01]  /*2b3a0*/  STS.U16 [R4+0xfa00], R17 ;  /* 0x00fa001104007388 */ /* 0x010fe20000000400 */
[----:B0-----:R-:W-:Y:S01]  /*2b3b0*/  LOP3.LUT R0, R2, 0x3f, RZ, 0xc0, !PT ;  /* 0x0000003f02007812 */ /* 0x001fe200078ec0ff */
[----:B------:R-:W-:-:S04]  /*2b3c0*/  SHF.R.S32.HI R2, RZ, 0x6, R2 ;  /* 0x00000006ff027819 */ /* 0x000fc80000011402 */
[----:B------:R-:W-:Y:S01]  /*2b3d0*/  IMAD.SHL.U32 R0, R0, 0x2, RZ ;  /* 0x0000000200007824 */ /* 0x000fe200078e00ff */
[----:B------:R-:W-:Y:S01]  /*2b3e0*/  SGXT R2, R2, 0x1 ;  /* 0x000000010202781a */ /* 0x000fe20000000200 */
[----:B--2---:R0:W-:Y:S04]  /*2b3f0*/  STL [R1+0x3d48], R3 ;  /* 0x003d480301007387 */ /* 0x0041e80000100800 */
[----:B0-----:R-:W2:Y:S01]  /*2b400*/  LDL.LU R3, [R1+0x694] ;  /* 0x0006940001037983 */ /* 0x001ea20000300800 */
[----:B------:R-:W-:-:S04]  /*2b410*/  LOP3.LUT R0, R0, 0x90, R2, 0x78, !PT ;  /* 0x0000009000007812 */ /* 0x000fc800078e7802 */
[----:B------:R-:W-:Y:S01]  /*2b420*/  LOP3.LUT R0, R0, 0x60, RZ, 0x3c, !PT ;  /* 0x0000006000007812 */ /* 0x000fe200078e3cff */
[----:B------:R-:W-:Y:S04]  /*2b430*/  STS.U16 [R4+0xfe00], R16 ;  /* 0x00fe001004007388 */ /* 0x000fe80000000400 */
[----:B------:R-:W-:Y:S01]  /*2b440*/  STS.U16 [R0+0x300], R5 ;  /* 0x0003000500007388 */ /* 0x000fe20000000400 */
[----:B------:R-:W-:Y:S02]  /*2b450*/  STS.U16 [R0+0x700], R28 ;  /* 0x0007001c00007388 */ /* 0x000fe40000000400 */
[----:B------:R0:W-:Y:S02]  /*2b460*/  STS.U16 [R0+0xb00], R6 ;  /* 0x000b000600007388 */ /* 0x0001e40000000400 */
[----:B------:R1:W-:Y:S01]  /*2b470*/  STS.U16 [R0+0xf00], R7 ;  /* 0x000f000700007388 */ /* 0x0003e20000000400 */
[----:B------:R3:W-:Y:S01]  /*2b480*/  STS.U16 [R0+0x1300], R8 ;  /* 0x0013000800007388 */ /* 0x0007e20000000400 */
[----:B------:R4:W-:Y:S02]  /*2b490*/  STS.U16 [R0+0x1700], R9 ;  /* 0x0017000900007388 */ /* 0x0009e40000000400 */
[----:B------:R4:W-:Y:S02]  /*2b4a0*/  STS.U16 [R0+0x1b00], R10 ;  /* 0x001b000a00007388 */ /* 0x0009e40000000400 */
[----:B------:R4:W-:Y:S01]  /*2b4b0*/  STS.U16 [R0+0x1f00], R11 ;  /* 0x001f000b00007388 */ /* 0x0009e20000000400 */
[----:B0-----:R-:W2:Y:S01]  /*2b4c0*/  LDL.LU R6, [R1+0x594] ;  /* 0x0005940001067983 */ /* 0x001ea20000300800 */
[----:B-1----:R-:W2:Y:S02]  /*2b4d0*/  LDL.LU R7, [R1+0x34c] ;  /* 0x00034c0001077983 */ /* 0x002ea40000300800 */
[----:B---3--:R-:W3:Y:S02]  /*2b4e0*/  LDL.LU R8, [R1+0x344] ;  /* 0x0003440001087983 */ /* 0x008ee40000300800 */
[----:B----4-:R-:W4:Y:S01]  /*2b4f0*/  LDL.LU R9, [R1+0x1cc] ;  /* 0x0001cc0001097983 */ /* 0x010f220000300800 */
        /* <DEDUP_REMOVED lines=39> */
[----:B------:R1:W-:Y:S02]  /*2b770*/  STS.U16 [R0+0x5700], R6 ;  /* 0x0057000600007388 */ /* 0x0003e40000000400 */
[----:B------:R2:W-:Y:S02]  /*2b780*/  STS.U16 [R0+0x5b00], R7 ;  /* 0x005b000700007388 */ /* 0x0005e40000000400 */
[----:B---3--:R3:W-:Y:S01]  /*2b790*/  STS.U16 [R0+0x5f00], R8 ;  /* 0x005f000800007388 */ /* 0x0087e20000000400 */
[----:B----4-:R3:W-:Y:S01]  /*2b7a0*/  STS.U16 [R0+0x6300], R9 ;  /* 0x0063000900007388 */ /* 0x0107e20000000400 */
        /* <DEDUP_REMOVED lines=23> */
[----:B0-----:R-:W2:Y:S01]  /*2b920*/  LDL.LU R25, [R1+0x3d0c] ;  /* 0x003d0c0001197983 */ /* 0x001ea20000300800 */
[----:B-1----:R-:W2:Y:S02]  /*2b930*/  LDL.LU R26, [R1+0x3d08] ;  /* 0x003d0800011a7983 */ /* 0x002ea40000300800 */
[----:B------:R-:W2:Y:S02]  /*2b940*/  LDL.LU R27, [R1+0x3d04] ;  /* 0x003d0400011b7983 */ /* 0x000ea40000300800 */
[----:B------:R-:W2:Y:S01]  /*2b950*/  LDL.LU R29, [R1+0x3d00] ;  /* 0x003d0000011d7983 */ /* 0x000ea20000300800 */
[----:B------:R-:W-:Y:S01]  /*2b960*/  STS.U16 [R0+0x9300], R16 ;  /* 0x0093001000007388 */ /* 0x000fe20000000400 */
[----:B------:R-:W-:Y:S02]  /*2b970*/  STS.U16 [R0+0x9700], R17 ;  /* 0x0097001100007388 */ /* 0x000fe40000000400 */
[----:B------:R-:W-:Y:S02]  /*2b980*/  STS.U16 [R0+0x9b00], R18 ;  /* 0x009b001200007388 */ /* 0x000fe40000000400 */
[----:B------:R-:W-:Y:S01]  /*2b990*/  STS.U16 [R0+0x9f00], R2 ;  /* 0x009f000200007388 */ /* 0x000fe20000000400 */
[----:B------:R-:W-:Y:S01]  /*2b9a0*/  STS.U16 [R0+0xa300], R19 ;  /* 0x00a3001300007388 */ /* 0x000fe20000000400 */
[----:B------:R0:W-:Y:S02]  /*2b9b0*/  STS.U16 [R0+0xa700], R20 ;  /* 0x00a7001400007388 */ /* 0x0001e40000000400 */
[----:B------:R-:W-:Y:S02]  /*2b9c0*/  STS.U16 [R0+0xab00], R21 ;  /* 0x00ab001500007388 */ /* 0x000fe40000000400 */
[----:B------:R-:W-:Y:S01]  /*2b9d0*/  STS.U16 [R0+0xaf00], R22 ;  /* 0x00af001600007388 */ /* 0x000fe20000000400 */
[----:B------:R-:W-:Y:S01]  /*2b9e0*/  STS.U16 [R0+0xb300], R23 ;  /* 0x00b3001700007388 */ /* 0x000fe20000000400 */
[----:B------:R1:W-:Y:S03]  /*2b9f0*/  STS.U16 [R0+0xb700], R4 ;  /* 0x00b7000400007388 */ /* 0x0003e60000000400 */
[----:B0-----:R-:W4:Y:S04]  /*2ba00*/  LDL R20, [R1+0xd50] ;  /* 0x000d500001147983 */ /* 0x001f280000100800 */
[----:B-1----:R-:W4:Y:S01]  /*2ba10*/  LDL R4, [R1+0xd54] ;  /* 0x000d540001047983 */ /* 0x002f220000100800 */
[----:B------:R-:W-:Y:S02]  /*2ba20*/  STS.U16 [R0+0xbb00], R5 ;  /* 0x00bb000500007388 */ /* 0x000fe40000000400 */
[----:B------:R-:W-:Y:S01]  /*2ba30*/  STS.U16 [R0+0xbf00], R28 ;  /* 0x00bf001c00007388 */ /* 0x000fe20000000400 */
        /* <DEDUP_REMOVED lines=12> */
[----:B---3--:R-:W-:Y:S01]  /*2bb00*/  STS.U16 [R0+0xf300], R8 ;  /* 0x00f3000800007388 */ /* 0x008fe20000000400 */
[----:B------:R-:W-:Y:S02]  /*2bb10*/  STS.U16 [R0+0xf700], R7 ;  /* 0x00f7000700007388 */ /* 0x000fe40000000400 */
[----:B----4-:R-:W-:Y:S01]  /*2bb20*/  STS.U16 [R0+0xfb00], R6 ;  /* 0x00fb000600007388 */ /* 0x010fe20000000400 */
[----:B------:R-:W-:Y:S04]  /*2bb30*/  STS.U16 [R0+0xff00], R3 ;  /* 0x00ff000300007388 */ /* 0x000fe80000000400 */
[----:B------:R-:W-:Y:S06]  /*2bb40*/  BAR.SYNC.DEFER_BLOCKING 0x0 ;  /* 0x0000000000007b1d */ /* 0x000fec0000010000 */
[----:B------:R-:W0:Y:S04]  /*2bb50*/  LDSM.16.M88.4 R8, [R4] ;  /* 0x000000000408783b */ /* 0x000e280000000200 */
[----:B------:R-:W-:Y:S04]  /*2bb60*/  LDSM.16.M88.4 R24, [R4+0x2000] ;  /* 0x002000000418783b */ /* 0x000fe80000000200 */
[----:B------:R-:W-:Y:S04]  /*2bb70*/  LDSM.16.M88.4 R12, [R4+0x3000] ;  /* 0x00300000040c783b */ /* 0x000fe80000000200 */
[----:B------:R-:W-:Y:S04]  /*2bb80*/  LDSM.16.MT88.4 R16, [R20+0x10000] ;  /* 0x010000001410783b */ /* 0x000fe80000004200 */
[----:B0-----:R-:W-:Y:S01]  /*2bb90*/  STL.64 [R1+0xc0], R8 ;  /* 0x0000c00801007387 */ /* 0x001fe20000100a00 */
[----:B------:R-:W-:-:S02]  /*2bba0*/  IMAD.MOV.U32 R22, RZ, RZ, R8 ;  /* 0x000000ffff167224 */ /* 0x000fc400078e0008 */
[----:B------:R-:W-:Y:S02]  /*2bbb0*/  STL.64 [R1+0xc8], R10 ;  /* 0x0000c80a01007387 */ /* 0x000fe40000100a00 */
[----:B------:R-:W-:Y:S02]  /*2bbc0*/  IMAD.MOV.U32 R21, RZ, RZ, R9 ;  /* 0x000000ffff157224 */ /* 0x000fe400078e0009 */
[----:B------:R-:W0:Y:S04]  /*2bbd0*/  LDSM.16.M88.4 R8, [R4+0x1000] ;  /* 0x001000000408783b */ /* 0x000e280000000200 */
[----:B0-----:R-:W-:Y:S01]  /*2bbe0*/  STL.64 [R1+0xb0], R8 ;  /* 0x0000b00801007387 */ /* 0x001fe20000100a00 */
[----:B------:R-:W-:Y:S02]  /*2bbf0*/  IMAD.MOV.U32 R6, RZ, RZ, R8 ;  /* 0x000000ffff067224 */ /* 0x000fe400078e0008 */
[----:B------:R-:W-:Y:S02]  /*2bc00*/  STL.64 [R1+0xb8], R10 ;  /* 0x0000b80a01007387 */ /* 0x000fe40000100a00 */
[----:B------:R-:W-:-:S02]  /*2bc10*/  IMAD.MOV.U32 R5, RZ, RZ, R9 ;  /* 0x000000ffff057224 */ /* 0x000fc400078e0009 */
[----:B------:R-:W0:Y:S04]  /*2bc20*/  LDSM.16.M88.4 R8, [R4+0x4000] ;  /* 0x004000000408783b */ /* 0x000e280000000200 */
[----:B------:R-:W-:Y:S01]  /*2bc30*/  STL.64 [R1+0xa0], R24 ;  /* 0x0000a01801007387 */ /* 0x000fe20000100a00 */
[----:B------:R-:W-:Y:S02]  /*2bc40*/  STL.64 [R1+0xa8], R26 ;  /* 0x0000a81a01007387 */ /* 0x000fe40000100a00 */
[----:B------:R-:W-:Y:S02]  /*2bc50*/  STL.64 [R1+0x90], R12 ;  /* 0x0000900c01007387 */ /* 0x000fe40000100a00 */
[----:B------:R-:W-:Y:S02]  /*2bc60*/  STL.64 [R1+0x98], R14 ;  /* 0x0000980e01007387 */ /* 0x000fe40000100a00 */
[----:B------:R-:W1:Y:S04]  /*2bc70*/  LDSM.16.M88.4 R12, [R4+0x5000] ;  /* 0x00500000040c783b */ /* 0x000e680000000200 */
[----:B------:R-:W-:Y:S04]  /*2bc80*/  LDSM.16.M88.4 R24, [R4+0x7000] ;  /* 0x007000000418783b */ /* 0x000fe80000000200 */
[----:B0-----:R-:W-:Y:S01]  /*2bc90*/  STL.64 [R1+0x80], R8 ;  /* 0x0000800801007387 */ /* 0x001fe20000100a00 */
[----:B------:R-:W-:-:S02]  /*2bca0*/  IMAD.MOV.U32 R28, RZ, RZ, R8 ;  /* 0x000000ffff1c7224 */ /* 0x000fc400078e0008 */
[----:B------:R-:W-:Y:S02]  /*2bcb0*/  STL.64 [R1+0x88], R10 ;  /* 0x0000880a01007387 */ /* 0x000fe40000100a00 */
[----:B------:R-:W-:Y:S02]  /*2bcc0*/  IMAD.MOV.U32 R3, RZ, RZ, R9 ;  /* 0x000000ffff037224 */ /* 0x000fe400078e0009 */
[----:B------:R-:W0:Y:S04]  /*2bcd0*/  LDSM.16.M88.4 R8, [R4+0x6000] ;  /* 0x006000000408783b */ /* 0x000e280000000200 */
[----:B------:R-:W-:Y:S01]  /*2bce0*/  STL [R1+0x3cd4], R3 ;  /* 0x003cd40301007387 */ /* 0x000fe20000100800 */
[----:B------:R-:W-:Y:S02]  /*2bcf0*/  STL [R1+0x3cd0], R28 ;  /* 0x003cd01c01007387 */ /* 0x000fe40000100800 */
[----:B-1----:R-:W-:Y:S02]  /*2bd00*/  STL.64 [R1+0x70], R12 ;  /* 0x0000700c01007387 */ /* 0x002fe40000100a00 */
[----:B------:R-:W-:Y:S02]  /*2bd10*/  STL.64 [R1+0x78], R14 ;  /* 0x0000780e01007387 */ /* 0x000fe40000100a00 */
[----:B------:R-:W1:Y:S04]  /*2bd20*/  LDSM.16.M88.4 R12, [R4+0x8000] ;  /* 0x00800000040c783b */ /* 0x000e680000000200 */
[----:B0-----:R-:W-:Y:S01]  /*2bd30*/  STL.64 [R1+0x60], R8 ;  /* 0x0000600801007387 */ /* 0x001fe20000100a00 */
[----:B------:R-:W-:Y:S02]  /*2bd40*/  STL.64 [R1+0x68], R10 ;  /* 0x0000680a01007387 */ /* 0x000fe40000100a00 */
[----:B------:R-:W0:Y:S01]  /*2bd50*/  LDSM.16.M88.4 R8, [R4+0x9000] ;  /* 0x009000000408783b */ /* 0x000e220000000200 */
[----:B-1----:R-:W-:Y:S03]  /*2bd60*/  STL.64 [R1+0x40], R12 ;  /* 0x0000400c01007387 */ /* 0x002fe60000100a00 */
[----:B------:R-:W-:Y:S02]  /*2bd70*/  STL.64 [R1+0x48], R14 ;  /* 0x0000480e01007387 */ /* 0x000fe40000100a00 */
[----:B------:R-:W-:Y:S01]  /*2bd80*/  LDSM.16.M88.4 R12, [R4+0xd000] ;  /* 0x00d00000040c783b */ /* 0x000fe20000000200 */
[----:B0-----:R-:W-:Y:S03]  /*2bd90*/  STL.64 [R1+0x30], R8 ;  /* 0x0000300801007387 */ /* 0x001fe60000100a00 */
[----:B------:R-:W-:-:S02]  /*2bda0*/  IMAD.MOV.U32 R2, RZ, RZ, R8 ;  /* 0x000000ffff027224 */ /* 0x000fc400078e0008 */
[----:B------:R-:W-:Y:S02]  /*2bdb0*/  STL.64 [R1+0x38], R10 ;  /* 0x0000380a01007387 */ /* 0x000fe40000100a00 */
[----:B------:R-:W-:Y:S02]  /*2bdc0*/  IMAD.MOV.U32 R0, RZ, RZ, R9 ;  /* 0x000000ffff007224 */ /* 0x000fe400078e0009 */
[----:B------:R-:W0:Y:S04]  /*2bdd0*/  LDSM.16.M88.4 R8, [R4+0xa000] ;  /* 0x00a000000408783b */ /* 0x000e280000000200 */
[----:B------:R-:W-:Y:S01]  /*2bde0*/  STL.64 [R1+0x50], R24 ;  /* 0x0000501801007387 */ /* 0x000fe20000100a00 */
[----:B------:R-:W-:Y:S03]  /*2bdf0*/  STL.64 [R1+0x58], R26 ;  /* 0x0000581a01007387 */ /* 0x000fe60000100a00 */
[----:B0-----:R-:W-:Y:S01]  /*2be00*/  STL.64 [R1+0x20], R8 ;  /* 0x0000200801007387 */ /* 0x001fe20000100a00 */
[----:B------:R-:W-:Y:S02]  /*2be10*/  STL.64 [R1+0x28], R10 ;  /* 0x0000280a01007387 */ /* 0x000fe40000100a00 */
[----:B------:R-:W0:Y:S04]  /*2be20*/  LDSM.16.M88.4 R8, [R4+0xb000] ;  /* 0x00b000000408783b */ /* 0x000e280000000200 */
[----:B------:R1:W-:Y:S01]  /*2be30*/  STL.64 [R1+0x3cd8], R24 ;  /* 0x003cd81801007387 */ /* 0x0003e20000100a00 */
[----:B0-----:R-:W-:Y:S01]  /*2be40*/  STL.64 [R1+0x10], R8 ;  /* 0x0000100801007387 */ /* 0x001fe20000100a00 */
[----:B------:R-:W-:Y:S02]  /*2be50*/  STL.64 [R1+0x18], R10 ;  /* 0x0000180a01007387 */ /* 0x000fe40000100a00 */
[----:B-1----:R-:W2:Y:S02]  /*2be60*/  LDL.LU.64 R24, [R1+0x570] ;  /* 0x0005700001187983 */ /* 0x002ea40000300a00 */
[----:B------:R-:W3:Y:S02]  /*2be70*/  LDL.LU.64 R26, [R1+0x578] ;  /* 0x00057800011a7983 */ /* 0x000ee40000300a00 */
[----:B------:R-:W-:-:S02]  /*2be80*/  IMAD.MOV.U32 R3, RZ, RZ, R8 ;  /* 0x000000ffff037224 */ /* 0x000fc400078e0008 */
[----:B------:R-:W-:Y:S02]  /*2be90*/  IMAD.MOV.U32 R28, RZ, RZ, R9 ;  /* 0x000000ffff1c7224 */ /* 0x000fe400078e0009 */
[----:B------:R-:W0:Y:S04]  /*2bea0*/  LDSM.16.M88.4 R8, [R4+0xc000] ;  /* 0x00c000000408783b */ /* 0x000e280000000200 */
[----:B0-----:R-:W-:Y:S01]  /*2beb0*/  STL.64 [R1], R8 ;  /* 0x0000000801007387 */ /* 0x001fe20000100a00 */
[----:B------:R-:W-:Y:S02]  /*2bec0*/  STL.64 [R1+0x8], R10 ;  /* 0x0000080a01007387 */ /* 0x000fe40000100a00 */
[----:B------:R-:W0:Y:S01]  /*2bed0*/  LDSM.16.M88.4 R8, [R4+0xe000] ;  /* 0x00e000000408783b */ /* 0x000e220000000200 */
[----:B---3--:R-:W-:Y:S03]  /*2bee0*/  STL.64 [R1+0x3ce8], R26 ;  /* 0x003ce81a01007387 */ /* 0x008fe60000100a00 */
[----:B--2---:R1:W-:Y:S02]  /*2bef0*/  STL.64 [R1+0x3ce0], R24 ;  /* 0x003ce01801007387 */ /* 0x0043e40000100a00 */
[----:B-1----:R-:W-:-:S02]  /*2bf00*/  IMAD.MOV.U32 R24, RZ, RZ, R6 ;  /* 0x000000ffff187224 */ /* 0x002fc400078e0006 */
[----:B------:R-:W-:Y:S02]  /*2bf10*/  IMAD.MOV.U32 R25, RZ, RZ, R5 ;  /* 0x000000ffff197224 */ /* 0x000fe400078e0005 */
[----:B------:R-:W1:Y:S04]  /*2bf20*/  LDSM.16.M88.4 R4, [R4+0xf000] ;  /* 0x00f000000404783b */ /* 0x000e680000000200 */
[----:B------:R2:W-:Y:S04]  /*2bf30*/  STL.64 [R1+0x3cf8], R24 ;  /* 0x003cf81801007387 */ /* 0x0005e80000100a00 */
[----:B--2---:R-:W2:Y:S01]  /*2bf40*/  LDL.LU.64 R24, [R1+0x940] ;  /* 0x0009400001187983 */ /* 0x004ea20000300a00 */
[----:B------:R-:W2:Y:S02]  /*2bf50*/  LDL.LU.64 R26, [R1+0x948] ;  /* 0x00094800011a7983 */ /* 0x000ea40000300a00 */
[----:B------:R-:W-:Y:S02]  /*2bf60*/  STL [R1+0x34d8], R14 ;  /* 0x0034d80e01007387 */ /* 0x000fe40000100800 */
[----:B------:R-:W-:Y:S01]  /*2bf70*/  STL [R1+0x34d4], R15 ;  /* 0x0034d40f01007387 */ /* 0x000fe20000100800 */
[----:B------:R3:W-:Y:S04]  /*2bf80*/  STL.64 [R1+0x3c70], R12 ;  /* 0x003c700c01007387 */ /* 0x0007e80000100a00 */
[----:B---3--:R-:W3:Y:S04]  /*2bf90*/  LDL.64 R12, [R1+0xa0] ;  /* 0x0000a000010c7983 */ /* 0x008ee80000100a00 */
[----:B---3--:R3:W-:Y:S04]  /*2bfa0*/  STL.64 [R1+0x3cf0], R12 ;  /* 0x003cf00c01007387 */ /* 0x0087e80000100a00 */
[----:B---3--:R-:W3:Y:S01]  /*2bfb0*/  LDL.LU.64 R12, [R1+0x580] ;  /* 0x00058000010c7983 */ /* 0x008ee20000300a00 */
[----:B------:R-:W3:Y:S02]  /*2bfc0*/  LDL.LU.64 R14, [R1+0x588] ;  /* 0x00058800010e7983 */ /* 0x000ee40000300a00 */
[----:B0-----:R-:W-:Y:S02]  /*2bfd0*/  STL [R1+0x34dc], R10 ;  /* 0x0034dc0a01007387 */ /* 0x001fe40000100800 */
[----:B------:R-:W-:Y:S01]  /*2bfe0*/  STL [R1+0x34d0], R11 ;  /* 0x0034d00b01007387 */ /* 0x000fe20000100800 */
[----:B------:R0:W-:Y:S04]  /*2bff0*/  STL.64 [R1+0x3c78], R8 ;  /* 0x003c780801007387 */ /* 0x0001e80000100a00 */
[----:B0-----:R-:W4:Y:S01]  /*2c000*/  LDL.64 R8, [R1+0x90] ;  /* 0x0000900001087983 */ /* 0x001f220000100a00 */
[----:B-1----:R-:W-:Y:S02]  /*2c010*/  STL [R1+0x3558], R6 ;  /* 0x0035580601007387 */ /* 0x002fe40000100800 */
[----:B------:R-:W-:Y:S02]  /*2c020*/  STL [R1+0x3554], R7 ;  /* 0x0035540701007387 */ /* 0x000fe40000100800 */
[----:B------:R0:W-:Y:S02]  /*2c030*/  STL.64 [R1+0x3cc0], R4 ;  /* 0x003cc00401007387 */ /* 0x0001e40000100a00 */
[----:B0-----:R-:W-:-:S02]  /*2c040*/  IMAD.MOV.U32 R4, RZ, RZ, R22 ;  /* 0x000000ffff047224 */ /* 0x001fc400078e0016 */
[----:B------:R-:W-:Y:S02]  /*2c050*/  IMAD.MOV.U32 R5, RZ, RZ, R21 ;  /* 0x000000ffff057224 */ /* 0x000fe400078e0015 */
[----:B------:R-:W0:Y:S05]  /*2c060*/  LDSM.16.MT88.4 R20, [R20+0x10080] ;  /* 0x010080001414783b */ /* 0x000e2a0000004200 */
[C---:B--2---:R-:W-:Y:S01]  /*2c070*/  HMMA.16816.F32.BF16 R4, R16.reuse, R4, R24 ;  /* 0x000000041004723c */ /* 0x044fe20000041818 */
[----:B0-----:R-:W-:Y:S01]  /*2c080*/  STL [R1+0x3c44], R22 ;  /* 0x003c441601007387 */ /* 0x001fe20000100800 */
[----:B------:R-:W-:Y:S02]  /*2c090*/  STL [R1+0x3c40], R23 ;  /* 0x003c401701007387 */ /* 0x000fe40000100800 */
[----:B------:R-:W3:Y:S11]  /*2c0a0*/  LDL.LU.64 R24, [R1+0x3cf8] ;  /* 0x003cf80001187983 */ /* 0x000ef60000300a00 */
[----:B------:R-:W-:Y:S09]  /*2c0b0*/  @!UPT UIADD3 URZ, URZ, URZ, URZ ;  /* 0x0000003f3f3ff290 */ /* 0x000ff2000fffe03f */
[----:B------:R-:W-:Y:S01]  /*2c0c0*/  IMAD.MOV.U32 R29, RZ, RZ, R7 ;  /* 0x000000ffff1d7224 */ /* 0x000fe200078e0007 */
[----:B------:R0:W-:Y:S01]  /*2c0d0*/  STL.64 [R1+0x590], R4 ;  /* 0x0005900401007387 */ /* 0x0001e20000100a00 */
[----:B------:R1:W-:Y:S03]  /*2c0e0*/  STL [R1+0x598], R6 ;  /* 0x0005980601007387 */ /* 0x0003e60000100800 */
[----:B0-----:R-:W4:Y:S01]  /*2c0f0*/  LDL.LU.64 R4, [R1+0x560] ;  /* 0x0005600001047983 */ /* 0x001f220000300a00 */
[----:B-1----:R-:W4:Y:S02]  /*2c100*/  LDL.LU.64 R6, [R1+0x568] ;  /* 0x0005680001067983 */ /* 0x002f240000300a00 */
[----:B------:R-:W-:Y:S01]  /*2c110*/  STL [R1+0x3640], R29 ;  /* 0x0036401d01007387 */ /* 0x000fe20000100800 */
[C---:B---3--:R-:W-:Y:S01]  /*2c120*/  HMMA.16816.F32.BF16 R24, R16.reuse, R24, R12 ;  /* 0x000000181018723c */ /* 0x048fe2000004180c */
[----:B------:R-:W2:Y:S11]  /*2c130*/  LDL.LU.64 R12, [R1+0x3cf0] ;  /* 0x003cf000010c7983 */ /* 0x000eb60000300a00 */
[----:B------:R-:W-:Y:S11]  /*2c140*/  @!UPT UIADD3 URZ, URZ, URZ, URZ ;  /* 0x0000003f3f3ff290 */ /* 0x000ff6000fffe03f */
[----:B------:R-:W-:Y:S01]  /*2c150*/  STL.64 [R1+0x580], R24 ;  /* 0x0005801801007387 */ /* 0x000fe20000100a00 */
[----:B------:R0:W-:Y:S03]  /*2c160*/  STL.64 [R1+0x588], R26 ;  /* 0x0005881a01007387 */ /* 0x0001e60000100a00 */
[----:B0-----:R-:W2:Y:S01]  /*2c170*/  LDL.LU.64 R26, [R1+0x3ce8] ;  /* 0x003ce800011a7983 */ /* 0x001ea20000300a00 */
[----:B------:R-:W2:Y:S02]  /*2c180*/  LDL.LU.64 R24, [R1+0x3ce0] ;  /* 0x003ce00001187983 */ /* 0x000ea40000300a00 */
[----:B--2---:R-:W-:Y:S11]  /*2c190*/  HMMA.16816.F32.BF16 R24, R16, R12, R24 ;  /* 0x0000000c1018723c */ /* 0x004ff60000041818 */
[----:B------:R-:W-:Y:S11]  /*2c1a0*/  @!UPT UIADD3 URZ, URZ, URZ, URZ ;  /* 0x0000003f3f3ff290 */ /* 0x000ff6000fffe03f */
[----:B------:R-:W-:Y:S01]  /*2c1b0*/  @!UPT UIADD3 URZ, URZ, URZ, URZ ;  /* 0x0000003f3f3ff290 */ /* 0x000fe2000fffe03f */
[----:B------:R0:W-:Y:S01]  /*2c1c0*/  STL.64 [R1+0x570], R24 ;  /* 0x0005701801007387 */ /* 0x0001e20000100a00 */
[----:B------:R1:W-:Y:S03]  /*2c1d0*/  STL.64 [R1+0x578], R26 ;  /* 0x0005781a01007387 */ /* 0x0003e60000100a00 */
[----:B0-----:R-:W2:Y:S01]  /*2c1e0*/  LDL.LU.64 R24, [R1+0x3cd8] ;  /* 0x003cd80001187983 */ /* 0x001ea20000300a00 */
[----:B-1----:R-:W-:Y:S02]  /*2c1f0*/  IMAD.MOV.U32 R27, RZ, RZ, R12 ;  /* 0x000000ffff1b7224 */ /* 0x002fe400078e000c */
[----:B------:R-:W-:-:S05]  /*2c200*/  IMAD.MOV.U32 R26, RZ, RZ, R13 ;  /* 0x000000ffff1a7224 */ /* 0x000fca00078e000d */
[----:B------:R-:W-:Y:S04]  /*2c210*/  STL.64 [R1+0x3ca8], R26 ;  /* 0x003ca81a01007387 */ /* 0x000fe80000100a00 */
[----:B--2---:R0:W-:Y:S04]  /*2c220*/  STL.64 [R1+0x3ca0], R24 ;  /* 0x003ca01801007387 */ /* 0x0041e80000100a00 */
[----:B0-----:R-:W2:Y:S04]  /*2c230*/  LDL R24, [R1+0x60] ;  /* 0x0000600001187983 */ /* 0x001ea80000100800 */
[----:B------:R-:W2:Y:S04]  /*2c240*/  LDL R25, [R1+0x64] ;  /* 0x0000640001197983 */ /* 0x000ea80000100800 */
[----:B--2---:R-:W-:Y:S01]  /*2c250*/  STL.64 [R1+0x3cc8], R24 ;  /* 0x003cc81801007387 */ /* 0x004fe20000100a00 */
[----:B------:R-:W2:Y:S01]  /*2c260*/  LDL.64 R12, [R1] ;  /* 0x00000000010c7983 */ /* 0x000ea20000100a00 */
[----:B----4-:R-:W-:Y:S02]  /*2c270*/  HMMA.16816.F32.BF16 R4, R16, R8, R4 ;  /* 0x000000081004723c */ /* 0x010fe40000041804 */
[----:B--2---:R0:W-:Y:S04]  /*2c280*/  STL.64 [R1+0x3c80], R12 ;  /* 0x003c800c01007387 */ /* 0x0041e80000100a00 */
[----:B0-----:R-:W2:Y:S04]  /*2c290*/  LDL R12, [R1+0x40] ;  /* 0x00004000010c7983 */ /* 0x001ea80000100800 */
[----:B------:R-:W2:Y:S01]  /*2c2a0*/  LDL R13, [R1+0x44] ;  /* 0x00004400010d7983 */ /* 0x000ea20000100800 */
[----:B------:R-:W-:-:S02]  /*2c2b0*/  IMAD.MOV.U32 R22, RZ, RZ, R8 ;  /* 0x000000ffff167224 */ /* 0x000fc400078e0008 */
[----:B------:R-:W-:Y:S02]  /*2c2c0*/  IMAD.MOV.U32 R23, RZ, RZ, R9 ;  /* 0x000000ffff177224 */ /* 0x000fe400078e0009 */
[----:B------:R-:W-:Y:S02]  /*2c2d0*/  IMAD.MOV.U32 R8, RZ, RZ, R3 ;  /* 0x000000ffff087224 */ /* 0x000fe400078e0003 */
[----:B------:R-:W-:Y:S01]  /*2c2e0*/  IMAD.MOV.U32 R9, RZ, RZ, R28 ;  /* 0x000000ffff097224 */ /* 0x000fe200078e001c */
[----:B--2---:R-:W-:Y:S05]  /*2c2f0*/  STL.64 [R1+0x3c98], R12 ;  /* 0x003c980c01007387 */ /* 0x004fea0000100a00 */
[----:B------:R0:W-:Y:S02]  /*2c300*/  STL.64 [R1+0x560], R4 ;  /* 0x0005600401007387 */ /* 0x0001e40000100a00 */
[----:B------:R1:W-:Y:S02]  /*2c310*/  STL.64 [R1+0x568], R6 ;  /* 0x0005680601007387 */ /* 0x0003e40000100a00 */
[----:B------:R-:W2:Y:S01]  /*2c320*/  LDL.LU.64 R24, [R1+0x550] ;  /* 0x0005500001187983 */ /* 0x000ea20000300a00 */
[----:B------:R-:W2:Y:S01]  /*2c330*/  LDL.LU.64 R26, [R1+0x558] ;  /* 0x00055800011a7983 */ /* 0x000ea20000300a00 */
[----:B------:R-:W3:Y:S02]  /*2c340*/  LDL.LU R3, [R1+0x3cd4] ;  /* 0x003cd40001037983 */ /* 0x000ee40000300800 */
[----:B------:R-:W4:Y:S01]  /*2c350*/  LDL.LU R28, [R1+0x3cd0] ;  /* 0x003cd000011c7983 */ /* 0x000f220000300800 */
[----:B0-----:R-:W2:Y:S01]  /*2c360*/  LDL.LU.64 R4, [R1+0x540] ;  /* 0x0005400001047983 */ /* 0x001ea20000300a00 */
[----:B-1----:R-:W2:Y:S02]  /*2c370*/  LDL.LU.64 R6, [R1+0x548] ;  /* 0x0005480001067983 */ /* 0x002ea40000300a00 */
[----:B------:R-:W2:Y:S02]  /*2c380*/  LDL.LU.64 R12, [R1+0x8b0] ;  /* 0x0008b000010c7983 */ /* 0x000ea40000300a00 */
[----:B------:R-:W2:Y:S02]  /*2c390*/  LDL.LU.64 R14, [R1+0x8b8] ;  /* 0x0008b800010e7983 */ /* 0x000ea40000300a00 */
[----:B--2---:R-:W-:Y:S01]  /*2c3a0*/  STL.64 [R1+0x3cb8], R14 ;  /* 0x003cb80e01007387 */ /* 0x004fe20000100a00 */
[----:B------:R0:W-:Y:S03]  /*2c3b0*/  STL.64 [R1+0x3cb0], R12 ;  /* 0x003cb00c01007387 */ /* 0x0001e60000100a00 */
[----:B0-----:R-:W2:Y:S01]  /*2c3c0*/  LDL.LU.64 R12, [R1+0x8c0] ;  /* 0x0008c000010c7983 */ /* 0x001ea20000300a00 */
[----:B------:R-:W2:Y:S02]  /*2c3d0*/  LDL.LU.64 R14, [R1+0x8c8] ;  /* 0x0008c800010e7983 */ /* 0x000ea40000300a00 */
[----:B------:R0:W-:Y:S02]  /*2c3e0*/  STL.64 [R1+0x3c88], R8 ;  /* 0x003c880801007387 */ /* 0x0001e40000100a00 */
[----:B0-----:R-:W2:Y:S04]  /*2c3f0*/  LDL R8, [R1+0x70] ;  /* 0x0000700001087983 */ /* 0x001ea80000100800 */
[----:B------:R-:W2:Y:S01]  /*2c400*/  LDL R9, [R1+0x74] ;  /* 0x0000740001097983 */ /* 0x000ea20000100800 */
[----:B------:R-:W-:Y:S02]  /*2c410*/  STL.64 [R1+0x3c50], R22 ;  /* 0x003c501601007387 */ /* 0x000fe40000100a00 */
[----:B------:R0:W-:Y:S02]  /*2c420*/  STL.64 [R1+0x3c48], R20 ;  /* 0x003c481401007387 */ /* 0x0001e40000100a00 */
[----:B0-----:R-:W2:Y:S04]  /*2c430*/  LDL.64 R20, [R1+0x20] ;  /* 0x0000200001147983 */ /* 0x001ea80000100a00 */
[----:B--2---:R4:W-:Y:S02]  /*2c440*/  STL.64 [R1+0x3c90], R20 ;  /* 0x003c901401007387 */ /* 0x0049e40000100a00 */
[----:B----4-:R-:W-:-:S02]  /*2c450*/  IMAD.MOV.U32 R20, RZ, RZ, R28 ;  /* 0x000000ffff147224 */ /* 0x010fc400078e001c */
[----:B---3--:R-:W-:-:S07]  /*2c460*/  IMAD.MOV.U32 R21, RZ, RZ, R3 ;  /* 0x000000ffff157224 */ /* 0x008fce00078e0003 */
[C---:B------:R-:W-:Y:S01]  /*2c470*/  HMMA.16816.F32.BF16 R20, R16.reuse, R20, R24 ;  /* 0x000000141014723c */ /* 0x040fe20000041818 */
[----:B------:R-:W2:Y:S07]  /*2c480*/  LDL.LU.64 R24, [R1+0x3cc8] ;  /* 0x003cc80001187983 */ /* 0x000eae0000300a00 */
[C---:B------:R-:W-:Y:S11]  /*2c490*/  HMMA.16816.F32.BF16 R8, R16.reuse, R8, R4 ;  /* 0x000000081008723c */ /* 0x040ff60000041804 */
[----:B------:R-:W-:Y:S04]  /*2c4a0*/  @!UPT UIADD3 URZ, URZ, URZ, URZ ;  /* 0x0000003f3f3ff290 */ /* 0x000fe8000fffe03f */
[----:B------:R0:W-:Y:S01]  /*2c4b0*/  STL.64 [R1+0x550], R20 ;  /* 0x0005501401007387 */ /* 0x0001e20000100a00 */
[----:B------:R1:W-:Y:S03]  /*2c4c0*/  STL.64 [R1+0x558], R22 ;  /* 0x0005581601007387 */ /* 0x0003e60000100a00 */
[----:B0-----:R-:W3:Y:S01]  /*2c4d0*/  LDL.LU.64 R20, [R1+0x8a0] ;  /* 0x0008a00001147983 */ /* 0x001ee20000300a00 */
[----:B-1----:R-:W3:Y:S02]  /*2c4e0*/  LDL.LU.64 R22, [R1+0x8a8] ;  /* 0x0008a80001167983 */ /* 0x002ee40000300a00 */
[----:B------:R-:W4:Y:S02]  /*2c4f0*/  LDL.LU.64 R4, [R1+0x3cc0] ;  /* 0x003cc00001047983 */ /* 0x000f240000300a00 */
[----:B------:R-:W-:Y:S02]  /*2c500*/  IMAD.MOV.U32 R7, RZ, RZ, R11 ;  /* 0x000000ffff077224 */ /* 0x000fe400078e000b */
[----:B------:R-:W-:Y:S01]  /*2c510*/  IMAD.MOV.U32 R6, RZ, RZ, R10 ;  /* 0x000000ffff067224 */ /* 0x000fe200078e000a */
[----:B------:R0:W-:Y:S04]  /*2c520*/  STL.64 [R1+0x540], R8 ;  /* 0x0005400801007387 */ /* 0x0001e80000100a00 */
[----:B0-----:R-:W3:Y:S01]  /*2c530*/  LDL.LU.64 R8, [R1+0x890] ;  /* 0x0008900001087983 */ /* 0x001ee20000300a00 */
[----:B------:R-:W3:Y:S02]  /*2c540*/  LDL.LU.64 R10, [R1+0x898] ;  /* 0x00089800010a7983 */ /* 0x000ee40000300a00 */
[----:B------:R-:W-:Y:S02]  /*2c550*/  STL [R1+0x3674], R7 ;  /* 0x0036740701007387 */ /* 0x000fe40000100800 */
[----:B------:R-:W-:Y:S01]  /*2c560*/  STL [R1+0x3670], R6 ;  /* 0x0036700601007387 */ /* 0x000fe20000100800 */
[C---:B--2---:R-:W-:Y:S01]  /*2c570*/  HMMA.16816.F32.BF16 R24, R16.reuse, R24, R12 ;  /* 0x000000181018723c */ /* 0x044fe2000004180c */
[----:B----4-:R0:W-:Y:S04]  /*2c580*/  STL.64 [R1+0x3c58], R4 ;  /* 0x003c580401007387 */ /* 0x0101e80000100a00 */
[----:B0-----:R-:W2:Y:S01]  /*2c590*/  LDL.LU.64 R4, [R1+0x880] ;  /* 0x0008800001047983 */ /* 0x001ea20000300a00 */
[----:B------:R-:W2:Y:S02]  /*2c5a0*/  LDL.LU.64 R6, [R1+0x888] ;  /* 0x0008880001067983 */ /* 0x000ea40000300a00 */
[----:B------:R-:W4:Y:S02]  /*2c5b0*/  LDL.LU.64 R14, [R1+0x3cb8] ;  /* 0x003cb800010e7983 */ /* 0x000f240000300a00 */
[----:B------:R-:W4:Y:S11]  /*2c5c0*/  LDL.LU.64 R12, [R1+0x3cb0] ;  /* 0x003cb000010c7983 */ /* 0x000f360000300a00 */
[----:B------:R-:W-:Y:S02]  /*2c5d0*/  @!UPT UIADD3 URZ, URZ, URZ, URZ ;  /* 0x0000003f3f3ff290 */ /* 0x000fe4000fffe03f */
[----:B------:R-:W-:Y:S01]  /*2c5e0*/  STL.64 [R1+0x8c0], R24 ;  /* 0x0008c01801007387 */ /* 0x000fe20000100a00 */
[----:B------:R0:W-:Y:S03]  /*2c5f0*/  STL.64 [R1+0x8c8], R26 ;  /* 0x0008c81a01007387 */ /* 0x0001e60000100a00 */
[----:B0-----:R-:W2:Y:S01]  /*2c600*/  LDL.LU.64 R26, [R1+0x3ca8] ;  /* 0x003ca800011a7983 */ /* 0x001ea20000300a00 */
[----:B------:R-:W4:Y:S02]  /*2c610*/  LDL.LU.64 R24, [R1+0x3ca0] ;  /* 0x003ca00001187983 */ /* 0x000f240000300a00 */
[C---:B----4-:R-:W-:Y:S11]  /*2c620*/  HMMA.16816.F32.BF16 R12, R16.reuse, R24, R12 ;  /* 0x00000018100c723c */ /* 0x050ff6000004180c */
[----:B------:R-:W-:Y:S11]  /*2c630*/  @!UPT UIADD3 URZ, URZ, URZ, URZ ;  /* 0x0000003f3f3ff290 */ /* 0x000ff6000fffe03f */
[----:B------:R-:W-:Y:S01]  /*2c640*/  @!UPT UIADD3 URZ, URZ, URZ, URZ ;  /* 0x0000003f3f3ff290 */ /* 0x000fe2000fffe03f */
[----:B------:R0:W-:Y:S01]  /*2c650*/  STL.64 [R1+0x8b0], R12 ;  /* 0x0008b00c01007387 */ /* 0x0001e20000100a00 */
[----:B------:R3:W-:Y:S03]  /*2c660*/  STL.64 [R1+0x8b8], R14 ;  /* 0x0008b80e01007387 */ /* 0x0007e60000100a00 */
[----:B0-----:R-:W3:Y:S01]  /*2c670*/  LDL.LU.64 R12, [R1+0x3c98] ;  /* 0x003c9800010c7983 */ /* 0x001ee20000300a00 */
[----:B------:R0:W-:Y:S02]  /*2c680*/  STL.64 [R1+0x3bf8], R24 ;  /* 0x003bf81801007387 */ /* 0x0001e40000100a00 */
[----:B--2---:R1:W-:Y:S01]  /*2c690*/  STL.64 [R1+0x3c28], R26 ;  /* 0x003c281a01007387 */ /* 0x0043e20000100a00 */
[----:B---3--:R-:W-:Y:S01]  /*2c6a0*/  HMMA.16816.F32.BF16 R12, R16, R12, R20 ;  /* 0x0000000c100c723c */ /* 0x008fe20000041814 */
[----:B------:R-:W2:Y:S01]  /*2c6b0*/  LDL.LU.64 R20, [R1+0x3c90] ;  /* 0x003c900001147983 */ /* 0x000ea20000300a00 */
[----:B0-----:R-:W-:-:S02]  /*2c6c0*/  IMAD.MOV.U32 R24, RZ, RZ, R2 ;  /* 0x000000ffff187224 */ /* 0x001fc400078e0002 */
[----:B------:R-:W-:-:S07]  /*2c6d0*/  IMAD.MOV.U32 R25, RZ, RZ, R0 ;  /* 0x000000ffff197224 */ /* 0x000fce00078e0000 */
[C---:B-1----:R-:W-:Y:S11]  /*2c6e0*/  HMMA.16816.F32.BF16 R24, R16.reuse, R24, R8 ;  /* 0x000000181018723c */ /* 0x042ff60000041808 */
[----:B------:R-:W-:Y:S01]  /*2c6f0*/  @!UPT UIADD3 URZ, URZ, URZ, URZ ;  /* 0x0000003f3f3ff290 */ /* 0x000fe2000fffe03f */
[----:B------:R0:W-:Y:S01]  /*2c700*/  STL.64 [R1+0x8a0], R12 ;  /* 0x0008a00c01007387 */ /* 0x0001e20000100a00 */
[----:B------:R1:W-:Y:S03]  /*2c710*/  STL.64 [R1+0x8a8], R14 ;  /* 0x0008a80e01007387 */ /* 0x0003e60000100a00 */
[----:B0-----:R-:W3:Y:S01]  /*2c720*/  LDL.LU.64 R12, [R1+0x870] ;  /* 0x00087000010c7983 */ /* 0x001ee20000300a00 */
[----:B-1----:R-:W3:Y:S02]  /*2c730*/  LDL.LU.64 R14, [R1+0x878] ;  /* 0x00087800010e7983 */ /* 0x002ee40000300a00 */
[----:B------:R-:W3:Y:S04]  /*2c740*/  LDL.LU.64 R8, [R1+0x3c88] ;  /* 0x003c880001087983 */ /* 0x000ee80000300a00 */
[----:B------:R-:W-:Y:S01]  /*2c750*/  STL.64 [R1+0x890], R24 ;  /* 0x0008901801007387 */ /* 0x000fe20000100a00 */
[----:B------:R-:W-:Y:S01]  /*2c760*/  STL.64 [R1+0x898], R26 ;  /* 0x0008981a01007387 */ /* 0x000fe20000100a00 */
[C---:B--2---:R-:W-:Y:S11]  /*2c770*/  HMMA.16816.F32.BF16 R4, R16.reuse, R20, R4 ;  /* 0x000000141004723c */ /* 0x044ff60000041804 */
[----:B------:R-:W-:Y:S11]  /*2c780*/  @!UPT UIADD3 URZ, URZ, URZ, URZ ;  /* 0x0000003f3f3ff290 */ /* 0x000ff6000fffe03f */
[----:B------:R-:W-:Y:S01]  /*2c790*/  @!UPT UIADD3 URZ, URZ, URZ, URZ ;  /* 0x0000003f3f3ff290 */ /* 0x000fe2000fffe03f */
[----:B------:R0:W-:Y:S01]  /*2c7a0*/  STL.64 [R1+0x880], R4 ;  /* 0x0008800401007387 */ /* 0x0001e20000100a00 */
[----:B------:R1:W-:Y:S02]  /*2c7b0*/  STL [R1+0x888], R6 ;  /* 0x0008880601007387 */ /* 0x0003e40000100800 */
[----:B------:R-:W-:Y:S01]  /*2c7c0*/  IMAD.MOV.U32 R3, RZ, RZ, R7 ;  /* 0x000000ffff037224 */ /* 0x000fe200078e0007 */
[----:B0-----:R-:W2:Y:S01]  /*2c7d0*/  LDL.LU.64 R4, [R1+0x850] ;  /* 0x0008500001047983 */ /* 0x001ea20000300a00 */
[----:B-1----:R-:W4:Y:S02]  /*2c7e0*/  LDL.LU.64 R6, [R1+0x858] ;  /* 0x0008580001067983 */ /* 0x002f240000300a00 */
[----:B------:R-:W-:Y:S02]  /*2c7f0*/  IMAD.MOV.U32 R29, RZ, RZ, R20 ;  /* 0x000000ffff1d7224 */ /* 0x000fe400078e0014 */
[----:B------:R-:W-:Y:S01]  /*2c800*/  IMAD.MOV.U32 R28, RZ, RZ, R21 ;  /* 0x000000ffff1c7224 */ /* 0x000fe200078e0015 */
[C---:B---3--:R-:W-:Y:S01]  /*2c810*/  HMMA.16816.F32.BF16 R8, R16.reuse, R8, R12 ;  /* 0x000000081008723c */ /* 0x048fe2000004180c */
[----:B----4-:R-:W-:Y:S01]  /*2c820*/  STL.64 [R1+0x3c68], R6 ;  /* 0x003c680601007387 */ /* 0x010fe20000100a00 */
[----:B--2---:R0:W-:Y:S03]  /*2c830*/  STL.64 [R1+0x3c60], R4 ;  /* 0x003c600401007387 */ /* 0x0041e60000100a00 */
[----:B0-----:R-:W2:Y:S01]  /*2c840*/  LDL.LU.64 R4, [R1+0x860] ;  /* 0x0008600001047983 */ /* 0x001ea20000300a00 */
[----:B------:R-:W2:Y:S02]  /*2c850*/  LDL.LU.64 R6, [R1+0x868] ;  /* 0x0008680001067983 */ /* 0x000ea40000300a00 */
[----:B------:R-:W3:Y:S02]  /*2c860*/  LDL.LU.64 R20, [R1+0x840] ;  /* 0x0008400001147983 */ /* 0x000ee40000300a00 */
[----:B------:R-:W3:Y:S01]  /*2c870*/  LDL.LU.64 R22, [R1+0x848] ;  /* 0x0008480001167983 */ /* 0x000ee20000300a00 */
[----:B------:R-:W4:Y:S01]  /*2c880*/  LDL.LU.64 R24, [R1+0x530] ;  /* 0x0005300001187983 */ /* 0x000f220000300a00 */
[----:B------:R-:W4:Y:S02]  /*2c890*/  LDL.LU.64 R26, [R1+0x538] ;  /* 0x00053800011a7983 */ /* 0x000f240000300a00 */
[----:B------:R-:W-:Y:S02]  /*2c8a0*/  STL [R1+0x3550], R3 ;  /* 0x0035500301007387 */ /* 0x000fe40000100800 */
[----:B------:R-:W2:Y:S07]  /*2c8b0*/  LDL.LU.64 R12, [R1+0x3c80] ;  /* 0x003c8000010c7983 */ /* 0x000eae0000300a00 */
[----:B------:R0:W-:Y:S01]  /*2c8c0*/  STL.64 [R1+0x870], R8 ;  /* 0x0008700801007387 */ /* 0x0001e20000100a00 */
[----:B------:R1:W-:Y:S03]  /*2c8d0*/  STL.64 [R1+0x878], R10 ;  /* 0x0008780a01007387 */ /* 0x0003e60000100a00 */
[----:B0-----:R-:W3:Y:S01]  /*2c8e0*/  LDL.LU.64 R8, [R1+0x3c78] ;  /* 0x003c780001087983 */ /* 0x001ee20000300a00 */
[----:B--2---:R-:W-:Y:S01]  /*2c8f0*/  HMMA.16816.F32.BF16 R4, R16, R12, R4 ;  /* 0x0000000c1004723c */ /* 0x004fe20000041804 */
[----:B------:R-:W-:-:S02]  /*2c900*/  IMAD.MOV.U32 R2, RZ, RZ, R12 ;  /* 0x000000ffff027224 */ /* 0x000fc400078e000c */
[----:B------:R-:W-:Y:S02]  /*2c910*/  IMAD.MOV.U32 R0, RZ, RZ, R13 ;  /* 0x000000ffff007224 */ /* 0x000fe400078e000d */
[----:B------:R-:W2:Y:S11]  /*2c920*/  LDL.LU.64 R12, [R1+0x3c70] ;  /* 0x003c7000010c7983 */ /* 0x000eb60000300a00 */
[----:B------:R-:W-:Y:S08]  /*2c930*/  @!UPT UIADD3 URZ, URZ, URZ, URZ ;  /* 0x0000003f3f3ff290 */ /* 0x000ff0000fffe03f */
[----:B------:R-:W-:Y:S02]  /*2c940*/  IMAD.MOV.U32 R15, RZ, RZ, R6 ;  /* 0x000000ffff0f7224 */ /* 0x000fe400078e0006 */
[----:B-1----:R-:W-:Y:S02]  /*2c950*/  IMAD.MOV.U32 R11, RZ, RZ, R7 ;  /* 0x000000ffff0b7224 */ /* 0x002fe400078e0007 */
[----:B------:R-:W-:Y:S02]  /*2c960*/  IMAD.MOV.U32 R10, RZ, RZ, R4 ;  /* 0x000000ffff0a7224 */ /* 0x000fe400078e0004 */
[----:B------:R-:W-:Y:S01]  /*2c970*/  IMAD.MOV.U32 R14, RZ, RZ, R5 ;  /* 0x000000ffff0e7224 */ /* 0x000fe200078e0005 */
[----:B------:R-:W2:Y:S01]  /*2c980*/  LDL.LU.64 R6, [R1+0x3c68] ;  /* 0x003c680001067983 */ /* 0x000ea20000300a00 */
[----:B------:R-:W2:Y:S02]  /*2c990*/  LDL.LU.64 R4, [R1+0x3c60] ;  /* 0x003c600001047983 */ /* 0x000ea40000300a00 */
[----:B------:R-:W-:Y:S02]  /*2c9a0*/  STL [R1+0x350c], R11 ;  /* 0x00350c0b01007387 */ /* 0x000fe40000100800 */
[----:B------:R-:W-:Y:S01]  /*2c9b0*/  STL [R1+0x3508], R15 ;  /* 0x0035080f01007387 */ /* 0x000fe20000100800 */
[----:B------:R-:W-:Y:S01]  /*2c9c0*/  STL [R1+0x3504], R14 ;  /* 0x0035040e01007387 */ /* 0x000fe20000100800 */
[----:B------:R-:W-:Y:S01]  /*2c9d0*/  STL [R1+0x3500], R10 ;  /* 0x0035000a01007387 */ /* 0x000fe20000100800 */
[C---:B---3--:R-:W-:Y:S08]  /*2c9e0*/  HMMA.16816.F32.BF16 R20, R16.reuse, R8, R20 ;  /* 0x000000081014723c */ /* 0x048ff00000041814 */
[----:B--2---:R-:W-:Y:S11]  /*2c9f0*/  HMMA.16816.F32.BF16 R4, R16, R12, R4 ;  /* 0x0000000c1004723c */ /* 0x004ff60000041804 */
[----:B------:R-:W-:Y:S11]  /*2ca00*/  @!UPT UIADD3 URZ, URZ, URZ, URZ ;  /* 0x0000003f3f3ff290 */ /* 0x000ff6000fffe03f */
[----:B------:R-:W-:Y:S01]  /*2ca10*/  @!UPT UIADD3 URZ, URZ, URZ, URZ ;  /* 0x0000003f3f3ff290 */ /* 0x000fe2000fffe03f */
[----:B------:R0:W-:Y:S01]  /*2ca20*/  STL.64 [R1+0x850], R4 ;  /* 0x0008500401007387 */ /* 0x0001e20000100a00 */
[----:B------:R-:W-:Y:S03]  /*2ca30*/  STL [R1+0x858], R6 ;  /* 0x0008580601007387 */ /* 0x000fe60000100800 */
[----:B0-----:R-:W4:Y:S01]  /*2ca40*/  LDL.LU.64 R4, [R1+0x3c58] ;  /* 0x003c580001047983 */ /* 0x001f220000300a00 */
[----:B------:R-:W-:-:S05]  /*2ca50*/  IMAD.MOV.U32 R3, RZ, RZ, R7 ;  /* 0x000000ffff037224 */ /* 0x000fca00078e0007 */
[----:B------:R-:W-:Y:S01]  /*2ca60*/  STL [R1+0x3644], R3 ;  /* 0x0036440301007387 */ /* 0x000fe20000100800 */
[----:B------:R-:W-:Y:S02]  /*2ca70*/  STL.64 [R1+0x840], R20 ;  /* 0x0008401401007387 */ /* 0x000fe40000100a00 */
[----:B------:R0:W-:Y:S02]  /*2ca80*/  STL.64 [R1+0x848], R22 ;  /* 0x0008481601007387 */ /* 0x0001e40000100a00 */
[----:B0-----:R-:W2:Y:S01]  /*2ca90*/  LDL.LU.64 R22, [R1+0x3c50] ;  /* 0x003c500001167983 */ /* 0x001ea20000300a00 */
[----:B------:R-:W3:Y:S01]  /*2caa0*/  LDL.LU.64 R20, [R1+0x3c48] ;  /* 0x003c480001147983 */ /* 0x000ee20000300a00 */
[----:B----4-:R-:W-:Y:S07]  /*2cab0*/  HMMA.16816.F32.BF16 R24, R16, R4, R24 ;  /* 0x000000041018723c */ /* 0x010fee0000041818 */
[----:B--2---:R-:W-:-:S02]  /*2cac0*/  IMAD.MOV.U32 R16, RZ, RZ, R22 ;  /* 0x000000ffff107224 */ /* 0x004fc400078e0016 */
[----:B------:R-:W-:Y:S01]  /*2cad0*/  IMAD.MOV.U32 R17, RZ, RZ, R23 ;  /* 0x000000ffff117224 */ /* 0x000fe200078e0017 */
[----:B------:R-:W3:Y:S01]  /*2cae0*/  LDL.LU R22, [R1+0x3c44] ;  /* 0x003c440001167983 */ /* 0x000ee20000300800 */
[----:B------:R-:W3:Y:S11]  /*2caf0*/  LDL.LU R23, [R1+0x3c40] ;  /* 0x003c400001177983 */ /* 0x000ef60000300800 */
[----:B------:R-:W-:Y:S02]  /*2cb00*/  @!UPT UIADD3 URZ, URZ, URZ, URZ ;  /* 0x0000003f3f3ff290 */ /* 0x000fe4000fffe03f */
[----:B------:R-:W-:Y:S02]  /*2cb10*/  IMAD.MOV.U32 R11, RZ, RZ, R24 ;  /* 0x000000ffff0b7224 */ /* 0x000fe400078e0018 */
[----:B------:R-:W-:Y:S02]  /*2cb20*/  IMAD.MOV.U32 R15, RZ, RZ, R25 ;  /* 0x000000ffff0f7224 */ /* 0x000fe400078e0019 */
[----:B------:R-:W-:Y:S02]  /*2cb30*/  IMAD.MOV.U32 R14, RZ, RZ, R26 ;  /* 0x000000ffff0e7224 */ /* 0x000fe400078e001a */
[----:B------:R-:W-:Y:S01]  /*2cb40*/  IMAD.MOV.U32 R10, RZ, RZ, R27 ;  /* 0x000000ffff0a7224 */ /* 0x000fe200078e001b */
[----:B------:R-:W2:Y:S01]  /*2cb50*/  LDL.LU.64 R24, [R1+0x330] ;  /* 0x0003300001187983 */ /* 0x000ea20000300a00 */
[----:B------:R-:W4:Y:S03]  /*2cb60*/  LDL.LU.64 R26, [R1+0x338] ;  /* 0x00033800011a7983 */ /* 0x000f260000300a00 */
[----:B----4-:R-:W-:Y:S01]  /*2cb70*/  STL.64 [R1+0x3c38], R26 ;  /* 0x003c381a01007387 */ /* 0x010fe20000100a00 */
[----:B--2---:R0:W-:Y:S03]  /*2cb80*/  STL.64 [R1+0x3c30], R24 ;  /* 0x003c301801007387 */ /* 0x0041e60000100a00 */
[----:B0-----:R-:W3:Y:S01]  /*2cb90*/  LDL.LU.64 R24, [R1+0x910] ;  /* 0x0009100001187983 */ /* 0x001ee20000300a00 */
[----:B------:R-:W3:Y:S02]  /*2cba0*/  LDL.LU.64 R26, [R1+0x918] ;  /* 0x00091800011a7983 */ /* 0x000ee40000300a00 */
[----:B------:R0:W-:Y:S02]  /*2cbb0*/  STL.64 [R1+0x3c20], R16 ;  /* 0x003c201001007387 */ /* 0x0001e40000100a00 */
[----:B0-----:R-:W2:Y:S01]  /*2cbc0*/  LDL.LU.64 R16, [R1+0x320] ;  /* 0x0003200001107983 */ /* 0x001ea20000300a00 */
[----:B------:R-:W2:Y:S02]  /*2cbd0*/  LDL.LU.64 R18, [R1+0x328] ;  /* 0x0003280001127983 */ /* 0x000ea40000300a00 */
[----:B------:R0:W-:Y:S02]  /*2cbe0*/  STL.64 [R1+0x3c10], R4 ;  /* 0x003c100401007387 */ /* 0x0001e40000100a00 */
[----:B0-----:R-:W3:Y:S04]  /*2cbf0*/  LDL R4, [R1+0xc0] ;  /* 0x0000c00001047983 */ /* 0x001ee80000100800 */
[----:B------:R-:W3:Y:S01]  /*2cc00*/  LDL R5, [R1+0xc4] ;  /* 0x0000c40001057983 */ /* 0x000ee20000100800 */
[----:B------:R-:W-:Y:S02]  /*2cc10*/  STL [R1+0x3880], R10 ;  /* 0x0038800a01007387 */ /* 0x000fe40000100800 */
[----:B------:R-:W-:Y:S02]  /*2cc20*/  STL [R1+0x387c], R14 ;  /* 0x00387c0e01007387 */ /* 0x000fe40000100800 */
[----:B------:R-:W-:Y:S01]  /*2cc30*/  STL [R1+0x3878], R15 ;  /* 0x0038780f01007387 */ /* 0x000fe20000100800 */
[----:B------:R0:W-:Y:S04]  /*2cc40*/  STL.64 [R1+0x3c08], R12 ;  /* 0x003c080c01007387 */ /* 0x0001e80000100a00 */
[----:B0-----:R-:W4:Y:S01]  /*2cc50*/  LDL.64 R12, [R1+0x80] ;  /* 0x00008000010c7983 */ /* 0x001f220000100a00 */
[C---:B---3--:R-:W-:Y:S03]  /*2cc60*/  HMMA.16816.F32.BF16 R4, R20.reuse, R4, R24 ;  /* 0x000000041404723c */ /* 0x048fe60000041818 */
[----:B----4-:R0:W-:Y:S04]  /*2cc70*/  STL.64 [R1+0x3c18], R12 ;  /* 0x003c180c01007387 */ /* 0x0101e80000100a00 */
[----:B0-----:R-:W3:Y:S01]  /*2cc80*/  LDL.LU.64 R12, [R1+0x310] ;  /* 0x00031000010c7983 */ /* 0x001ee20000300a00 */
[----:B------:R-:W3:Y:S02]  /*2cc90*/  LDL.LU.64 R14, [R1+0x318] ;  /* 0x00031800010e7983 */ /* 0x000ee40000300a00 */
[----:B------:R-:W-:Y:S02]  /*2cca0*/  STL [R1+0x3874], R11 ;  /* 0x0038740b01007387 */ /* 0x000fe40000100800 */
[----:B------:R0:W-:Y:S02]  /*2ccb0*/  STL.64 [R1+0x3ba0], R8 ;  /* 0x003ba00801007387 */ /* 0x0001e40000100a00 */
[----:B0-----:R-:W4:Y:S04]  /*2ccc0*/  LDL R8, [R1+0xb0] ;  /* 0x0000b00001087983 */ /* 0x001f280000100800 */
[----:B------:R-:W4:Y:S01]  /*2ccd0*/  LDL R9, [R1+0xb4] ;  /* 0x0000b40001097983 */ /* 0x000f220000100800 */
[----:B------:R-:W4:Y:S02]  /*2cce0*/  LDL.LU.64 R26, [R1+0x3c38] ;  /* 0x003c3800011a7983 */ /* 0x000f240000300a00 */
[----:B------:R-:W4:Y:S02]  /*2ccf0*/  LDL.LU.64 R24, [R1+0x3c30] ;  /* 0x003c300001187983 */ /* 0x000f240000300a00 */
[----:B------:R0:W-:Y:S01]  /*2cd00*/  STL.64 [R1+0x340], R4 ;  /* 0x0003400401007387 */ /* 0x0001e20000100a00 */
[----:B------:R1:W-:Y:S04]  /*2cd10*/  STL.64 [R1+0x348], R6 ;  /* 0x0003480601007387 */ /* 0x0003e80000100a00 */
[----:B0-----:R-:W2:Y:S01]  /*2cd20*/  LDL.LU.64 R4, [R1+0x300] ;  /* 0x0003000001047983 */ /* 0x001ea20000300a00 */
[----:B-1----:R-:W2:Y:S01]  /*2cd30*/  LDL.LU.64 R6, [R1+0x308] ;  /* 0x0003080001067983 */ /* 0x002ea20000300a00 */
[----:B----4-:R-:W-:Y:S02]  /*2cd40*/  HMMA.16816.F32.BF16 R8, R20, R8, R24 ;  /* 0x000000081408723c */ /* 0x010fe40000041818 */
[----:B------:R-:W4:Y:S01]  /*2cd50*/  LDL.LU.64 R26, [R1+0x3c28] ;  /* 0x003c2800011a7983 */ /* 0x000f220000300a00 */
[----:B------:R-:W2:Y:S11]  /*2cd60*/  LDL.64 R24, [R1+0x60] ;  /* 0x0000600001187983 */ /* 0x000eb60000100a00 */
[----:B------:R-:W-:Y:S09]  /*2cd70*/  @!UPT UIADD3 URZ, URZ, URZ, URZ ;  /* 0x0000003f3f3ff290 */ /* 0x000ff2000fffe03f */
[----:B------:R0:W-:Y:S01]  /*2cd80*/  STL.64 [R1+0x330], R8 ;  /* 0x0003300801007387 */ /* 0x0001e20000100a00 */
[----:B------:R-:W-:Y:S02]  /*2cd90*/  STL.64 [R1+0x338], R10 ;  /* 0x0003380a01007387 */ /* 0x000fe40000100a00 */
[----:B0-----:R-:W-:Y:S02]  /*2cda0*/  IMAD.MOV.U32 R8, RZ, RZ, R29 ;  /* 0x000000ffff087224 */ /* 0x001fe400078e001d */
[----:B------:R-:W-:-:S05]  /*2cdb0*/  IMAD.MOV.U32 R9, RZ, RZ, R28 ;  /* 0x000000ffff097224 */ /* 0x000fca00078e001c */
[----:B------:R0:W-:Y:S04]  /*2cdc0*/  STL.64 [R1+0x3bd0], R8 ;  /* 0x003bd00801007387 */ /* 0x0001e80000100a00 */
[----:B0-----:R-:W2:Y:S04]  /*2cdd0*/  LDL.64 R8, [R1+0x30] ;  /* 0x0000300001087983 */ /* 0x001ea80000100a00 */
[----:B--2---:R4:W-:Y:S02]  /*2cde0*/  STL.64 [R1+0x3be8], R8 ;  /* 0x003be80801007387 */ /* 0x0049e40000100a00 */
[----:B----4-:R-:W-:-:S02]  /*2cdf0*/  IMAD.MOV.U32 R8, RZ, RZ, R27 ;  /* 0x000000ffff087224 */ /* 0x010fc400078e001b */
[----:B------:R-:W-:-:S07]  /*2ce00*/  IMAD.MOV.U32 R9, RZ, RZ, R26 ;  /* 0x000000ffff097224 */ /* 0x000fce00078e001a */
[C---:B------:R-:W-:Y:S01]  /*2ce10*/  HMMA.16816.F32.BF16 R8, R20.reuse, R8, R16 ;  /* 0x000000081408723c */ /* 0x040fe20000041810 */
[----:B------:R-:W3:Y:S11]  /*2ce20*/  LDL.LU.64 R16, [R1+0x3c20] ;  /* 0x003c200001107983 */ /* 0x000ef60000300a00 */
[----:B------:R-:W-:Y:S11]  /*2ce30*/  @!UPT UIADD3 URZ, URZ, URZ, URZ ;  /* 0x0000003f3f3ff290 */ /* 0x000ff6000fffe03f */
[----:B------:R0:W-:Y:S01]  /*2ce40*/  STL.64 [R1+0x320], R8 ;  /* 0x0003200801007387 */ /* 0x0001e20000100a00 */
[----:B------:R-:W-:Y:S03]  /*2ce50*/  STL.64 [R1+0x328], R10 ;  /* 0x0003280a01007387 */ /* 0x000fe60000100a00 */
[----:B0-----:R-:W2:Y:S01]  /*2ce60*/  LDL.64 R8, [R1+0x40] ;  /* 0x0000400001087983 */ /* 0x001ea20000100a00 */
[C---:B---3--:R-:W-:Y:S03]  /*2ce70*/  HMMA.16816.F32.BF16 R16, R20.reuse, R16, R12 ;  /* 0x000000101410723c */ /* 0x048fe6000004180c */
[----:B--2---:R0:W-:Y:S04]  /*2ce80*/  STL.64 [R1+0x3bf0], R8 ;  /* 0x003bf00801007387 */ /* 0x0041e80000100a00 */
[----:B0-----:R-:W2:Y:S01]  /*2ce90*/  LDL.64 R8, [R1+0x70] ;  /* 0x0000700001087983 */ /* 0x001ea20000100a00 */
[----:B------:R-:W3:Y:S11]  /*2cea0*/  LDL.LU.64 R12, [R1+0x3c18] ;  /* 0x003c1800010c7983 */ /* 0x000ef60000300a00 */
[----:B------:R-:W-:Y:S04]  /*2ceb0*/  @!UPT UIADD3 URZ, URZ, URZ, URZ ;  /* 0x0000003f3f3ff290 */ /* 0x000fe8000fffe03f */
[----:B------:R0:W-:Y:S02]  /*2cec0*/  STL.64 [R1+0x310], R16 ;  /* 0x0003101001007387 */ /* 0x0001e40000100a00 */
[----:B------:R-:W-:Y:S01]  /*2ced0*/  STL.64 [R1+0x318], R18 ;  /* 0x0003181201007387 */ /* 0x000fe20000100a00 */
[----:B0-----:R-:W4:Y:S01]  /*2cee0*/  LDL.64 R16, [R1+0x10] ;  /* 0x0000100001107983 */ /* 0x001f220000100a00 */
[----:B---3--:R-:W-:Y:S03]  /*2cef0*/  HMMA.16816.F32.BF16 R4, R20, R12, R4 ;  /* 0x0000000c1404723c */ /* 0x008fe60000041804 */
[----:B----4-:R0:W-:Y:S04]  /*2cf00*/  STL.64 [R1+0x3bc8], R16 ;  /* 0x003bc81001007387 */ /* 0x0101e80000100a00 */
[----:B0-----:R-:W3:Y:S01]  /*2cf10*/  LDL.LU.64 R16, [R1+0x2f0] ;  /* 0x0002f00001107983 */ /* 0x001ee20000300a00 */
[----:B------:R-:W3:Y:S11]  /*2cf20*/  LDL.LU.64 R18, [R1+0x2f8] ;  /* 0x0002f80001127983 */ /* 0x000ef60000300a00 */
[----:B------:R-:W-:Y:S04]  /*2cf30*/  @!UPT UIADD3 URZ, URZ, URZ, URZ ;  /* 0x0000003f3f3ff290 */ /* 0x000fe8000fffe03f */
[----:B------:R0:W-:Y:S02]  /*2cf40*/  STL.64 [R1+0x300], R4 ;  /* 0x0003000401007387 */ /* 0x0001e40000100a00 */
[----:B------:R1:W-:Y:S01]  /*2cf50*/  STL.64 [R1+0x308], R6 ;  /* 0x0003080601007387 */ /* 0x0003e20000100a00 */
[----:B0-----:R-:W4:Y:S01]  /*2cf60*/  LDL.LU.64 R4, [R1+0x3c10] ;  /* 0x003c100001047983 */ /* 0x001f220000300a00 */
[----:B-1----:R-:W-:Y:S02]  /*2cf70*/  IMAD.MOV.U32 R6, RZ, RZ, R13 ;  /* 0x000000ffff067224 */ /* 0x002fe400078e000d */
[----:B------:R-:W-:Y:S02]  /*2cf80*/  IMAD.MOV.U32 R7, RZ, RZ, R12 ;  /* 0x000000ffff077224 */ /* 0x000fe400078e000c */
[----:B------:R-:W4:Y:S01]  /*2cf90*/  LDL.LU.64 R12, [R1+0x3c08] ;  /* 0x003c0800010c7983 */ /* 0x000f220000300a00 */
[----:B------:R-:W-:Y:S02]  /*2cfa0*/  STL [R1+0x3b54], R6 ;  /* 0x003b540601007387 */ /* 0x000fe40000100800 */
[----:B------:R-:W-:Y:S02]  /*2cfb0*/  STL [R1+0x3b50], R7 ;  /* 0x003b500701007387 */ /* 0x000fe40000100800 */
[----:B--2---:R-:W-:-:S02]  /*2cfc0*/  IMAD.MOV.U32 R15, RZ, RZ, R8 ;  /* 0x000000ffff0f7224 */ /* 0x004fc400078e0008 */
[----:B------:R-:W-:Y:S01]  /*2cfd0*/  IMAD.MOV.U32 R14, RZ, RZ, R9 ;  /* 0x000000ffff0e7224 */ /* 0x000fe200078e0009 */
[C---:B---3--:R-:W-:Y:S01]  /*2cfe0*/  HMMA.16816.F32.BF16 R16, R20.reuse, R8, R16 ;  /* 0x000000081410723c */ /* 0x048fe20000041810 */
[----:B----4-:R0:W-:Y:S04]  /*2cff0*/  STL.64 [R1+0x3c00], R4 ;  /* 0x003c000401007387 */ /* 0x0101e80000100a00 */
[----:B0-----:R-:W2:Y:S01]  /*2d000*/  LDL.LU.64 R4, [R1+0x720] ;  /* 0x0007200001047983 */ /* 0x001ea20000300a00 */
[----:B------:R-:W2:Y:S11]  /*2d010*/  LDL.LU.64 R6, [R1+0x728] ;  /* 0x0007280001067983 */ /* 0x000eb60000300a00 */
[----:B------:R-:W-:Y:S06]  /*2d020*/  @!UPT UIADD3 URZ, URZ, URZ, URZ ;  /* 0x0000003f3f3ff290 */ /* 0x000fec000fffe03f */
[----:B------:R0:W-:Y:S02]  /*2d030*/  STL.64 [R1+0x2f0], R16 ;  /* 0x0002f01001007387 */ /* 0x0001e40000100a00 */
[----:B------:R1:W-:Y:S01]  /*2d040*/  STL.64 [R1+0x2f8], R18 ;  /* 0x0002f81201007387 */ /* 0x0003e20000100a00 */
[----:B------:R-:W3:Y:S01]  /*2d050*/  LDL.LU.64 R8, [R1+0x710] ;  /* 0x0007100001087983 */ /* 0x000ee20000300a00 */
[----:B------:R-:W3:Y:S03]  /*2d060*/  LDL.LU.64 R10, [R1+0x718] ;  /* 0x00071800010a7983 */ /* 0x000ee60000300a00 */
[----:B0-----:R-:W4:Y:S01]  /*2d070*/  LDL.LU.64 R16, [R1+0x6e0] ;  /* 0x0006e00001107983 */ /* 0x001f220000300a00 */
[----:B-1----:R-:W3:Y:S01]  /*2d080*/  LDL.LU.64 R18, [R1+0x6e8] ;  /* 0x0006e80001127983 */ /* 0x002ee20000300a00 */
[C---:B--2---:R-:W-:Y:S02]  /*2d090*/  HMMA.16816.F32.BF16 R4, R20.reuse, R24, R4 ;  /* 0x000000181404723c */ /* 0x044fe40000041804 */
[----:B---3--:R-:W-:Y:S01]  /*2d0a0*/  STL.64 [R1+0x3be0], R18 ;  /* 0x003be01201007387 */ /* 0x008fe20000100a00 */
[----:B----4-:R0:W-:Y:S03]  /*2d0b0*/  STL.64 [R1+0x3bd8], R16 ;  /* 0x003bd81001007387 */ /* 0x0101e60000100a00 */
[----:B0-----:R-:W2:Y:S01]  /*2d0c0*/  LDL.LU.64 R16, [R1+0x6f0] ;  /* 0x0006f00001107983 */ /* 0x001ea20000300a00 */
[----:B------:R-:W2:Y:S02]  /*2d0d0*/  LDL.LU.64 R18, [R1+0x6f8] ;  /* 0x0006f80001127983 */ /* 0x000ea40000300a00 */
[----:B------:R-:W-:Y:S02]  /*2d0e0*/  STL.64 [R1+0x3bb0], R14 ;  /* 0x003bb00e01007387 */ /* 0x000fe40000100a00 */
[----:B------:R-:W-:Y:S11]  /*2d0f0*/  STL.64 [R1+0x3ba8], R12 ;  /* 0x003ba80c01007387 */ /* 0x000ff60000100a00 */
[----:B------:R-:W-:Y:S01]  /*2d100*/  @!UPT UIADD3 URZ, URZ, URZ, URZ ;  /* 0x0000003f3f3ff290 */ /* 0x000fe2000fffe03f */
[----:B------:R0:W-:Y:S01]  /*2d110*/  STL.64 [R1+0x720], R4 ;  /* 0x0007200401007387 */ /* 0x0001e20000100a00 */
[----:B------:R1:W-:Y:S03]  /*2d120*/  STL.64 [R1+0x728], R6 ;  /* 0x0007280601007387 */ /* 0x0003e60000100a00 */
[----:B0-----:R-:W3:Y:S01]  /*2d130*/  LDL.LU.64 R4, [R1+0x3c00] ;  /* 0x003c000001047983 */ /* 0x001ee20000300a00 */
[----:B-1----:R-:W-:Y:S02]  /*2d140*/  IMAD.MOV.U32 R6, RZ, RZ, R24 ;  /* 0x000000ffff067224 */ /* 0x002fe400078e0018 */
[----:B------:R-:W-:Y:S02]  /*2d150*/  IMAD.MOV.U32 R7, RZ, RZ, R25 ;  /* 0x000000ffff077224 */ /* 0x000fe400078e0019 */
[----:B------:R-:W4:Y:S03]  /*2d160*/  LDL.LU.64 R24, [R1+0x3bf8] ;  /* 0x003bf80001187983 */ /* 0x000f260000300a00 */
[----:B------:R-:W-:Y:S01]  /*2d170*/  STL.64 [R1+0x3b98], R6 ;  /* 0x003b980601007387 */ /* 0x000fe20000100a00 */
[C---:B----4-:R-:W-:Y:S01]  /*2d180*/  HMMA.16816.F32.BF16 R8, R20.reuse, R24, R8 ;  /* 0x000000181408723c */ /* 0x050fe20000041808 */
[----:B---3--:R0:W-:Y:S04]  /*2d190*/  STL.64 [R1+0x3b90], R4 ;  /* 0x003b900401007387 */ /* 0x0081e80000100a00 */
[----:B0-----:R-:W3:Y:S01]  /*2d1a0*/  LDL.LU.64 R4, [R1+0x6d0] ;  /* 0x0006d00001047983 */ /* 0x001ee20000300a00 */
[----:B------:R-:W3:Y:S11]  /*2d1b0*/  LDL.LU.64 R6, [R1+0x6d8] ;  /* 0x0006d80001067983 */ /* 0x000ef60000300a00 */
[----:B------:R-:W-:Y:S06]  /*2d1c0*/  @!UPT UIADD3 URZ, URZ, URZ, URZ ;  /* 0x0000003f3f3ff290 */ /* 0x000fec000fffe03f */
[----:B------:R0:W-:Y:S01]  /*2d1d0*/  STL.64 [R1+0x710], R8 ;  /* 0x0007100801007387 */ /* 0x0001e20000100a00 */
[----:B------:R-:W-:Y:S03]  /*2d1e0*/  STL.64 [R1+0x718], R10 ;  /* 0x0007180a01007387 */ /* 0x000fe60000100a00 */
[----:B0-----:R-:W4:Y:S01]  /*2d1f0*/  LDL.LU.64 R8, [R1+0x3bf0] ;  /* 0x003bf00001087983 */ /* 0x001f220000300a00 */
[----:B------:R0:W-:Y:S03]  /*2d200*/  STL.64 [R1+0x3b00], R24 ;  /* 0x003b001801007387 */ /* 0x0001e60000100a00 */
[----:B0-----:R-:W4:Y:S01]  /*2d210*/  LDL.LU.64 R24, [R1+0x700] ;  /* 0x0007000001187983 */ /* 0x001f220000300a00 */
[----:B------:R-:W4:Y:S02]  /*2d220*/  LDL.LU.64 R26, [R1+0x708] ;  /* 0x00070800011a7983 */ /* 0x000f240000300a00 */
[C---:B----4-:R-:W-:Y:S11]  /*2d230*/  HMMA.16816.F32.BF16 R24, R20.reuse, R8, R24 ;  /* 0x000000081418723c */ /* 0x050ff60000041818 */
[----:B------:R-:W-:Y:S11]  /*2d240*/  @!UPT UIADD3 URZ, URZ, URZ, URZ ;  /* 0x0000003f3f3ff290 */ /* 0x000ff6000fffe03f */
[----:B------:R-:W-:Y:S01]  /*2d250*/  @!UPT UIADD3 URZ, URZ, URZ, URZ ;  /* 0x0000003f3f3ff290 */ /* 0x000fe2000fffe03f */
[----:B------:R-:W-:Y:S01]  /*2d260*/  STL.64 [R1+0x700], R24 ;  /* 0x0007001801007387 */ /* 0x000fe20000100a00 */
[----:B------:R0:W-:Y:S02]  /*2d270*/  STL.64 [R1+0x708], R26 ;  /* 0x0007081a01007387 */ /* 0x0001e40000100a00 */
[----:B0-----:R-:W-:Y:S02]  /*2d280*/  IMAD.MOV.U32 R27, RZ, RZ, R8 ;  /* 0x000000ffff1b7224 */ /* 0x001fe400078e0008 */
[----:B------:R-:W-:Y:S02]  /*2d290*/  IMAD.MOV.U32 R26, RZ, RZ, R9 ;  /* 0x000000ffff1a7224 */ /* 0x000fe400078e0009 */
[----:B------:R-:W2:Y:S02]  /*2d2a0*/  LDL.LU.64 R8, [R1+0x3be8] ;  /* 0x003be80001087983 */ /* 0x000ea40000300a00 */
[----:B--2---:R-:W-:Y:S01]  /*2d2b0*/  HMMA.16816.F32.BF16 R16, R20, R8, R16 ;  /* 0x000000081410723c */ /* 0x004fe20000041810 */
[----:B------:R-:W-:-:S02]  /*2d2c0*/  IMAD.MOV.U32 R29, RZ, RZ, R8 ;  /* 0x000000ffff1d7224 */ /* 0x000fc400078e0008 */
[----:B------:R-:W-:Y:S11]  /*2d2d0*/  IMAD.MOV.U32 R28, RZ, RZ, R9 ;  /* 0x000000ffff1c7224 */ /* 0x000ff600078e0009 */
[----:B------:R-:W-:Y:S09]  /*2d2e0*/  @!UPT UIADD3 URZ, URZ, URZ, URZ ;  /* 0x0000003f3f3ff290 */ /* 0x000ff2000fffe03f */
[----:B------:R-:W-:Y:S01]  /*2d2f0*/  STL.64 [R1+0x6f0], R16 ;  /* 0x0006f01001007387 */ /* 0x000fe20000100a00 */
[----:B------:R0:W-:Y:S03]  /*2d300*/  STL.64 [R1+0x6f8], R18 ;  /* 0x0006f81201007387 */ /* 0x0001e60000100a00 */
[----:B0-----:R-:W2:Y:S01]  /*2d310*/  LDL.LU.64 R18, [R1+0x3be0] ;  /* 0x003be00001127983 */ /* 0x001ea20000300a00 */
[----:B------:R-:W2:Y:S02]  /*2d320*/  LDL.LU.64 R16, [R1+0x3bd8] ;  /* 0x003bd80001107983 */ /* 0x000ea40000300a00 */
[----:B------:R-:W2:Y:S02]  /*2d330*/  LDL.LU.64 R8, [R1+0x3bd0] ;  /* 0x003bd00001087983 */ /* 0x000ea40000300a00 */
[C---:B--2---:R-:W-:Y:S01]  /*2d340*/  HMMA.16816.F32.BF16 R8, R20.reuse, R8, R16 ;  /* 0x000000081408723c */ /* 0x044fe20000041810 */
[----:B------:R-:W3:Y:S11]  /*2d350*/  LDL.LU.64 R16, [R1+0x3bc8] ;  /* 0x003bc80001107983 */ /* 0x000ef60000300a00 */
[----:B------:R-:W-:Y:S11]  /*2d360*/  @!UPT UIADD3 URZ, URZ, URZ, URZ ;  /* 0x0000003f3f3ff290 */ /* 0x000ff6000fffe03f */
[----:B------:R0:W-:Y:S01]  /*2d370*/  STL.64 [R1+0x6e0], R8 ;  /* 0x0006e00801007387 */ /* 0x0001e20000100a00 */
[----:B------:R1:W-:Y:S03]  /*2d380*/  STL.64 [R1+0x6e8], R10 ;  /* 0x0006e80a01007387 */ /* 0x0003e60000100a00 */
[----:B0-----:R-:W2:Y:S01]  /*2d390*/  LDL.LU.64 R8, [R1+0x520] ;  /* 0x0005200001087983 */ /* 0x001ea20000300a00 */
[----:B-1----:R-:W4:Y:S02]  /*2d3a0*/  LDL.LU.64 R10, [R1+0x528] ;  /* 0x00052800010a7983 */ /* 0x002f240000300a00 */
[----:B------:R-:W-:Y:S01]  /*2d3b0*/  IMAD.MOV.U32 R13, RZ, RZ, R0 ;  /* 0x000000ffff0d7224 */ /* 0x000fe200078e0000 */
[----:B---3--:R-:W-:Y:S01]  /*2d3c0*/  HMMA.16816.F32.BF16 R4, R20, R16, R4 ;  /* 0x000000101404723c */ /* 0x008fe20000041804 */
[----:B------:R-:W-:Y:S02]  /*2d3d0*/  IMAD.MOV.U32 R25, RZ, RZ, R16 ;  /* 0x000000ffff197224 */ /* 0x000fe400078e0010 */
[----:B------:R-:W-:Y:S01]  /*2d3e0*/  IMAD.MOV.U32 R24, RZ, RZ, R17 ;  /* 0x000000ffff187224 */ /* 0x000fe200078e0011 */
[----:B----4-:R-:W-:Y:S01]  /*2d3f0*/  STL.64 [R1+0x3bc0], R10 ;  /* 0x003bc00a01007387 */ /* 0x010fe20000100a00 */
[----:B--2---:R0:W-:Y:S03]  /*2d400*/  STL.64 [R1+0x3bb8], R8 ;  /* 0x003bb80801007387 */ /* 0x0041e60000100a00 */
[----:B0-----:R-:W2:Y:S01]  /*2d410*/  LDL.LU.64 R8, [R1+0x6c0] ;  /* 0x0006c00001087983 */ /* 0x001ea20000300a00 */
[----:B------:R-:W2:Y:S11]  /*2d420*/  LDL.LU.64 R10, [R1+0x6c8] ;  /* 0x0006c800010a7983 */ /* 0x000eb60000300a00 */
[----:B------:R-:W-:Y:S03]  /*2d430*/  @!UPT UIADD3 URZ, URZ, URZ, URZ ;  /* 0x0000003f3f3ff290 */ /* 0x000fe6000fffe03f */
[----:B------:R0:W-:Y:S02]  /*2d440*/  STL.64 [R1+0x6d0], R4 ;  /* 0x0006d00401007387 */ /* 0x0001e40000100a00 */
[----:B------:R1:W-:Y:S01]  /*2d450*/  STL.64 [R1+0x6d8], R6 ;  /* 0x0006d80601007387 */ /* 0x0003e20000100a00 */
[----:B0-----:R-:W3:Y:S01]  /*2d460*/  LDL.LU.64 R4, [R1+0x2e0] ;  /* 0x0002e00001047983 */ /* 0x001ee20000300a00 */
[----:B-1----:R-:W3:Y:S02]  /*2d470*/  LDL.LU.64 R6, [R1+0x2e8] ;  /* 0x0002e80001067983 */ /* 0x002ee40000300a00 */
[----:B------:R-:W4:Y:S02]  /*2d480*/  LDL.LU.64 R16, [R1+0x2d0] ;  /* 0x0002d00001107983 */ /* 0x000f240000300a00 */
[----:B------:R-:W4:Y:S01]  /*2d490*/  LDL.LU.64 R18, [R1+0x2d8] ;  /* 0x0002d80001127983 */ /* 0x000f220000300a00 */
[----:B------:R-:W2:Y:S01]  /*2d4a0*/  LDL R0, [R1+0x177c] ;  /* 0x00177c0001007983 */ /* 0x000ea20000100800 */
[----:B------:R-:W-:Y:S02]  /*2d4b0*/  STL.64 [R1+0x3b60], R26 ;  /* 0x003b601a01007387 */ /* 0x000fe40000100a00 */
[----:B------:R0:W-:Y:S02]  /*2d4c0*/  STL.64 [R1+0x3b58], R24 ;  /* 0x003b581801007387 */ /* 0x0001e40000100a00 */
[----:B0-----:R-:W2:Y:S01]  /*2d4d0*/  LDL.64 R24, [R1+0xa0] ;  /* 0x0000a00001187983 */ /* 0x001ea20000100a00 */
[----:B------:R-:W-:-:S03]  /*2d4e0*/  IMAD.MOV.U32 R12, RZ, RZ, R2 ;  /* 0x000000ffff0c7224 */ /* 0x000fc600078e0002 */
[----:B--2---:R0:W-:Y:S04]  /*2d4f0*/  STL.64 [R1+0x3b68], R24 ;  /* 0x003b681801007387 */ /* 0x0041e80000100a00 */
[----:B0-----:R-:W2:Y:S01]  /*2d500*/  LDL.64 R24, [R1+0xb0] ;  /* 0x0000b00001187983 */ /* 0x001ea20000100a00 */
[C---:B------:R-:W-:Y:S03]  /*2d510*/  HMMA.16816.F32.BF16 R12, R20.reuse, R12, R8 ;  /* 0x0000000c140c723c */ /* 0x040fe60000041808 */
[----:B--2---:R0:W-:Y:S04]  /*2d520*/  STL.64 [R1+0x3b78], R24 ;  /* 0x003b781801007387 */ /* 0x0041e80000100a00 */
[----:B0-----:R-:W2:Y:S01]  /*2d530*/  LDL.64 R24, [R1+0xc0] ;  /* 0x0000c00001187983 */ /* 0x001ea20000100a00 */
[----:B------:R-:W2:Y:S02]  /*2d540*/  LDL.LU.64 R10, [R1+0x3bc0] ;  /* 0x003bc000010a7983 */ /* 0x000ea40000300a00 */
[----:B------:R-:W2:Y:S11]  /*2d550*/  LDL.LU.64 R8, [R1+0x3bb8] ;  /* 0x003bb80001087983 */ /* 0x000eb60000300a00 */
[----:B------:R-:W-:Y:S02]  /*2d560*/  @!UPT UIADD3 URZ, URZ, URZ, URZ ;  /* 0x0000003f3f3ff290 */ /* 0x000fe4000fffe03f */
[----:B------:R-:W-:Y:S01]  /*2d570*/  STL.64 [R1+0x6c0], R12 ;  /* 0x0006c00c01007387 */ /* 0x000fe20000100a00 */
[----:B------:R0:W-:Y:S04]  /*2d580*/  STL.64 [R1+0x6c8], R14 ;  /* 0x0006c80e01007387 */ /* 0x0001e80000100a00 */
[----:B0-----:R-:W2:Y:S01]  /*2d590*/  LDL.LU.64 R14, [R1+0x3bb0] ;  /* 0x003bb000010e7983 */ /* 0x001ea20000300a00 */
[----:B------:R-:W2:Y:S02]  /*2d5a0*/  LDL.LU.64 R12, [R1+0x3ba8] ;  /* 0x003ba800010c7983 */ /* 0x000ea40000300a00 */
[C---:B--2---:R-:W-:Y:S11]  /*2d5b0*/  HMMA.16816.F32.BF16 R8, R20.reuse, R12, R8 ;  /* 0x0000000c1408723c */ /* 0x044ff60000041808 */
[----:B------:R-:W-:Y:S11]  /*2d5c0*/  @!UPT UIADD3 URZ, URZ, URZ, URZ ;  /* 0x0000003f3f3ff290 */ /* 0x000ff6000fffe03f */
[----:B------:R-:W-:Y:S01]  /*2d5d0*/  @!UPT UIADD3 URZ, URZ, URZ, URZ ;  /* 0x0000003f3f3ff290 */ /* 0x000fe2000fffe03f */
[----:B------:R0:W-:Y:S01]  /*2d5e0*/  STL.64 [R1+0x6b0], R8 ;  /* 0x0006b00801007387 */ /* 0x0001e20000100a00 */
[----:B------:R-:W-:Y:S03]  /*2d5f0*/  STL.64 [R1+0x6b8], R10 ;  /* 0x0006b80a01007387 */ /* 0x000fe60000100a00 */
[----:B0-----:R-:W3:Y:S01]  /*2d600*/  LDL.LU.64 R8, [R1+0x3ba0] ;  /* 0x003ba00001087983 */ /* 0x001ee20000300a00 */
[----:B------:R0:W-:Y:S02]  /*2d610*/  STL.64 [R1+0x3ac0], R12 ;  /* 0x003ac00c01007387 */ /* 0x0001e40000100a00 */
[----:B------:R1:W-:Y:S01]  /*2d620*/  STL.64 [R1+0x3b70], R14 ;  /* 0x003b700e01007387 */ /* 0x0003e20000100a00 */
[----:B0-----:R-:W2:Y:S01]  /*2d630*/  LDL.LU.64 R12, [R1+0x510] ;  /* 0x00051000010c7983 */ /* 0x001ea20000300a00 */
[----:B-1----:R-:W2:Y:S01]  /*2d640*/  LDL.LU.64 R14, [R1+0x518] ;  /* 0x00051800010e7983 */ /* 0x002ea20000300a00 */
[C---:B---3--:R-:W-:Y:S02]  /*2d650*/  HMMA.16816.F32.BF16 R4, R20.reuse, R8, R4 ;  /* 0x000000081404723c */ /* 0x048fe40000041804 */
[----:B--2---:R-:W-:Y:S01]  /*2d660*/  STL.64 [R1+0x3b88], R14 ;  /* 0x003b880e01007387 */ /* 0x004fe20000100a00 */
[----:B------:R0:W-:Y:S03]  /*2d670*/  STL.64 [R1+0x3b80], R12 ;  /* 0x003b800c01007387 */ /* 0x0001e60000100a00 */
[----:B0-----:R-:W2:Y:S01]  /*2d680*/  LDL.LU.64 R12, [R1+0x930] ;  /* 0x00093000010c7983 */ /* 0x001ea20000300a00 */
[----:B------:R-:W2:Y:S11]  /*2d690*/  LDL.LU.64 R14, [R1+0x938] ;  /* 0x00093800010e7983 */ /* 0x000eb60000300a00 */
[----:B------:R-:W-:Y:S05]  /*2d6a0*/  @!UPT UIADD3 URZ, URZ, URZ, URZ ;  /* 0x0000003f3f3ff290 */ /* 0x000fea000fffe03f */
[----:B------:R-:W-:Y:S02]  /*2d6b0*/  STL.64 [R1+0x6a0], R4 ;  /* 0x0006a00401007387 */ /* 0x000fe40000100a00 */
[----:B------:R0:W-:Y:S02]  /*2d6c0*/  STL.64 [R1+0x6a8], R6 ;  /* 0x0006a80601007387 */ /* 0x0001e40000100a00 */
[----:B0-----:R-:W3:Y:S01]  /*2d6d0*/  LDL.LU.64 R6, [R1+0x3b98] ;  /* 0x003b980001067983 */ /* 0x001ee20000300a00 */
[----:B------:R-:W4:Y:S02]  /*2d6e0*/  LDL.LU.64 R4, [R1+0x3b90] ;  /* 0x003b900001047983 */ /* 0x000f240000300a00 */
[----:B------:R-:W-:Y:S01]  /*2d6f0*/  IMAD.MOV.U32 R2, RZ, RZ, R24 ;  /* 0x000000ffff027224 */ /* 0x000fe200078e0018 */
[----:B----4-:R-:W-:Y:S01]  /*2d700*/  HMMA.16816.F32.BF16 R20, R20, R4, R16 ;  /* 0x000000041414723c */ /* 0x010fe20000041810 */
[----:B------:R-:W2:Y:S04]  /*2d710*/  LDSM.16.MT88.4 R16, [R0+0x10000] ;  /* 0x010000000010783b */ /* 0x000ea80000004200 */
[----:B------:R-:W-:Y:S11]  /*2d720*/  STL.64 [R1+0x3a80], R4 ;  /* 0x003a800401007387 */ /* 0x000ff60000100a00 */
[----:B------:R-:W-:Y:S07]  /*2d730*/  @!UPT UIADD3 URZ, URZ, URZ, URZ ;  /* 0x0000003f3f3ff290 */ /* 0x000fee000fffe03f */
[----:B------:R-:W-:Y:S01]  /*2d740*/  STL.64 [R1+0x2e0], R20 ;  /* 0x0002e01401007387 */ /* 0x000fe20000100a00 */
[----:B------:R-:W-:Y:S02]  /*2d750*/  STL.64 [R1+0x2e8], R22 ;  /* 0x0002e81601007387 */ /* 0x000fe40000100a00 */
[----:B------:R0:W1:Y:S01]  /*2d760*/  LDSM.16.MT88.4 R20, [R0+0x10080] ;  /* 0x010080000014783b */ /* 0x0000620000004200 */
[C---:B--2---:R-:W-:Y:S03]  /*2d770*/  HMMA.16816.F32.BF16 R12, R16.reuse, R24, R12 ;  /* 0x00000018100c723c */ /* 0x044fe6000004180c */
[----:B0-----:R-:W-:Y:S01]  /*2d780*/  IMAD.MOV.U32 R0, RZ, RZ, R25 ;  /* 0x000000ffff007224 */ /* 0x001fe200078e0019 */
[----:B-1----:R-:W-:Y:S01]  /*2d790*/  STL.64 [R1+0x3a78], R22 ;  /* 0x003a781601007387 */ /* 0x002fe20000100a00 */
[----:B------:R0:W-:Y:S03]  /*2d7a0*/  STL.64 [R1+0x3a70], R20 ;  /* 0x003a701401007387 */ /* 0x0001e60000100a00 */
[----:B0-----:R-:W2:Y:S01]  /*2d7b0*/  LDL.LU.64 R20, [R1+0x500] ;  /* 0x0005000001147983 */ /* 0x001ea20000300a00 */
[----:B------:R-:W2:Y:S11]  /*2d7c0*/  LDL.LU.64 R22, [R1+0x508] ;  /* 0x0005080001167983 */ /* 0x000eb60000300a00 */
[----:B------:R-:W-:Y:S03]  /*2d7d0*/  @!UPT UIADD3 URZ, URZ, URZ, URZ ;  /* 0x0000003f3f3ff290 */ /* 0x000fe6000fffe03f */
[----:B------:R-:W-:Y:S02]  /*2d7e0*/  STL.64 [R1+0x520], R12 ;  /* 0x0005200c01007387 */ /* 0x000fe40000100a00 */
[----:B------:R0:W-:Y:S02]  /*2d7f0*/  STL.64 [R1+0x528], R14 ;  /* 0x0005280e01007387 */ /* 0x0001e40000100a00 */
[----:B0-----:R-:W4:Y:S01]  /*2d800*/  LDL.LU.64 R14, [R1+0x3b88] ;  /* 0x003b8800010e7983 */ /* 0x001f220000300a00 */
[----:B------:R-:W4:Y:S02]  /*2d810*/  LDL.LU.64 R12, [R1+0x3b80] ;  /* 0x003b8000010c7983 */ /* 0x000f240000300a00 */
[----:B------:R-:W4:Y:S02]  /*2d820*/  LDL.LU.64 R24, [R1+0x3b78] ;  /* 0x003b780001187983 */ /* 0x000f240000300a00 */
[----:B----4-:R-:W-:Y:S01]  /*2d830*/  HMMA.16816.F32.BF16 R12, R16, R24, R12 ;  /* 0x00000018100c723c */ /* 0x010fe2000004180c */
[----:B------:R-:W-:-:S02]  /*2d840*/  IMAD.MOV.U32 R10, RZ, RZ, R24 ;  /* 0x000000ffff0a7224 */ /* 0x000fc400078e0018 */
[----:B------:R-:W-:Y:S11]  /*2d850*/  IMAD.MOV.U32 R3, RZ, RZ, R25 ;  /* 0x000000ffff037224 */ /* 0x000ff600078e0019 */
[----:B------:R-:W-:Y:S09]  /*2d860*/  @!UPT UIADD3 URZ, URZ, URZ, URZ ;  /* 0x0000003f3f3ff290 */ /* 0x000ff2000fffe03f */
[----:B------:R-:W-:Y:S01]  /*2d870*/  STL.64 [R1+0x510], R12 ;  /* 0x0005100c01007387 */ /* 0x000fe20000100a00 */
[----:B------:R0:W-:Y:S03]  /*2d880*/  STL.64 [R1+0x518], R14 ;  /* 0x0005180e01007387 */ /* 0x0001e60000100a00 */
[----:B0-----:R-:W4:Y:S01]  /*2d890*/  LDL.LU.64 R14, [R1+0x3b70] ;  /* 0x003b7000010e7983 */ /* 0x001f220000300a00 */
[----:B------:R-:W2:Y:S02]  /*2d8a0*/  LDL.LU.64 R24, [R1+0x3b68] ;  /* 0x003b680001187983 */ /* 0x000ea40000300a00 */
[----:B--2---:R-:W-:Y:S01]  /*2d8b0*/  HMMA.16816.F32.BF16 R20, R16, R24, R20 ;  /* 0x000000181014723c */ /* 0x004fe20000041814 */
[----:B------:R-:W-:Y:S11]  /*2d8c0*/  IMAD.MOV.U32 R11, RZ, RZ, R25 ;  /* 0x000000ffff0b7224 */ /* 0x000ff600078e0019 */
[----:B------:R-:W-:Y:S11]  /*2d8d0*/  @!UPT UIADD3 URZ, URZ, URZ, URZ ;  /* 0x0000003f3f3ff290 */ /* 0x000ff6000fffe03f */
[----:B------:R0:W-:Y:S01]  /*2d8e0*/  STL.64 [R1+0x500], R20 ;  /* 0x0005001401007387 */ /* 0x0001e20000100a00 */
[----:B------:R-:W-:Y:S02]  /*2d8f0*/  STL.64 [R1+0x508], R22 ;  /* 0x0005081601007387 */ /* 0x000fe40000100a00 */
[----:B------:R-:W2:Y:S02]  /*2d900*/  LDL.LU.64 R26, [R1+0x3b60] ;  /* 0x003b6000011a7983 */ /* 0x000ea40000300a00 */
[----:B0-----:R-:W-:Y:S02]  /*2d910*/  IMAD.MOV.U32 R20, RZ, RZ, R24 ;  /* 0x000000ffff147224 */ /* 0x001fe400078e0018 */
[----:B------:R-:W2:Y:S01]  /*2d920*/  LDL.LU.64 R24, [R1+0x3b58] ;  /* 0x003b580001187983 */ /* 0x000ea20000300a00 */
[----:B------:R-:W-:Y:S02]  /*2d930*/  STL.64 [R1+0x3a98], R10 ;  /* 0x003a980a01007387 */ /* 0x000fe40000100a00 */
[----:B------:R0:W-:Y:S02]  /*2d940*/  STL.64 [R1+0x3a90], R8 ;  /* 0x003a900801007387 */ /* 0x0001e40000100a00 */
[----:B0-----:R-:W2:Y:S01]  /*2d950*/  LDL.LU.64 R8, [R1+0x7d0] ;  /* 0x0007d00001087983 */ /* 0x001ea20000300a00 */
[----:B------:R-:W2:Y:S03]  /*2d960*/  LDL.LU.64 R10, [R1+0x7d8] ;  /* 0x0007d800010a7983 */ /* 0x000ea60000300a00 */
[----:B--2---:R-:W-:Y:S01]  /*2d970*/  STL.64 [R1+0x3aa8], R10 ;  /* 0x003aa80a01007387 */ /* 0x004fe20000100a00 */
[----:B------:R0:W-:Y:S02]  /*2d980*/  STL.64 [R1+0x3aa0], R8 ;  /* 0x003aa00801007387 */ /* 0x0001e40000100a00 */
[----:B0-----:R-:W-:-:S02]  /*2d990*/  IMAD.MOV.U32 R8, RZ, RZ, R25 ;  /* 0x000000ffff087224 */ /* 0x001fc400078e0019 */
[----:B------:R-:W-:Y:S02]  /*2d9a0*/  IMAD.MOV.U32 R9, RZ, RZ, R24 ;  /* 0x000000ffff097224 */ /* 0x000fe400078e0018 */
[----:B---3--:R-:W-:Y:S02]  /*2d9b0*/  IMAD.MOV.U32 R24, RZ, RZ, R6 ;  /* 0x000000ffff187224 */ /* 0x008fe400078e0006 */
[----:B------:R-:W-:Y:S01]  /*2d9c0*/  IMAD.MOV.U32 R25, RZ, RZ, R7 ;  /* 0x000000ffff197224 */ /* 0x000fe200078e0007 */
[----:B------:R-:W2:Y:S01]  /*2d9d0*/  LDL.LU R6, [R1+0x3b54] ;  /* 0x003b540001067983 */ /* 0x000ea20000300800 */
[----:B------:R-:W3:Y:S03]  /*2d9e0*/  LDL.LU R7, [R1+0x3b50] ;  /* 0x003b500001077983 */ /* 0x000ee60000300800 */
[----:B------:R4:W-:Y:S02]  /*2d9f0*/  STL.64 [R1+0x3b18], R24 ;  /* 0x003b181801007387 */ /* 0x0009e40000100a00 */
[----:B----4-:R-:W-:-:S02]  /*2da00*/  IMAD.MOV.U32 R24, RZ, RZ, R15 ;  /* 0x000000ffff187224 */ /* 0x010fc400078e000f */
[----:B------:R-:W-:-:S05]  /*2da10*/  IMAD.MOV.U32 R25, RZ, RZ, R14 ;  /* 0x000000ffff197224 */ /* 0x000fca00078e000e */
[----:B------:R2:W-:Y:S01]  /*2da20*/  STL.64 [R1+0x3b30], R24 ;  /* 0x003b301801007387 */ /* 0x0005e20000100a00 */
[----:B------:R-:W4:Y:S02]  /*2da30*/  LDL.LU.64 R12, [R1+0x7f0] ;  /* 0x0007f000010c7983 */ /* 0x000f240000300a00 */
[----:B------:R-:W4:Y:S02]  /*2da40*/  LDL.LU.64 R14, [R1+0x7f8] ;  /* 0x0007f800010e7983 */ /* 0x000f240000300a00 */
[----:B--2---:R-:W-:Y:S02]  /*2da50*/  IMAD.MOV.U32 R25, RZ, RZ, R6 ;  /* 0x000000ffff197224 */ /* 0x004fe400078e0006 */
[----:B---3--:R-:W-:Y:S01]  /*2da60*/  IMAD.MOV.U32 R24, RZ, RZ, R7 ;  /* 0x000000ffff187224 */ /* 0x008fe200078e0007 */
[----:B----4-:R-:W-:Y:S01]  /*2da70*/  STL.64 [R1+0x3ad0], R14 ;  /* 0x003ad00e01007387 */ /* 0x010fe20000100a00 */
[----:B------:R0:W-:Y:S02]  /*2da80*/  STL.64 [R1+0x3ac8], R12 ;  /* 0x003ac80c01007387 */ /* 0x0001e40000100a00 */
[----:B------:R-:W2:Y:S02]  /*2da90*/  LDL.LU.64 R4, [R1+0x4f0] ;  /* 0x0004f00001047983 */ /* 0x000ea40000300a00 */
[----:B------:R-:W2:Y:S01]  /*2daa0*/  LDL.LU.64 R6, [R1+0x4f8] ;  /* 0x0004f80001067983 */ /* 0x000ea20000300a00 */
[----:B------:R1:W-:Y:S01]  /*2dab0*/  STL.64 [R1+0x3b48], R24 ;  /* 0x003b481801007387 */ /* 0x0003e20000100a00 */
[----:B0-----:R-:W-:-:S02]  /*2dac0*/  IMAD.MOV.U32 R12, RZ, RZ, R29 ;  /* 0x000000ffff0c7224 */ /* 0x001fc400078e001d */
[----:B------:R-:W-:Y:S01]  /*2dad0*/  IMAD.MOV.U32 R13, RZ, RZ, R28 ;  /* 0x000000ffff0d7224 */ /* 0x000fe200078e001c */
[----:B-1----:R-:W2:Y:S04]  /*2dae0*/  LDL.64 R24, [R1+0x90] ;  /* 0x0000900001187983 */ /* 0x002ea80000100a00 */
[----:B------:R0:W-:Y:S02]  /*2daf0*/  STL.64 [R1+0x3ae0], R12 ;  /* 0x003ae00c01007387 */ /* 0x0001e40000100a00 */
[----:B0-----:R-:W-:Y:S02]  /*2db00*/  IMAD.MOV.U32 R12, RZ, RZ, R27 ;  /* 0x000000ffff0c7224 */ /* 0x001fe400078e001b */
[----:B------:R-:W-:-:S05]  /*2db10*/  IMAD.MOV.U32 R13, RZ, RZ, R26 ;  /* 0x000000ffff0d7224 */ /* 0x000fca00078e001a */
[----:B------:R0:W-:Y:S04]  /*2db20*/  STL.64 [R1+0x3af8], R12 ;  /* 0x003af80c01007387 */ /* 0x0001e80000100a00 */
[----:B0-----:R-:W3:Y:S01]  /*2db30*/  LDL.LU.64 R12, [R1+0x820] ;  /* 0x00082000010c7983 */ /* 0x001ee20000300a00 */
[----:B------:R-:W4:Y:S03]  /*2db40*/  LDL.LU.64 R14, [R1+0x828] ;  /* 0x00082800010e7983 */ /* 0x000f260000300a00 */
[----:B----4-:R-:W-:Y:S01]  /*2db50*/  STL.64 [R1+0x3b10], R14 ;  /* 0x003b100e01007387 */ /* 0x010fe20000100a00 */
[----:B---3--:R0:W-:Y:S03]  /*2db60*/  STL.64 [R1+0x3b08], R12 ;  /* 0x003b080c01007387 */ /* 0x0081e60000100a00 */
        /* <DEDUP_REMOVED lines=9> */
[----:B------:R-:W3:Y:S02]  /*2dc00*/  LDL.LU.64 R14, [R1+0x4e8] ;  /* 0x0004e800010e7983 */ /* 0x000ee40000300a00 */
[----:B------:R0:W-:Y:S02]  /*2dc10*/  STL.64 [R1+0x3ab8], R8 ;  /* 0x003ab80801007387 */ /* 0x0001e40000100a00 */
[----:B0-----:R-:W4:Y:S04]  /*2dc20*/  LDL.64 R8, [R1+0x20] ;  /* 0x0000200001087983 */ /* 0x001f280000100a00 */
[----:B----4-:R0:W-:Y:S04]  /*2dc30*/  STL.64 [R1+0x3ad8], R8 ;  /* 0x003ad80801007387 */ /* 0x0101e80000100a00 */
[----:B0-----:R-:W4:Y:S01]  /*2dc40*/  LDL.LU.64 R8, [R1+0x800] ;  /* 0x0008000001087983 */ /* 0x001f220000300a00 */
[----:B------:R-:W3:Y:S01]  /*2dc50*/  LDL.LU.64 R10, [R1+0x808] ;  /* 0x00080800010a7983 */ /* 0x000ee20000300a00 */
[----:B--2---:R-:W-:Y:S02]  /*2dc60*/  HMMA.16816.F32.BF16 R4, R16, R24, R4 ;  /* 0x000000181004723c */ /* 0x004fe40000041804 */
[----:B---3--:R-:W-:Y:S01]  /*2dc70*/  STL.64 [R1+0x3af0], R10 ;  /* 0x003af00a01007387 */ /* 0x008fe20000100a00 */
[----:B----4-:R0:W-:Y:S03]  /*2dc80*/  STL.64 [R1+0x3ae8], R8 ;  /* 0x003ae80801007387 */ /* 0x0101e60000100a00 */
[----:B0-----:R-:W2:Y:S01]  /*2dc90*/  LDL.LU.64 R8, [R1+0x810] ;  /* 0x0008100001087983 */ /* 0x001ea20000300a00 */
[----:B------:R-:W2:Y:S02]  /*2dca0*/  LDL.LU.64 R10, [R1+0x818] ;  /* 0x00081800010a7983 */ /* 0x000ea40000300a00 */
[----:B------:R0:W-:Y:S02]  /*2dcb0*/  STL [R1+0x3a88], R20 ;  /* 0x003a881401007387 */ /* 0x0001e40000100800 */
[----:B0-----:R-:W3:Y:S04]  /*2dcc0*/  LDL.64 R20, [R1] ;  /* 0x0000000001147983 */ /* 0x001ee80000100a00 */
[----:B---3--:R0:W-:Y:S04]  /*2dcd0*/  STL.64 [R1+0x3ab0], R20 ;  /* 0x003ab01401007387 */ /* 0x0081e80000100a00 */
[----:B0-----:R-:W3:Y:S01]  /*2dce0*/  LDL.LU.64 R20, [R1+0x7e0] ;  /* 0x0007e00001147983 */ /* 0x001ee20000300a00 */
[----:B------:R-:W3:Y:S03]  /*2dcf0*/  LDL.LU.64 R22, [R1+0x7e8] ;  /* 0x0007e80001167983 */ /* 0x000ee60000300a00 */
[----:B------:R0:W-:Y:S02]  /*2dd00*/  STL.64 [R1+0x4f0], R4 ;  /* 0x0004f00401007387 */ /* 0x0001e40000100a00 */
[----:B------:R-:W-:Y:S02]  /*2dd10*/  STL.64 [R1+0x4f8], R6 ;  /* 0x0004f80601007387 */ /* 0x000fe40000100a00 */
[----:B0-----:R-:W-:-:S02]  /*2dd20*/  IMAD.MOV.U32 R5, RZ, RZ, R24 ;  /* 0x000000ffff057224 */ /* 0x001fc400078e0018 */
[----:B------:R-:W-:Y:S02]  /*2dd30*/  IMAD.MOV.U32 R4, RZ, RZ, R25 ;  /* 0x000000ffff047224 */ /* 0x000fe400078e0019 */
[----:B------:R-:W4:Y:S02]  /*2dd40*/  LDL.LU.64 R24, [R1+0x3b48] ;  /* 0x003b480001187983 */ /* 0x000f240000300a00 */
[C---:B----4-:R-:W-:Y:S02]  /*2dd50*/  HMMA.16816.F32.BF16 R24, R16.reuse, R24, R12 ;  /* 0x000000181018723c */ /* 0x050fe4000004180c */
[----:B------:R-:W4:Y:S01]  /*2dd60*/  LDL.LU.64 R14, [R1+0x3b40] ;  /* 0x003b4000010e7983 */ /* 0x000f220000300a00 */
[----:B------:R-:W4:Y:S11]  /*2dd70*/  LDL.LU.64 R12, [R1+0x3b38] ;  /* 0x003b3800010c7983 */ /* 0x000f360000300a00 */
[----:B------:R-:W-:Y:S09]  /*2dd80*/  @!UPT UIADD3 URZ, URZ, URZ, URZ ;  /* 0x0000003f3f3ff290 */ /* 0x000ff2000fffe03f */
[----:B------:R0:W-:Y:S01]  /*2dd90*/  STL.64 [R1+0x4e0], R24 ;  /* 0x0004e01801007387 */ /* 0x0001e20000100a00 */
[----:B------:R4:W-:Y:S03]  /*2dda0*/  STL.64 [R1+0x4e8], R26 ;  /* 0x0004e81a01007387 */ /* 0x0009e60000100a00 */
[----:B0-----:R-:W4:Y:S02]  /*2ddb0*/  LDL.LU.64 R24, [R1+0x3b30] ;  /* 0x003b300001187983 */ /* 0x001f240000300a00 */
        /* <DEDUP_REMOVED lines=12> */
[----:B------:R-:W-:Y:S03]  /*2de80*/  STL.64 [R1+0x838], R26 ;  /* 0x0008381a01007387 */ /* 0x000fe60000100a00 */
[----:B0-----:R-:W4:Y:S02]  /*2de90*/  LDL.LU.64 R24, [R1+0x3b00] ;  /* 0x003b000001187983 */ /* 0x001f240000300a00 */
[C---:B----4-:R-:W-:Y:S11]  /*2dea0*/  HMMA.16816.F32.BF16 R12, R16.reuse, R24, R12 ;  /* 0x00000018100c723c */ /* 0x050ff6000004180c */
[----:B------:R-:W-:Y:S11]  /*2deb0*/  @!UPT UIADD3 URZ, URZ, URZ, URZ ;  /* 0x0000003f3f3ff290 */ /* 0x000ff6000fffe03f */
[----:B------:R-:W-:Y:S01]  /*2dec0*/  @!UPT UIADD3 URZ, URZ, URZ, URZ ;  /* 0x0000003f3f3ff290 */ /* 0x000fe2000fffe03f */
[----:B------:R0:W-:Y:S01]  /*2ded0*/  STL.64 [R1+0x820], R12 ;  /* 0x0008200c01007387 */ /* 0x0001e20000100a00 */
[----:B------:R2:W-:Y:S03]  /*2dee0*/  STL.64 [R1+0x828], R14 ;  /* 0x0008280e01007387 */ /* 0x0005e60000100a00 */
[----:B0-----:R-:W2:Y:S02]  /*2def0*/  LDL.LU.64 R12, [R1+0x3af8] ;  /* 0x003af800010c7983 */ /* 0x001ea40000300a00 */
[C---:B--2---:R-:W-:Y:S02]  /*2df00*/  HMMA.16816.F32.BF16 R12, R16.reuse, R12, R8 ;  /* 0x0000000c100c723c */ /* 0x044fe40000041808 */
[----:B------:R-:W2:Y:S01]  /*2df10*/  LDL.LU.64 R10, [R1+0x3af0] ;  /* 0x003af000010a7983 */ /* 0x000ea20000300a00 */
[----:B------:R-:W2:Y:S11]  /*2df20*/  LDL.LU.64 R8, [R1+0x3ae8] ;  /* 0x003ae80001087983 */ /* 0x000eb60000300a00 */
[----:B------:R-:W-:Y:S09]  /*2df30*/  @!UPT UIADD3 URZ, URZ, URZ, URZ ;  /* 0x0000003f3f3ff290 */ /* 0x000ff2000fffe03f */
[----:B------:R0:W-:Y:S01]  /*2df40*/  STL.64 [R1+0x810], R12 ;  /* 0x0008100c01007387 */ /* 0x0001e20000100a00 */
[----:B------:R2:W-:Y:S03]  /*2df50*/  STL.64 [R1+0x818], R14 ;  /* 0x0008180e01007387 */ /* 0x0005e60000100a00 */
[----:B0-----:R-:W2:Y:S02]  /*2df60*/  LDL.LU.64 R12, [R1+0x3ae0] ;  /* 0x003ae000010c7983 */ /* 0x001ea40000300a00 */
[C---:B--2---:R-:W-:Y:S02]  /*2df70*/  HMMA.16816.F32.BF16 R12, R16.reuse, R12, R8 ;  /* 0x0000000c100c723c */ /* 0x044fe40000041808 */
[----:B------:R-:W2:Y:S11]  /*2df80*/  LDL.LU.64 R8, [R1+0x3ad8] ;  /* 0x003ad80001087983 */ /* 0x000eb60000300a00 */
[----:B------:R-:W-:Y:S10]  /*2df90*/  @!UPT UIADD3 URZ, URZ, URZ, URZ ;  /* 0x0000003f3f3ff290 */ /* 0x000ff4000fffe03f */
[----:B------:R-:W-:Y:S01]  /*2dfa0*/  STL.64 [R1+0x800], R12 ;  /* 0x0008000c01007387 */ /* 0x000fe20000100a00 */
[----:B------:R0:W-:Y:S03]  /*2dfb0*/  STL.64 [R1+0x808], R14 ;  /* 0x0008080e01007387 */ /* 0x0001e60000100a00 */
[----:B0-----:R-:W2:Y:S01]  /*2dfc0*/  LDL.LU.64 R14, [R1+0x3ad0] ;  /* 0x003ad000010e7983 */ /* 0x001ea20000300a00 */
[----:B------:R-:W2:Y:S02]  /*2dfd0*/  LDL.LU.64 R12, [R1+0x3ac8] ;  /* 0x003ac800010c7983 */ /* 0x000ea40000300a00 */
[C---:B--2---:R-:W-:Y:S11]  /*2dfe0*/  HMMA.16816.F32.BF16 R12, R16.reuse, R8, R12 ;  /* 0x00000008100c723c */ /* 0x044ff6000004180c */
[----:B------:R-:W-:Y:S11]  /*2dff0*/  @!UPT UIADD3 URZ, URZ, URZ, URZ ;  /* 0x0000003f3f3ff290 */ /* 0x000ff6000fffe03f */
[----:B------:R-:W-:Y:S01]  /*2e000*/  @!UPT UIADD3 URZ, URZ, URZ, URZ ;  /* 0x0000003f3f3ff290 */ /* 0x000fe2000fffe03f */
[----:B------:R0:W-:Y:S01]  /*2e010*/  STL.64 [R1+0x7f0], R12 ;  /* 0x0007f00c01007387 */ /* 0x0001e20000100a00 */
[----:B------:R1:W-:Y:S03]  /*2e020*/  STL.64 [R1+0x7f8], R14 ;  /* 0x0007f80e01007387 */ /* 0x0003e60000100a00 */
[----:B0-----:R-:W2:Y:S01]  /*2e030*/  LDL.LU.64 R12, [R1+0x3ac0] ;  /* 0x003ac000010c7983 */ /* 0x001ea20000300a00 */
[----:B-1----:R-:W-:Y:S02]  /*2e040*/  IMAD.MOV.U32 R15, RZ, RZ, R8 ;  /* 0x000000ffff0f7224 */ /* 0x002fe400078e0008 */
[----:B------:R-:W-:Y:S02]  /*2e050*/  IMAD.MOV.U32 R14, RZ, RZ, R9 ;  /* 0x000000ffff0e7224 */ /* 0x000fe400078e0009 */
[----:B------:R-:W3:Y:S02]  /*2e060*/  LDL.LU.64 R8, [R1+0x3ab8] ;  /* 0x003ab80001087983 */ /* 0x000ee40000300a00 */
[C---:B---3--:R-:W-:Y:S02]  /*2e070*/  HMMA.16816.F32.BF16 R8, R16.reuse, R8, R20 ;  /* 0x000000081008723c */ /* 0x048fe40000041814 */
[----:B------:R-:W3:Y:S11]  /*2e080*/  LDL.LU.64 R20, [R1+0x3ab0] ;  /* 0x003ab00001147983 */ /* 0x000ef60000300a00 */
[----:B------:R-:W-:Y:S10]  /*2e090*/  @!UPT UIADD3 URZ, URZ, URZ, URZ ;  /* 0x0000003f3f3ff290 */ /* 0x000ff4000fffe03f */
[----:B------:R-:W-:Y:S01]  /*2e0a0*/  STL.64 [R1+0x7e0], R8 ;  /* 0x0007e00801007387 */ /* 0x000fe20000100a00 */
[----:B------:R0:W-:Y:S03]  /*2e0b0*/  STL.64 [R1+0x7e8], R10 ;  /* 0x0007e80a01007387 */ /* 0x0001e60000100a00 */
[----:B0-----:R-:W4:Y:S01]  /*2e0c0*/  LDL.LU.64 R10, [R1+0x3aa8] ;  /* 0x003aa800010a7983 */ /* 0x001f220000300a00 */
[----:B------:R-:W4:Y:S02]  /*2e0d0*/  LDL.LU.64 R8, [R1+0x3aa0] ;  /* 0x003aa00001087983 */ /* 0x000f240000300a00 */
[----:B---3--:R-:W-:Y:S02]  /*2e0e0*/  IMAD.MOV.U32 R27, RZ, RZ, R21 ;  /* 0x000000ffff1b7224 */ /* 0x008fe400078e0015 */
[----:B------:R-:W-:Y:S01]  /*2e0f0*/  IMAD.MOV.U32 R28, RZ, RZ, R20 ;  /* 0x000000ffff1c7224 */ /* 0x000fe200078e0014 */
[C---:B----4-:R-:W-:Y:S11]  /*2e100*/  HMMA.16816.F32.BF16 R8, R16.reuse, R20, R8 ;  /* 0x000000141008723c */ /* 0x050ff60000041808 */
[----:B------:R-:W-:Y:S11]  /*2e110*/  @!UPT UIADD3 URZ, URZ, URZ, URZ ;  /* 0x0000003f3f3ff290 */ /* 0x000ff6000fffe03f */
[----:B------:R-:W-:Y:S01]  /*2e120*/  @!UPT UIADD3 URZ, URZ, URZ, URZ ;  /* 0x0000003f3f3ff290 */ /* 0x000fe2000fffe03f */
[----:B------:R-:W-:Y:S01]  /*2e130*/  STL.64 [R1+0x7d0], R8 ;  /* 0x0007d00801007387 */ /* 0x000fe20000100a00 */
[----:B------:R0:W-:Y:S03]  /*2e140*/  STL.64 [R1+0x7d8], R10 ;  /* 0x0007d80a01007387 */ /* 0x0001e60000100a00 */
[----:B0-----:R-:W3:Y:S01]  /*2e150*/  LDL.LU.64 R10, [R1+0x3a98] ;  /* 0x003a9800010a7983 */ /* 0x001ee20000300a00 */
[----:B------:R-:W4:Y:S02]  /*2e160*/  LDL.LU.64 R8, [R1+0x3a90] ;  /* 0x003a900001087983 */ /* 0x000f240000300a00 */
[----:B------:R-:W2:Y:S02]  /*2e170*/  LDL.LU R20, [R1+0x3a88] ;  /* 0x003a880001147983 */ /* 0x000ea40000300800 */
[----:B------:R-:W-:Y:S01]  /*2e180*/  STL [R1+0x39f0], R27 ;  /* 0x0039f01b01007387 */ /* 0x000fe20000100800 */
[----:B------:R0:W-:Y:S04]  /*2e190*/  STL.64 [R1+0x39e8], R24 ;  /* 0x0039e81801007387 */ /* 0x0001e80000100a00 */
        /* <DEDUP_REMOVED lines=8> */
[----:B-1----:R-:W2:Y:S03]  /*2e220*/  LDL.LU.64 R26, [R1+0x278] ;  /* 0x00027800011a7983 */ /* 0x002ea60000300a00 */
[----:B--2---:R-:W-:Y:S01]  /*2e230*/  STL.64 [R1+0x3a00], R26 ;  /* 0x003a001a01007387 */ /* 0x004fe20000100a00 */
[----:B------:R0:W-:Y:S03]  /*2e240*/  STL.64 [R1+0x39f8], R24 ;  /* 0x0039f81801007387 */ /* 0x0001e60000100a00 */
[----:B0-----:R-:W2:Y:S04]  /*2e250*/  LDL.64 R24, [R1+0x70] ;  /* 0x0000700001187983 */ /* 0x001ea80000100a00 */
[----:B--2---:R0:W-:Y:S04]  /*2e260*/  STL.64 [R1+0x3a10], R24 ;  /* 0x003a101801007387 */ /* 0x0041e80000100a00 */
[----:B0-----:R-:W2:Y:S04]  /*2e270*/  LDL.64 R24, [R1+0x80] ;  /* 0x0000800001187983 */ /* 0x001ea80000100a00 */
[----:B--2---:R0:W-:Y:S02]  /*2e280*/  STL.64 [R1+0x3a28], R24 ;  /* 0x003a281801007387 */ /* 0x0041e40000100a00 */
[----:B0-----:R-:W-:-:S02]  /*2e290*/  IMAD.MOV.U32 R24, RZ, RZ, R5 ;  /* 0x000000ffff187224 */ /* 0x001fc400078e0005 */
[----:B------:R-:W-:Y:S02]  /*2e2a0*/  IMAD.MOV.U32 R25, RZ, RZ, R4 ;  /* 0x000000ffff197224 */ /* 0x000fe400078e0004 */
[----:B------:R-:W4:Y:S01]  /*2e2b0*/  LDL.LU.64 R4, [R1+0x4c0] ;  /* 0x0004c00001047983 */ /* 0x000f220000300a00 */
[----:B------:R-:W4:Y:S02]  /*2e2c0*/  LDL.LU.64 R6, [R1+0x4c8] ;  /* 0x0004c80001067983 */ /* 0x000f240000300a00 */
[----:B------:R0:W-:Y:S02]  /*2e2d0*/  STL.64 [R1+0x3a40], R24 ;  /* 0x003a401801007387 */ /* 0x0001e40000100a00 */
[----:B0-----:R-:W-:Y:S02]  /*2e2e0*/  IMAD.MOV.U32 R24, RZ, RZ, R20 ;  /* 0x000000ffff187224 */ /* 0x001fe400078e0014 */
[----:B---3--:R-:W-:-:S05]  /*2e2f0*/  IMAD.MOV.U32 R25, RZ, RZ, R11 ;  /* 0x000000ffff197224 */ /* 0x008fca00078e000b */
[----:B------:R-:W-:Y:S01]  /*2e300*/  STL.64 [R1+0x3a58], R24 ;  /* 0x003a581801007387 */ /* 0x000fe20000100a00 */
[----:B------:R-:W2:Y:S02]  /*2e310*/  LDL.LU.64 R20, [R1+0x4b0] ;  /* 0x0004b00001147983 */ /* 0x000ea40000300a00 */
[----:B------:R-:W2:Y:S02]  /*2e320*/  LDL.LU.64 R22, [R1+0x4b8] ;  /* 0x0004b80001167983 */ /* 0x000ea40000300a00 */
[----:B------:R-:W-:Y:S01]  /*2e330*/  STL.64 [R1+0x39e0], R14 ;  /* 0x0039e00e01007387 */ /* 0x000fe20000100a00 */
[----:B------:R0:W-:Y:S04]  /*2e340*/  STL.64 [R1+0x39d8], R12 ;  /* 0x0039d80c01007387 */ /* 0x0001e80000100a00 */
[----:B0-----:R-:W3:Y:S04]  /*2e350*/  LDL.64 R12, [R1+0x60] ;  /* 0x00006000010c7983 */ /* 0x001ee80000100a00 */
[----:B---3--:R0:W-:Y:S04]  /*2e360*/  STL.64 [R1+0x3a08], R12 ;  /* 0x003a080c01007387 */ /* 0x0081e80000100a00 */
[----:B0-----:R-:W3:Y:S01]  /*2e370*/  LDL.LU.64 R12, [R1+0x280] ;  /* 0x00028000010c7983 */ /* 0x001ee20000300a00 */
[----:B------:R-:W2:Y:S03]  /*2e380*/  LDL.LU.64 R14, [R1+0x288] ;  /* 0x00028800010e7983 */ /* 0x000ea60000300a00 */
[----:B--2---:R-:W-:Y:S01]  /*2e390*/  STL.64 [R1+0x3a20], R14 ;  /* 0x003a200e01007387 */ /* 0x004fe20000100a00 */
[----:B---3--:R0:W-:Y:S03]  /*2e3a0*/  STL.64 [R1+0x3a18], R12 ;  /* 0x003a180c01007387 */ /* 0x0081e60000100a00 */
[----:B0-----:R-:W2:Y:S01]  /*2e3b0*/  LDL.LU.64 R12, [R1+0x290] ;  /* 0x00029000010c7983 */ /* 0x001ea20000300a00 */
[----:B------:R-:W3:Y:S03]  /*2e3c0*/  LDL.LU.64 R14, [R1+0x298] ;  /* 0x00029800010e7983 */ /* 0x000ee60000300a00 */
[----:B---3--:R-:W-:Y:S01]  /*2e3d0*/  STL.64 [R1+0x3a38], R14 ;  /* 0x003a380e01007387 */ /* 0x008fe20000100a00 */
[----:B--2---:R0:W-:Y:S03]  /*2e3e0*/  STL.64 [R1+0x3a30], R12 ;  /* 0x003a300c01007387 */ /* 0x0041e60000100a00 */
[----:B0-----:R-:W2:Y:S01]  /*2e3f0*/  LDL.LU.64 R12, [R1+0x2a0] ;  /* 0x0002a000010c7983 */ /* 0x001ea20000300a00 */
[----:B------:R-:W3:Y:S01]  /*2e400*/  LDL.LU.64 R14, [R1+0x2a8] ;  /* 0x0002a800010e7983 */ /* 0x000ee20000300a00 */
[C---:B----4-:R-:W-:Y:S02]  /*2e410*/  HMMA.16816.F32.BF16 R4, R16.reuse, R8, R4 ;  /* 0x000000081004723c */ /* 0x050fe40000041804 */
[----:B---3--:R-:W-:Y:S01]  /*2e420*/  STL.64 [R1+0x3a50], R14 ;  /* 0x003a500e01007387 */ /* 0x008fe20000100a00 */
[----:B--2---:R0:W-:Y:S03]  /*2e430*/  STL.64 [R1+0x3a48], R12 ;  /* 0x003a480c01007387 */ /* 0x0041e60000100a00 */
[----:B0-----:R-:W2:Y:S01]  /*2e440*/  LDL.LU.64 R12, [R1+0x2b0] ;  /* 0x0002b000010c7983 */ /* 0x001ea20000300a00 */
[----:B------:R-:W3:Y:S03]  /*2e450*/  LDL.LU.64 R14, [R1+0x2b8] ;  /* 0x0002b800010e7983 */ /* 0x000ee60000300a00 */
[----:B---3--:R-:W-:Y:S01]  /*2e460*/  STL.64 [R1+0x3a68], R14 ;  /* 0x003a680e01007387 */ /* 0x008fe20000100a00 */
[----:B--2---:R0:W-:Y:S03]  /*2e470*/  STL.64 [R1+0x3a60], R12 ;  /* 0x003a600c01007387 */ /* 0x0041e60000100a00 */
[----:B0-----:R-:W2:Y:S01]  /*2e480*/  LDL.LU.64 R12, [R1+0x2c0] ;  /* 0x0002c000010c7983 */ /* 0x001ea20000300a00 */
[----:B------:R-:W2:Y:S08]  /*2e490*/  LDL.LU.64 R14, [R1+0x2c8] ;  /* 0x0002c800010e7983 */ /* 0x000eb00000300a00 */
[----:B------:R0:W-:Y:S02]  /*2e4a0*/  STL.64 [R1+0x7b0], R4 ;  /* 0x0007b00401007387 */ /* 0x0001e40000100a00 */
[----:B------:R-:W-:Y:S01]  /*2e4b0*/  STL.64 [R1+0x7b8], R6 ;  /* 0x0007b80601007387 */ /* 0x000fe20000100a00 */
[----:B0-----:R-:W3:Y:S01]  /*2e4c0*/  LDL.LU.64 R4, [R1+0x3a80] ;  /* 0x003a800001047983 */ /* 0x001ee20000300a00 */
[----:B------:R-:W-:Y:S01]  /*2e4d0*/  STL.64 [R1+0x3970], R8 ;  /* 0x0039700801007387 */ /* 0x000fe20000100a00 */
[----:B---3--:R-:W-:Y:S02]  /*2e4e0*/  HMMA.16816.F32.BF16 R16, R16, R4, R20 ;  /* 0x000000041010723c */ /* 0x008fe40000041814 */
[----:B------:R-:W2:Y:S01]  /*2e4f0*/  LDL.LU.64 R22, [R1+0x3a78] ;  /* 0x003a780001167983 */ /* 0x000ea20000300a00 */
[----:B------:R-:W2:Y:S11]  /*2e500*/  LDL.LU.64 R20, [R1+0x3a70] ;  /* 0x003a700001147983 */ /* 0x000eb60000300a00 */
[----:B------:R-:W-:Y:S09]  /*2e510*/  @!UPT UIADD3 URZ, URZ, URZ, URZ ;  /* 0x0000003f3f3ff290 */ /* 0x000ff2000fffe03f */
[----:B------:R0:W-:Y:S01]  /*2e520*/  STL.64 [R1+0x4c0], R16 ;  /* 0x0004c01001007387 */ /* 0x0001e20000100a00 */
[----:B------:R1:W-:Y:S03]  /*2e530*/  STL.64 [R1+0x4c8], R18 ;  /* 0x0004c81201007387 */ /* 0x0003e60000100a00 */
[----:B0-----:R-:W3:Y:S01]  /*2e540*/  LDL.LU.64 R16, [R1+0x900] ;  /* 0x0009000001107983 */ /* 0x001ee20000300a00 */
[----:B-1----:R-:W3:Y:S02]  /*2e550*/  LDL.LU.64 R18, [R1+0x908] ;  /* 0x0009080001127983 */ /* 0x002ee40000300a00 */
[----:B------:R-:W-:Y:S02]  /*2e560*/  IMAD.MOV.U32 R8, RZ, RZ, R2 ;  /* 0x000000ffff087224 */ /* 0x000fe400078e0002 */
[----:B------:R-:W-:Y:S02]  /*2e570*/  IMAD.MOV.U32 R9, RZ, RZ, R0 ;  /* 0x000000ffff097224 */ /* 0x000fe400078e0000 */
[----:B------:R-:W-:-:S02]  /*2e580*/  IMAD.MOV.U32 R24, RZ, RZ, R10 ;  /* 0x000000ffff187224 */ /* 0x000fc400078e000a */
[----:B------:R-:W-:-:S07]  /*2e590*/  IMAD.MOV.U32 R25, RZ, RZ, R3 ;  /* 0x000000ffff197224 */ /* 0x000fce00078e0003 */
[C---:B--2---:R-:W-:Y:S08]  /*2e5a0*/  HMMA.16816.F32.BF16 R24, R20.reuse, R24, R12 ;  /* 0x000000181418723c */ /* 0x044ff0000004180c */
[C---:B---3--:R-:W-:Y:S01]  /*2e5b0*/  HMMA.16816.F32.BF16 R16, R20.reuse, R8, R16 ;  /* 0x000000081410723c */ /* 0x048fe20000041810 */
[----:B------:R-:W2:Y:S01]  /*2e5c0*/  LDL.LU.64 R8, [R1+0x260] ;  /* 0x0002600001087983 */ /* 0x000ea20000300a00 */
[----:B------:R-:W2:Y:S11]  /*2e5d0*/  LDL.LU.64 R10, [R1+0x268] ;  /* 0x00026800010a7983 */ /* 0x000eb60000300a00 */
[----:B------:R-:W-:Y:S10]  /*2e5e0*/  @!UPT UIADD3 URZ, URZ, URZ, URZ ;  /* 0x0000003f3f3ff290 */ /* 0x000ff4000fffe03f */
[----:B------:R0:W-:Y:S01]  /*2e5f0*/  STL.64 [R1+0x2d0], R16 ;  /* 0x0002d01001007387 */ /* 0x0001e20000100a00 */
[----:B------:R-:W-:Y:S03]  /*2e600*/  STL.64 [R1+0x2d8], R18 ;  /* 0x0002d81201007387 */ /* 0x000fe60000100a00 */
[----:B0-----:R-:W3:Y:S01]  /*2e610*/  LDL.64 R16, [R1+0x40] ;  /* 0x0000400001107983 */ /* 0x001ee20000100a00 */
[----:B------:R-:W4:Y:S02]  /*2e620*/  LDL.LU.64 R14, [R1+0x3a68] ;  /* 0x003a6800010e7983 */ /* 0x000f240000300a00 */
[----:B------:R-:W4:Y:S02]  /*2e630*/  LDL.LU.64 R12, [R1+0x3a60] ;  /* 0x003a6000010c7983 */ /* 0x000f240000300a00 */
[----:B------:R0:W-:Y:S01]  /*2e640*/  STL.64 [R1+0x2c0], R24 ;  /* 0x0002c01801007387 */ /* 0x0001e20000100a00 */
[----:B------:R4:W-:Y:S04]  /*2e650*/  STL.64 [R1+0x2c8], R26 ;  /* 0x0002c81a01007387 */ /* 0x0009e80000100a00 */
        /* <DEDUP_REMOVED lines=15> */
[C---:B----4-:R-:W-:Y:S01]  /*2e750*/  HMMA.16816.F32.BF16 R12, R20.reuse, R24, R12 ;  /* 0x00000018140c723c */ /* 0x050fe2000004180c */
[----:B------:R-:W-:Y:S02]  /*2e760*/  IMAD.MOV.U32 R2, RZ, RZ, R24 ;  /* 0x000000ffff027224 */ /* 0x000fe400078e0018 */
[----:B------:R-:W-:Y:S11]  /*2e770*/  IMAD.MOV.U32 R0, RZ, RZ, R25 ;  /* 0x000000ffff007224 */ /* 0x000ff600078e0019 */
[----:B------:R-:W-:Y:S09]  /*2e780*/  @!UPT UIADD3 URZ, URZ, URZ, URZ ;  /* 0x0000003f3f3ff290 */ /* 0x000ff2000fffe03f */
[----:B------:R-:W-:Y:S01]  /*2e790*/  STL.64 [R1+0x290], R12 ;  /* 0x0002900c01007387 */ /* 0x000fe20000100a00 */
[----:B------:R0:W-:Y:S03]  /*2e7a0*/  STL.64 [R1+0x298], R14 ;  /* 0x0002980e01007387 */ /* 0x0001e60000100a00 */
[----:B0-----:R-:W4:Y:S01]  /*2e7b0*/  LDL.LU.64 R14, [R1+0x3a20] ;  /* 0x003a2000010e7983 */ /* 0x001f220000300a00 */
[----:B------:R-:W4:Y:S02]  /*2e7c0*/  LDL.LU.64 R12, [R1+0x3a18] ;  /* 0x003a1800010c7983 */ /* 0x000f240000300a00 */
[----:B------:R-:W4:Y:S02]  /*2e7d0*/  LDL.LU.64 R24, [R1+0x3a10] ;  /* 0x003a100001187983 */ /* 0x000f240000300a00 */
[----:B----4-:R-:W-:Y:S01]  /*2e7e0*/  HMMA.16816.F32.BF16 R12, R20, R24, R12 ;  /* 0x00000018140c723c */ /* 0x010fe2000004180c */
[----:B------:R-:W-:-:S02]  /*2e7f0*/  IMAD.MOV.U32 R6, RZ, RZ, R24 ;  /* 0x000000ffff067224 */ /* 0x000fc400078e0018 */
[----:B------:R-:W-:Y:S11]  /*2e800*/  IMAD.MOV.U32 R3, RZ, RZ, R25 ;  /* 0x000000ffff037224 */ /* 0x000ff600078e0019 */
[----:B------:R-:W-:Y:S09]  /*2e810*/  @!UPT UIADD3 URZ, URZ, URZ, URZ ;  /* 0x0000003f3f3ff290 */ /* 0x000ff2000fffe03f */
[----:B------:R0:W-:Y:S01]  /*2e820*/  STL.64 [R1+0x280], R12 ;  /* 0x0002800c01007387 */ /* 0x0001e20000100a00 */
[----:B------:R-:W-:Y:S03]  /*2e830*/  STL.64 [R1+0x288], R14 ;  /* 0x0002880e01007387 */ /* 0x000fe60000100a00 */
[----:B0-----:R-:W4:Y:S01]  /*2e840*/  LDL.LU.64 R12, [R1+0x3a08] ;  /* 0x003a0800010c7983 */ /* 0x001f220000300a00 */
[----:B------:R-:W4:Y:S02]  /*2e850*/  LDL.LU.64 R26, [R1+0x3a00] ;  /* 0x003a0000011a7983 */ /* 0x000f240000300a00 */
[----:B------:R-:W4:Y:S02]  /*2e860*/  LDL.LU.64 R24, [R1+0x39f8] ;  /* 0x0039f80001187983 */ /* 0x000f240000300a00 */
[C---:B----4-:R-:W-:Y:S11]  /*2e870*/  HMMA.16816.F32.BF16 R24, R20.reuse, R12, R24 ;  /* 0x0000000c1418723c */ /* 0x050ff60000041818 */
[----:B------:R-:W-:Y:S11]  /*2e880*/  @!UPT UIADD3 URZ, URZ, URZ, URZ ;  /* 0x0000003f3f3ff290 */ /* 0x000ff6000fffe03f */
[----:B------:R-:W-:Y:S01]  /*2e890*/  @!UPT UIADD3 URZ, URZ, URZ, URZ ;  /* 0x0000003f3f3ff290 */ /* 0x000fe2000fffe03f */
[----:B------:R-:W-:Y:S01]  /*2e8a0*/  STL.64 [R1+0x270], R24 ;  /* 0x0002701801007387 */ /* 0x000fe20000100a00 */
[----:B------:R0:W-:Y:S03]  /*2e8b0*/  STL.64 [R1+0x278], R26 ;  /* 0x0002781a01007387 */ /* 0x0001e60000100a00 */
[----:B0-----:R-:W4:Y:S01]  /*2e8c0*/  LDL.LU R27, [R1+0x39f0] ;  /* 0x0039f000011b7983 */ /* 0x001f220000300800 */
[----:B------:R-:W2:Y:S02]  /*2e8d0*/  LDL.LU.64 R24, [R1+0x39e8] ;  /* 0x0039e80001187983 */ /* 0x000ea40000300a00 */
[----:B------:R-:W-:Y:S02]  /*2e8e0*/  IMAD.MOV.U32 R7, RZ, RZ, R13 ;  /* 0x000000ffff077224 */ /* 0x000fe400078e000d */
[----:B------:R-:W-:Y:S01]  /*2e8f0*/  IMAD.MOV.U32 R26, RZ, RZ, R12 ;  /* 0x000000ffff1a7224 */ /* 0x000fe200078e000c */
[----:B------:R-:W3:Y:S01]  /*2e900*/  LDL.LU.64 R14, [R1+0x39e0] ;  /* 0x0039e000010e7983 */ /* 0x000ee20000300a00 */
[----:B------:R-:W3:Y:S02]  /*2e910*/  LDL.LU.64 R12, [R1+0x39d8] ;  /* 0x0039d800010c7983 */ /* 0x000ee40000300a00 */
[----:B------:R-:W-:Y:S02]  /*2e920*/  STL.64 [R1+0x3968], R6 ;  /* 0x0039680601007387 */ /* 0x000fe40000100a00 */
[----:B------:R0:W-:Y:S02]  /*2e930*/  STL.64 [R1+0x3960], R4 ;  /* 0x0039600401007387 */ /* 0x0001e40000100a00 */
[----:B0-----:R-:W3:Y:S01]  /*2e940*/  LDL.LU.64 R4, [R1+0x250] ;  /* 0x0002500001047983 */ /* 0x001ee20000300a00 */
[----:B------:R-:W3:Y:S01]  /*2e950*/  LDL.LU.64 R6, [R1+0x258] ;  /* 0x0002580001067983 */ /* 0x000ee20000300a00 */
[C---:B--2---:R-:W-:Y:S11]  /*2e960*/  HMMA.16816.F32.BF16 R8, R20.reuse, R24, R8 ;  /* 0x000000181408723c */ /* 0x044ff60000041808 */
[----:B------:R-:W-:Y:S11]  /*2e970*/  @!UPT UIADD3 URZ, URZ, URZ, URZ ;  /* 0x0000003f3f3ff290 */ /* 0x000ff6000fffe03f */
[----:B------:R-:W-:Y:S01]  /*2e980*/  @!UPT UIADD3 URZ, URZ, URZ, URZ ;  /* 0x0000003f3f3ff290 */ /* 0x000fe2000fffe03f */
[----:B------:R0:W-:Y:S01]  /*2e990*/  STL.64 [R1+0x260], R8 ;  /* 0x0002600801007387 */ /* 0x0001e20000100a00 */
[----:B------:R1:W-:Y:S03]  /*2e9a0*/  STL.64 [R1+0x268], R10 ;  /* 0x0002680a01007387 */ /* 0x0003e60000100a00 */
[----:B0-----:R-:W2:Y:S01]  /*2e9b0*/  LDL.LU.64 R8, [R1+0x200] ;  /* 0x0002000001087983 */ /* 0x001ea20000300a00 */
[----:B-1----:R-:W2:Y:S01]  /*2e9c0*/  LDL.LU.64 R10, [R1+0x208] ;  /* 0x00020800010a7983 */ /* 0x002ea20000300a00 */
[----:B---3--:R-:W-:Y:S02]  /*2e9d0*/  HMMA.16816.F32.BF16 R4, R20, R16, R4 ;  /* 0x000000101404723c */ /* 0x008fe40000041804 */
[----:B--2---:R-:W-:Y:S01]  /*2e9e0*/  STL.64 [R1+0x3980], R10 ;  /* 0x0039800a01007387 */ /* 0x004fe20000100a00 */
[----:B------:R0:W-:Y:S02]  /*2e9f0*/  STL.64 [R1+0x3978], R8 ;  /* 0x0039780801007387 */ /* 0x0001e40000100a00 */
[----:B0-----:R-:W-:-:S02]  /*2ea00*/  IMAD.MOV.U32 R8, RZ, RZ, R28 ;  /* 0x000000ffff087224 */ /* 0x001fc400078e001c */
[----:B----4-:R-:W-:-:S05]  /*2ea10*/  IMAD.MOV.U32 R9, RZ, RZ, R27 ;  /* 0x000000ffff097224 */ /* 0x010fca00078e001b */
[----:B------:R0:W-:Y:S04]  /*2ea20*/  STL.64 [R1+0x3998], R8 ;  /* 0x0039980801007387 */ /* 0x0001e80000100a00 */
[----:B0-----:R-:W2:Y:S04]  /*2ea30*/  LDL.64 R8, [R1+0x10] ;  /* 0x0000100001087983 */ /* 0x001ea80000100a00 */
[----:B--2---:R0:W-:Y:S02]  /*2ea40*/  STL.64 [R1+0x39b0], R8 ;  /* 0x0039b00801007387 */ /* 0x0041e40000100a00 */
[----:B0-----:R-:W-:-:S02]  /*2ea50*/  IMAD.MOV.U32 R8, RZ, RZ, R15 ;  /* 0x000000ffff087224 */ /* 0x001fc400078e000f */
[----:B------:R-:W-:Y:S02]  /*2ea60*/  IMAD.MOV.U32 R9, RZ, RZ, R14 ;  /* 0x000000ffff097224 */ /* 0x000fe400078e000e */
[----:B------:R-:W-:Y:S02]  /*2ea70*/  IMAD.MOV.U32 R15, RZ, RZ, R16 ;  /* 0x000000ffff0f7224 */ /* 0x000fe400078e0010 */
[----:B------:R-:W-:Y:S01]  /*2ea80*/  IMAD.MOV.U32 R14, RZ, RZ, R17 ;  /* 0x000000ffff0e7224 */ /* 0x000fe200078e0011 */
[----:B------:R0:W-:Y:S04]  /*2ea90*/  STL.64 [R1+0x39c8], R8 ;  /* 0x0039c80801007387 */ /* 0x0001e80000100a00 */
[----:B0-----:R-:W2:Y:S01]  /*2eaa0*/  LDL.64 R8, [R1+0x30] ;  /* 0x0000300001087983 */ /* 0x001ea20000100a00 */
[----:B------:R0:W-:Y:S02]  /*2eab0*/  STL.64 [R1+0x38f0], R24 ;  /* 0x0038f01801007387 */ /* 0x0001e40000100a00 */
[----:B------:R1:W-:Y:S02]  /*2eac0*/  STL [R1+0x39d0], R26 ;  /* 0x0039d01a01007387 */ /* 0x0003e40000100800 */
[----:B------:R-:W-:Y:S01]  /*2ead0*/  STL.64 [R1+0x250], R4 ;  /* 0x0002500401007387 */ /* 0x000fe20000100a00 */
[----:B------:R-:W-:Y:S04]  /*2eae0*/  STL.64 [R1+0x258], R6 ;  /* 0x0002580601007387 */ /* 0x000fe80000100a00 */
[----:B0-----:R-:W2:Y:S01]  /*2eaf0*/  LDL.LU.64 R24, [R1+0x240] ;  /* 0x0002400001187983 */ /* 0x001ea20000300a00 */
[----:B-1----:R-:W2:Y:S02]  /*2eb00*/  LDL.LU.64 R26, [R1+0x248] ;  /* 0x00024800011a7983 */ /* 0x002ea40000300a00 */
[----:B------:R-:W-:Y:S02]  /*2eb10*/  STL.64 [R1+0x3990], R14 ;  /* 0x0039900e01007387 */ /* 0x000fe40000100a00 */
[----:B------:R0:W-:Y:S02]  /*2eb20*/  STL.64 [R1+0x3988], R12 ;  /* 0x0039880c01007387 */ /* 0x0001e40000100a00 */
[----:B0-----:R-:W3:Y:S01]  /*2eb30*/  LDL.LU.64 R12, [R1+0x210] ;  /* 0x00021000010c7983 */ /* 0x001ee20000300a00 */
[----:B------:R-:W4:Y:S03]  /*2eb40*/  LDL.LU.64 R14, [R1+0x218] ;  /* 0x00021800010e7983 */ /* 0x000f260000300a00 */
[----:B----4-:R-:W-:Y:S01]  /*2eb50*/  STL.64 [R1+0x39a8], R14 ;  /* 0x0039a80e01007387 */ /* 0x010fe20000100a00 */
[----:B---3--:R0:W-:Y:S03]  /*2eb60*/  STL.64 [R1+0x39a0], R12 ;  /* 0x0039a00c01007387 */ /* 0x0081e60000100a00 */
[----:B0-----:R-:W3:Y:S01]  /*2eb70*/  LDL.LU.64 R12, [R1+0x220] ;  /* 0x00022000010c7983 */ /* 0x001ee20000300a00 */
[----:B------:R-:W4:Y:S01]  /*2eb80*/  LDL.LU.64 R14, [R1+0x228] ;  /* 0x00022800010e7983 */ /* 0x000f220000300a00 */
[----:B--2---:R-:W-:Y:S02]  /*2eb90*/  HMMA.16816.F32.BF16 R24, R20, R8, R24 ;  /* 0x000000081418723c */ /* 0x004fe40000041818 */
[----:B----4-:R-:W-:Y:S01]  /*2eba0*/  STL.64 [R1+0x39c0], R14 ;  /* 0x0039c00e01007387 */ /* 0x010fe20000100a00 */
[----:B---3--:R0:W-:Y:S03]  /*2ebb0*/  STL.64 [R1+0x39b8], R12 ;  /* 0x0039b80c01007387 */ /* 0x0081e60000100a00 */
[----:B0-----:R-:W2:Y:S01]  /*2ebc0*/  LDL.LU.64 R12, [R1+0x230] ;  /* 0x00023000010c7983 */ /* 0x001ea20000300a00 */
[----:B------:R-:W2:Y:S02]  /*2ebd0*/  LDL.LU.64 R14, [R1+0x238] ;  /* 0x00023800010e7983 */ /* 0x000ea40000300a00 */
[----:B------:R-:W3:Y:S02]  /*2ebe0*/  LDL.LU.64 R4, [R1+0x1f0] ;  /* 0x0001f00001047983 */ /* 0x000ee40000300a00 */
[----:B------:R-:W3:Y:S01]  /*2ebf0*/  LDL.LU.64 R6, [R1+0x1f8] ;  /* 0x0001f80001067983 */ /* 0x000ee20000300a00 */
[----:B------:R-:W4:Y:S01]  /*2ec00*/  LDL.LU.64 R16, [R1+0x1e0] ;  /* 0x0001e00001107983 */ /* 0x000f220000300a00 */
[----:B------:R-:W4:Y:S10]  /*2ec10*/  LDL.LU.64 R18, [R1+0x1e8] ;  /* 0x0001e80001127983 */ /* 0x000f340000300a00 */
[----:B------:R0:W-:Y:S02]  /*2ec20*/  STL.64 [R1+0x240], R24 ;  /* 0x0002401801007387 */ /* 0x0001e40000100a00 */
[----:B------:R1:W-:Y:S02]  /*2ec30*/  STL.64 [R1+0x248], R26 ;  /* 0x0002481a01007387 */ /* 0x0003e40000100a00 */
[----:B0-----:R-:W-:Y:S01]  /*2ec40*/  IMAD.MOV.U32 R25, RZ, RZ, R8 ;  /* 0x000000ffff197224 */ /* 0x001fe200078e0008 */
[----:B-1----:R-:W2:Y:S01]  /*2ec50*/  LDL.LU R26, [R1+0x39d0] ;  /* 0x0039d000011a7983 */ /* 0x002ea20000300800 */
[----:B------:R-:W-:-:S02]  /*2ec60*/  IMAD.MOV.U32 R24, RZ, RZ, R9 ;  /* 0x000000ffff187224 */ /* 0x000fc400078e0009 */
[----:B------:R-:W2:Y:S02]  /*2ec70*/  LDL.LU.64 R8, [R1+0x39c8] ;  /* 0x0039c80001087983 */ /* 0x000ea40000300a00 */
[----:B------:R-:W3:Y:S01]  /*2ec80*/  LDL R29, [R1+0x1778] ;  /* 0x00177800011d7983 */ /* 0x000ee20000100800 */
[C---:B--2---:R-:W-:Y:S01]  /*2ec90*/  HMMA.16816.F32.BF16 R8, R20.reuse, R8, R12 ;  /* 0x000000081408723c */ /* 0x044fe2000004180c */
[----:B------:R-:W2:Y:S01]  /*2eca0*/  LDL.LU.64 R14, [R1+0x39c0] ;  /* 0x0039c000010e7983 */ /* 0x000ea20000300a00 */
[----:B------:R-:W2:Y:S11]  /*2ecb0*/  LDL.LU.64 R12, [R1+0x39b8] ;  /* 0x0039b800010c7983 */ /* 0x000eb60000300a00 */
[----:B------:R-:W-:Y:S10]  /*2ecc0*/  @!UPT UIADD3 URZ, URZ, URZ, URZ ;  /* 0x0000003f3f3ff290 */ /* 0x000ff4000fffe03f */
[----:B------:R0:W-:Y:S01]  /*2ecd0*/  STL.64 [R1+0x230], R8 ;  /* 0x0002300801007387 */ /* 0x0001e20000100a00 */
[----:B------:R-:W-:Y:S03]  /*2ece0*/  STL.64 [R1+0x238], R10 ;  /* 0x0002380a01007387 */ /* 0x000fe60000100a00 */
[----:B0-----:R-:W2:Y:S02]  /*2ecf0*/  LDL.LU.64 R8, [R1+0x39b0] ;  /* 0x0039b00001087983 */ /* 0x001ea40000300a00 */
[C---:B--2---:R-:W-:Y:S01]  /*2ed00*/  HMMA.16816.F32.BF16 R12, R20.reuse, R8, R12 ;  /* 0x00000008140c723c */ /* 0x044fe2000004180c */
[----:B------:R-:W-:Y:S02]  /*2ed10*/  IMAD.MOV.U32 R28, RZ, RZ, R8 ;  /* 0x000000ffff1c7224 */ /* 0x000fe400078e0008 */
        /* <DEDUP_REMOVED lines=8> */
[----:B------:R-:W2:Y:S01]  /*2eda0*/  LDL.LU.64 R14, [R1+0x3990] ;  /* 0x00399000010e7983 */ /* 0x000ea20000300a00 */
        /* <DEDUP_REMOVED lines=12> */
[----:B------:R-:W-:Y:S02]  /*2ee70*/  STL [R1+0x3884], R13 ;  /* 0x0038840d01007387 */ /* 0x000fe40000100800 */
[----:B------:R-:W-:Y:S01]  /*2ee80*/  STL [R1+0x3950], R12 ;  /* 0x0039500c01007387 */ /* 0x000fe20000100800 */
[C---:B---3--:R-:W-:Y:S11]  /*2ee90*/  HMMA.16816.F32.BF16 R4, R20.reuse, R8, R4 ;  /* 0x000000081404723c */ /* 0x048ff60000041804 */
[----:B------:R-:W-:Y:S11]  /*2eea0*/  @!UPT UIADD3 URZ, URZ, URZ, URZ ;  /* 0x0000003f3f3ff290 */ /* 0x000ff6000fffe03f */
[----:B------:R-:W-:Y:S01]  /*2eeb0*/  @!UPT UIADD3 URZ, URZ, URZ, URZ ;  /* 0x0000003f3f3ff290 */ /* 0x000fe2000fffe03f */
[----:B------:R-:W-:Y:S01]  /*2eec0*/  STL.64 [R1+0x690], R4 ;  /* 0x0006900401007387 */ /* 0x000fe20000100a00 */
[----:B------:R0:W-:Y:S03]  /*2eed0*/  STL.64 [R1+0x698], R6 ;  /* 0x0006980601007387 */ /* 0x0001e60000100a00 */
[----:B0-----:R-:W2:Y:S01]  /*2eee0*/  LDL.LU.64 R6, [R1+0x3968] ;  /* 0x0039680001067983 */ /* 0x001ea20000300a00 */
[----:B------:R-:W4:Y:S02]  /*2eef0*/  LDL.LU.64 R4, [R1+0x3960] ;  /* 0x0039600001047983 */ /* 0x000f240000300a00 */
[----:B------:R0:W-:Y:S02]  /*2ef00*/  STL.64 [R1+0x3958], R8 ;  /* 0x0039580801007387 */ /* 0x0001e40000100a00 */
[----:B0-----:R-:W3:Y:S01]  /*2ef10*/  LDL.LU.64 R8, [R1+0x920] ;  /* 0x0009200001087983 */ /* 0x001ee20000300a00 */
[----:B------:R-:W3:Y:S01]  /*2ef20*/  LDL.LU.64 R10, [R1+0x928] ;  /* 0x00092800010a7983 */ /* 0x000ee20000300a00 */
[----:B----4-:R-:W-:Y:S02]  /*2ef30*/  HMMA.16816.F32.BF16 R16, R20, R4, R16 ;  /* 0x000000041410723c */ /* 0x010fe40000041810 */
[----:B------:R-:W0:Y:S11]  /*2ef40*/  LDSM.16.MT88.4 R20, [R29+0x10080] ;  /* 0x010080001d14783b */ /* 0x000e360000004200 */
[----:B------:R-:W-:Y:S10]  /*2ef50*/  @!UPT UIADD3 URZ, URZ, URZ, URZ ;  /* 0x0000003f3f3ff290 */ /* 0x000ff4000fffe03f */
[----:B------:R-:W-:Y:S01]  /*2ef60*/  STL.64 [R1+0x1f0], R16 ;  /* 0x0001f01001007387 */ /* 0x000fe20000100a00 */
[----:B------:R-:W-:Y:S02]  /*2ef70*/  STL.64 [R1+0x1f8], R18 ;  /* 0x0001f81201007387 */ /* 0x000fe40000100a00 */
[----:B------:R-:W3:Y:S01]  /*2ef80*/  LDSM.16.MT88.4 R16, [R29+0x10000] ;  /* 0x010000001d10783b */ /* 0x000ee20000004200 */
[----:B0-----:R-:W-:Y:S03]  /*2ef90*/  STL.64 [R1+0x3860], R22 ;  /* 0x0038601601007387 */ /* 0x001fe60000100a00 */
[----:B------:R0:W-:Y:S02]  /*2efa0*/  STL.64 [R1+0x3858], R20 ;  /* 0x0038581401007387 */ /* 0x0001e40000100a00 */
[----:B0-----:R-:W4:Y:S04]  /*2efb0*/  LDL.64 R20, [R1] ;  /* 0x0000000001147983 */ /* 0x001f280000100a00 */
[----:B----4-:R0:W-:Y:S02]  /*2efc0*/  STL.64 [R1+0x3888], R20 ;  /* 0x0038881401007387 */ /* 0x0101e40000100a00 */
[----:B0-----:R-:W-:-:S02]  /*2efd0*/  IMAD.MOV.U32 R20, RZ, RZ, R28 ;  /* 0x000000ffff147224 */ /* 0x001fc400078e001c */
[----:B------:R-:W-:-:S05]  /*2efe0*/  IMAD.MOV.U32 R21, RZ, RZ, R27 ;  /* 0x000000ffff157224 */ /* 0x000fca00078e001b */
[----:B------:R0:W-:Y:S04]  /*2eff0*/  STL.64 [R1+0x38a0], R20 ;  /* 0x0038a01401007387 */ /* 0x0001e80000100a00 */
[----:B0-----:R-:W4:Y:S04]  /*2f000*/  LDL.64 R20, [R1+0x20] ;  /* 0x0000200001147983 */ /* 0x001f280000100a00 */
[----:B----4-:R0:W-:Y:S02]  /*2f010*/  STL.64 [R1+0x38b8], R20 ;  /* 0x0038b81401007387 */ /* 0x0101e40000100a00 */
[----:B0-----:R-:W-:-:S02]  /*2f020*/  IMAD.MOV.U32 R20, RZ, RZ, R25 ;  /* 0x000000ffff147224 */ /* 0x001fc400078e0019 */
[----:B------:R-:W-:Y:S02]  /*2f030*/  IMAD.MOV.U32 R21, RZ, RZ, R24 ;  /* 0x000000ffff157224 */ /* 0x000fe400078e0018 */
[----:B------:R-:W-:Y:S02]  /*2f040*/  IMAD.MOV.U32 R24, RZ, RZ, R26 ;  /* 0x000000ffff187224 */ /* 0x000fe400078e001a */
[----:B--2---:R-:W-:Y:S01]  /*2f050*/  IMAD.MOV.U32 R25, RZ, RZ, R7 ;  /* 0x000000ffff197224 */ /* 0x004fe200078e0007 */
[----:B------:R0:W-:Y:S01]  /*2f060*/  STL.64 [R1+0x38d0], R20 ;  /* 0x0038d01401007387 */ /* 0x0001e20000100a00 */
[----:B------:R-:W2:Y:S02]  /*2f070*/  LDL.LU.64 R12, [R1+0x4a0] ;  /* 0x0004a000010c7983 */ /* 0x000ea40000300a00 */
[----:B0-----:R-:W-:Y:S02]  /*2f080*/  IMAD.MOV.U32 R20, RZ, RZ, R15 ;  /* 0x000000ffff147224 */ /* 0x001fe400078e000f */
[----:B------:R-:W-:-:S02]  /*2f090*/  IMAD.MOV.U32 R21, RZ, RZ, R14 ;  /* 0x000000ffff157224 */ /* 0x000fc400078e000e */
[----:B------:R-:W2:Y:S01]  /*2f0a0*/  LDL.LU.64 R14, [R1+0x4a8] ;  /* 0x0004a800010e7983 */ /* 0x000ea20000300a00 */
[----:B------:R0:W-:Y:S03]  /*2f0b0*/  STL.64 [R1+0x3908], R24 ;  /* 0x0039081801007387 */ /* 0x0001e60000100a00 */
[----:B0-----:R-:W3:Y:S01]  /*2f0c0*/  LDL.64 R24, [R1+0xc0] ;  /* 0x0000c00001187983 */ /* 0x001ee20000100a00 */
[----:B------:R0:W-:Y:S03]  /*2f0d0*/  STL.64 [R1+0x38e8], R20 ;  /* 0x0038e81401007387 */ /* 0x0001e60000100a00 */
[----:B0-----:R-:W4:Y:S01]  /*2f0e0*/  LDL.64 R20, [R1+0xa0] ;  /* 0x0000a00001147983 */ /* 0x001f220000100a00 */
[----:B---3--:R-:W-:Y:S01]  /*2f0f0*/  HMMA.16816.F32.BF16 R8, R16, R24, R8 ;  /* 0x000000181008723c */ /* 0x008fe20000041808 */
[----:B------:R-:W-:-:S06]  /*2f100*/  IMAD.MOV.U32 R7, RZ, RZ, R25 ;  /* 0x000000ffff077224 */ /* 0x000fcc00078e0019 */
[----:B------:R-:W-:Y:S11]  /*2f110*/  IMAD.MOV.U32 R25, RZ, RZ, R3 ;  /* 0x000000ffff197224 */ /* 0x000ff600078e0003 */
[----:B------:R-:W-:Y:S05]  /*2f120*/  @!UPT UIADD3 URZ, URZ, URZ, URZ ;  /* 0x0000003f3f3ff290 */ /* 0x000fea000fffe03f */
[----:B------:R0:W-:Y:S01]  /*2f130*/  STL.64 [R1+0x4b0], R8 ;  /* 0x0004b00801007387 */ /* 0x0001e20000100a00 */
[----:B------:R1:W-:Y:S03]  /*2f140*/  STL.64 [R1+0x4b8], R10 ;  /* 0x0004b80a01007387 */ /* 0x0003e60000100a00 */
[----:B0-----:R-:W3:Y:S01]  /*2f150*/  LDL.LU.64 R8, [R1+0x3958] ;  /* 0x0039580001087983 */ /* 0x001ee20000300a00 */
[----:B-1----:R-:W-:Y:S02]  /*2f160*/  IMAD.MOV.U32 R11, RZ, RZ, R24 ;  /* 0x000000ffff0b7224 */ /* 0x002fe400078e0018 */
[----:B------:R-:W-:-:S05]  /*2f170*/  IMAD.MOV.U32 R24, RZ, RZ, R6 ;  /* 0x000000ffff187224 */ /* 0x000fca00078e0006 */
[----:B------:R0:W-:Y:S04]  /*2f180*/  STL.64 [R1+0x3920], R24 ;  /* 0x0039201801007387 */ /* 0x0001e80000100a00 */
[----:B0-----:R-:W2:Y:S01]  /*2f190*/  LDL.64 R24, [R1+0xb0] ;  /* 0x0000b00001187983 */ /* 0x001ea20000100a00 */
[----:B------:R-:W-:Y:S02]  /*2f1a0*/  STL [R1+0x3898], R7 ;  /* 0x0038980701007387 */ /* 0x000fe40000100800 */
[----:B------:R0:W-:Y:S02]  /*2f1b0*/  STL.64 [R1+0x3890], R4 ;  /* 0x0038900401007387 */ /* 0x0001e40000100a00 */
[----:B0-----:R-:W3:Y:S01]  /*2f1c0*/  LDL.LU.64 R4, [R1+0x490] ;  /* 0x0004900001047983 */ /* 0x001ee20000300a00 */
[----:B------:R-:W3:Y:S02]  /*2f1d0*/  LDL.LU.64 R6, [R1+0x498] ;  /* 0x0004980001067983 */ /* 0x000ee40000300a00 */
[----:B----4-:R-:W-:Y:S01]  /*2f1e0*/  IMAD.MOV.U32 R10, RZ, RZ, R21 ;  /* 0x000000ffff0a7224 */ /* 0x010fe200078e0015 */
[C---:B--2---:R-:W-:Y:S08]  /*2f1f0*/  HMMA.16816.F32.BF16 R12, R16.reuse, R24, R12 ;  /* 0x00000018100c723c */ /* 0x044ff0000004180c */
[----:B---3--:R-:W-:Y:S11]  /*2f200*/  HMMA.16816.F32.BF16 R4, R16, R20, R4 ;  /* 0x000000141004723c */ /* 0x008ff60000041804 */
[----:B------:R-:W-:Y:S04]  /*2f210*/  @!UPT UIADD3 URZ, URZ, URZ, URZ ;  /* 0x0000003f3f3ff290 */ /* 0x000fe8000fffe03f */
[----:B------:R0:W-:Y:S01]  /*2f220*/  STL.64 [R1+0x4a0], R12 ;  /* 0x0004a00c01007387 */ /* 0x0001e20000100a00 */
[----:B------:R1:W-:Y:S03]  /*2f230*/  STL.64 [R1+0x4a8], R14 ;  /* 0x0004a80e01007387 */ /* 0x0003e60000100a00 */
[----:B0-----:R-:W2:Y:S01]  /*2f240*/  LDL.LU R12, [R1+0x3950] ;  /* 0x00395000010c7983 */ /* 0x001ea20000300800 */
[----:B-1----:R-:W-:Y:S02]  /*2f250*/  IMAD.MOV.U32 R14, RZ, RZ, R24 ;  /* 0x000000ffff0e7224 */ /* 0x002fe400078e0018 */
[----:B------:R-:W-:Y:S02]  /*2f260*/  IMAD.MOV.U32 R15, RZ, RZ, R25 ;  /* 0x000000ffff0f7224 */ /* 0x000fe400078e0019 */
[----:B------:R-:W-:Y:S02]  /*2f270*/  IMAD.MOV.U32 R24, RZ, RZ, R2 ;  /* 0x000000ffff187224 */ /* 0x000fe400078e0002 */
[----:B------:R-:W-:-:S02]  /*2f280*/  IMAD.MOV.U32 R25, RZ, RZ, R0 ;  /* 0x000000ffff197224 */ /* 0x000fc400078e0000 */
[----:B------:R-:W-:-:S03]  /*2f290*/  IMAD.MOV.U32 R13, RZ, RZ, R20 ;  /* 0x000000ffff0d7224 */ /* 0x000fc600078e0014 */
[----:B------:R0:W-:Y:S04]  /*2f2a0*/  STL.64 [R1+0x3938], R24 ;  /* 0x0039381801007387 */ /* 0x0001e80000100a00 */
[----:B0-----:R-:W3:Y:S01]  /*2f2b0*/  LDL.64 R24, [R1+0x90] ;  /* 0x0000900001187983 */ /* 0x001ee20000100a00 */
[----:B------:R-:W-:Y:S02]  /*2f2c0*/  STL.64 [R1+0x490], R4 ;  /* 0x0004900401007387 */ /* 0x000fe40000100a00 */
[----:B------:R-:W-:Y:S02]  /*2f2d0*/  STL.64 [R1+0x498], R6 ;  /* 0x0004980601007387 */ /* 0x000fe40000100a00 */
[----:B------:R-:W4:Y:S01]  /*2f2e0*/  LDL.LU.64 R20, [R1+0x7a0] ;  /* 0x0007a00001147983 */ /* 0x000f220000300a00 */
[----:B------:R-:W2:Y:S04]  /*2f2f0*/  LDL.LU.64 R22, [R1+0x7a8] ;  /* 0x0007a80001167983 */ /* 0x000ea80000300a00 */
[----:B--2---:R-:W-:Y:S01]  /*2f300*/  STL.64 [R1+0x3900], R22 ;  /* 0x0039001601007387 */ /* 0x004fe20000100a00 */
[----:B----4-:R0:W-:Y:S03]  /*2f310*/  STL.64 [R1+0x38f8], R20 ;  /* 0x0038f81401007387 */ /* 0x0101e60000100a00 */
[----:B0-----:R-:W2:Y:S01]  /*2f320*/  LDL.LU.64 R20, [R1+0x450] ;  /* 0x0004500001147983 */ /* 0x001ea20000300a00 */
[----:B------:R-:W4:Y:S03]  /*2f330*/  LDL.LU.64 R22, [R1+0x458] ;  /* 0x0004580001167983 */ /* 0x000f260000300a00 */
[----:B----4-:R-:W-:Y:S01]  /*2f340*/  STL.64 [R1+0x3918], R22 ;  /* 0x0039181601007387 */ /* 0x010fe20000100a00 */
[----:B--2---:R0:W-:Y:S03]  /*2f350*/  STL.64 [R1+0x3910], R20 ;  /* 0x0039101401007387 */ /* 0x0041e60000100a00 */
        /* <DEDUP_REMOVED lines=9> */
[----:B------:R-:W2:Y:S02]  /*2f3f0*/  LDL.LU.64 R22, [R1+0x488] ;  /* 0x0004880001167983 */ /* 0x000ea40000300a00 */
[----:B------:R-:W-:Y:S02]  /*2f400*/  STL.64 [R1+0x38c8], R10 ;  /* 0x0038c80a01007387 */ /* 0x000fe40000100a00 */
[----:B------:R0:W-:Y:S02]  /*2f410*/  STL.64 [R1+0x38c0], R8 ;  /* 0x0038c00801007387 */ /* 0x0001e40000100a00 */
[----:B0-----:R-:W4:Y:S01]  /*2f420*/  LDL.LU.64 R8, [R1+0x780] ;  /* 0x0007800001087983 */ /* 0x001f220000300a00 */
[----:B------:R-:W4:Y:S02]  /*2f430*/  LDL.LU.64 R10, [R1+0x788] ;  /* 0x00078800010a7983 */ /* 0x000f240000300a00 */
[----:B---3--:R-:W-:-:S02]  /*2f440*/  IMAD.MOV.U32 R29, RZ, RZ, R24 ;  /* 0x000000ffff1d7224 */ /* 0x008fc400078e0018 */
[----:B------:R-:W-:Y:S01]  /*2f450*/  IMAD.MOV.U32 R28, RZ, RZ, R25 ;  /* 0x000000ffff1c7224 */ /* 0x000fe200078e0019 */
[C---:B--2---:R-:W-:Y:S01]  /*2f460*/  HMMA.16816.F32.BF16 R20, R16.reuse, R24, R20 ;  /* 0x000000181014723c */ /* 0x044fe20000041814 */
[----:B----4-:R-:W-:Y:S01]  /*2f470*/  STL.64 [R1+0x38e0], R10 ;  /* 0x0038e00a01007387 */ /* 0x010fe20000100a00 */
[----:B------:R0:W-:Y:S03]  /*2f480*/  STL.64 [R1+0x38d8], R8 ;  /* 0x0038d80801007387 */ /* 0x0001e60000100a00 */
[----:B0-----:R-:W2:Y:S01]  /*2f490*/  LDL.LU.64 R8, [R1+0x790] ;  /* 0x0007900001087983 */ /* 0x001ea20000300a00 */
[----:B------:R-:W2:Y:S02]  /*2f4a0*/  LDL.LU.64 R10, [R1+0x798] ;  /* 0x00079800010a7983 */ /* 0x000ea40000300a00 */
[----:B------:R-:W-:Y:S02]  /*2f4b0*/  STL.64 [R1+0x38b0], R14 ;  /* 0x0038b00e01007387 */ /* 0x000fe40000100a00 */
[----:B------:R0:W-:Y:S02]  /*2f4c0*/  STL.64 [R1+0x38a8], R12 ;  /* 0x0038a80c01007387 */ /* 0x0001e40000100a00 */
[----:B0-----:R-:W3:Y:S01]  /*2f4d0*/  LDL.LU.64 R12, [R1+0x770] ;  /* 0x00077000010c7983 */ /* 0x001ee20000300a00 */
[----:B------:R-:W3:Y:S02]  /*2f4e0*/  LDL.LU.64 R14, [R1+0x778] ;  /* 0x00077800010e7983 */ /* 0x000ee40000300a00 */
[----:B------:R-:W4:Y:S02]  /*2f4f0*/  LDL.LU.64 R4, [R1+0x760] ;  /* 0x0007600001047983 */ /* 0x000f240000300a00 */
[----:B------:R-:W4:Y:S06]  /*2f500*/  LDL.LU.64 R6, [R1+0x768] ;  /* 0x0007680001067983 */ /* 0x000f2c0000300a00 */
        /* <DEDUP_REMOVED lines=24> */
[----:B------:R-:W-:Y:S03]  /*2f690*/  STL.64 [R1+0x458], R26 ;  /* 0x0004581a01007387 */ /* 0x000fe60000100a00 */
[----:B0-----:R-:W2:Y:S02]  /*2f6a0*/  LDL.LU.64 R24, [R1+0x38f0] ;  /* 0x0038f00001187983 */ /* 0x001ea40000300a00 */
[C---:B--2---:R-:W-:Y:S11]  /*2f6b0*/  HMMA.16816.F32.BF16 R20, R16.reuse, R24, R20 ;  /* 0x000000181014723c */ /* 0x044ff60000041814 */
[----:B------:R-:W-:Y:S11]  /*2f6c0*/  @!UPT UIADD3 URZ, URZ, URZ, URZ ;  /* 0x0000003f3f3ff290 */ /* 0x000ff6000fffe03f */
[----:B------:R-:W-:Y:S01]  /*2f6d0*/  @!UPT UIADD3 URZ, URZ, URZ, URZ ;  /* 0x0000003f3f3ff290 */ /* 0x000fe2000fffe03f */
[----:B------:R0:W-:Y:S01]  /*2f6e0*/  STL.64 [R1+0x7a0], R20 ;  /* 0x0007a01401007387 */ /* 0x0001e20000100a00 */
[----:B------:R-:W-:Y:S03]  /*2f6f0*/  STL.64 [R1+0x7a8], R22 ;  /* 0x0007a81601007387 */ /* 0x000fe60000100a00 */
[----:B0-----:R-:W2:Y:S01]  /*2f700*/  LDL.LU.64 R20, [R1+0x38e8] ;  /* 0x0038e80001147983 */ /* 0x001ea20000300a00 */
[----:B------:R0:W-:Y:S03]  /*2f710*/  STL.64 [R1+0x3808], R24 ;  /* 0x0038081801007387 */ /* 0x0001e60000100a00 */
[----:B0-----:R-:W3:Y:S01]  /*2f720*/  LDL.LU.64 R24, [R1+0x750] ;  /* 0x0007500001187983 */ /* 0x001ee20000300a00 */
[----:B------:R-:W3:Y:S01]  /*2f730*/  LDL.LU.64 R26, [R1+0x758] ;  /* 0x00075800011a7983 */ /* 0x000ee20000300a00 */
        /* <DEDUP_REMOVED lines=13> */
[----:B0-----:R-:W3:Y:S02]  /*2f810*/  LDL.LU.64 R20, [R1+0x38b8] ;  /* 0x0038b80001147983 */ /* 0x001ee40000300a00 */
[C---:B---3--:R-:W-:Y:S01]  /*2f820*/  HMMA.16816.F32.BF16 R12, R16.reuse, R20, R12 ;  /* 0x00000014100c723c */ /* 0x048fe2000004180c */
[----:B------:R-:W-:Y:S02]  /*2f830*/  IMAD.MOV.U32 R2, RZ, RZ, R20 ;  /* 0x000000ffff027224 */ /* 0x000fe400078e0014 */
[----:B------:R-:W-:Y:S11]  /*2f840*/  IMAD.MOV.U32 R0, RZ, RZ, R21 ;  /* 0x000000ffff007224 */ /* 0x000ff600078e0015 */
[----:B------:R-:W-:Y:S09]  /*2f850*/  @!UPT UIADD3 URZ, URZ, URZ, URZ ;  /* 0x0000003f3f3ff290 */ /* 0x000ff2000fffe03f */
[----:B------:R-:W-:Y:S01]  /*2f860*/  STL.64 [R1+0x770], R12 ;  /* 0x0007700c01007387 */ /* 0x000fe20000100a00 */
[----:B------:R0:W-:Y:S03]  /*2f870*/  STL.64 [R1+0x778], R14 ;  /* 0x0007780e01007387 */ /* 0x0001e60000100a00 */
[----:B0-----:R-:W3:Y:S01]  /*2f880*/  LDL.LU.64 R14, [R1+0x38b0] ;  /* 0x0038b000010e7983 */ /* 0x001ee20000300a00 */
[----:B------:R-:W2:Y:S02]  /*2f890*/  LDL.LU.64 R12, [R1+0x38a8] ;  /* 0x0038a800010c7983 */ /* 0x000ea40000300a00 */
[----:B------:R-:W4:Y:S02]  /*2f8a0*/  LDL.LU.64 R20, [R1+0x38a0] ;  /* 0x0038a00001147983 */ /* 0x000f240000300a00 */
[C---:B----4-:R-:W-:Y:S01]  /*2f8b0*/  HMMA.16816.F32.BF16 R20, R16.reuse, R20, R4 ;  /* 0x000000141014723c */ /* 0x050fe20000041804 */
[----:B------:R-:W4:Y:S01]  /*2f8c0*/  LDL.LU R7, [R1+0x3898] ;  /* 0x0038980001077983 */ /* 0x000f220000300800 */
[----:B------:R-:W2:Y:S11]  /*2f8d0*/  LDL.LU.64 R4, [R1+0x3890] ;  /* 0x0038900001047983 */ /* 0x000eb60000300a00 */
[----:B------:R-:W-:Y:S10]  /*2f8e0*/  @!UPT UIADD3 URZ, URZ, URZ, URZ ;  /* 0x0000003f3f3ff290 */ /* 0x000ff4000fffe03f */
[----:B------:R0:W-:Y:S01]  /*2f8f0*/  STL.64 [R1+0x760], R20 ;  /* 0x0007601401007387 */ /* 0x0001e20000100a00 */
[----:B------:R1:W-:Y:S03]  /*2f900*/  STL.64 [R1+0x768], R22 ;  /* 0x0007681601007387 */ /* 0x0003e60000100a00 */
[----:B0-----:R-:W2:Y:S02]  /*2f910*/  LDL.LU.64 R20, [R1+0x3888] ;  /* 0x0038880001147983 */ /* 0x001ea40000300a00 */
[----:B--2---:R-:W-:Y:S01]  /*2f920*/  HMMA.16816.F32.BF16 R24, R16, R20, R24 ;  /* 0x000000141018723c */ /* 0x004fe20000041818 */
[----:B------:R-:W-:Y:S02]  /*2f930*/  IMAD.MOV.U32 R6, RZ, RZ, R20 ;  /* 0x000000ffff067224 */ /* 0x000fe400078e0014 */
[----:B------:R-:W-:Y:S11]  /*2f940*/  IMAD.MOV.U32 R3, RZ, RZ, R21 ;  /* 0x000000ffff037224 */ /* 0x000ff600078e0015 */
[----:B------:R-:W-:Y:S09]  /*2f950*/  @!UPT UIADD3 URZ, URZ, URZ, URZ ;  /* 0x0000003f3f3ff290 */ /* 0x000ff2000fffe03f */
[----:B------:R0:W-:Y:S01]  /*2f960*/  STL.64 [R1+0x750], R24 ;  /* 0x0007501801007387 */ /* 0x0001e20000100a00 */
[----:B------:R2:W-:Y:S02]  /*2f970*/  STL.64 [R1+0x758], R26 ;  /* 0x0007581a01007387 */ /* 0x0005e40000100a00 */
[----:B------:R-:W3:Y:S02]  /*2f980*/  LDL.LU.64 R20, [R1+0x740] ;  /* 0x0007400001147983 */ /* 0x000ee40000300a00 */
[----:B-1----:R-:W3:Y:S01]  /*2f990*/  LDL.LU.64 R22, [R1+0x748] ;  /* 0x0007480001167983 */ /* 0x002ee20000300a00 */
[----:B------:R-:W-:Y:S01]  /*2f9a0*/  STL [R1+0x3870], R6 ;  /* 0x0038700601007387 */ /* 0x000fe20000100800 */
[----:B------:R-:W-:Y:S03]  /*2f9b0*/  STL.64 [R1+0x3868], R4 ;  /* 0x0038680401007387 */ /* 0x000fe60000100a00 */
[----:B0-----:R-:W3:Y:S01]  /*2f9c0*/  LDL.LU.64 R24, [R1+0x650] ;  /* 0x0006500001187983 */ /* 0x001ee20000300a00 */
[----:B--2---:R-:W2:Y:S03]  /*2f9d0*/  LDL.LU.64 R26, [R1+0x658] ;  /* 0x00065800011a7983 */ /* 0x004ea60000300a00 */
[----:B--2---:R-:W-:Y:S01]  /*2f9e0*/  STL.64 [R1+0x3818], R26 ;  /* 0x0038181a01007387 */ /* 0x004fe20000100a00 */
[----:B---3--:R0:W-:Y:S02]  /*2f9f0*/  STL.64 [R1+0x3810], R24 ;  /* 0x0038101801007387 */ /* 0x0081e40000100a00 */
[----:B0-----:R-:W-:-:S02]  /*2fa00*/  IMAD.MOV.U32 R24, RZ, RZ, R13 ;  /* 0x000000ffff187224 */ /* 0x001fc400078e000d */
[----:B------:R-:W2:Y:S01]  /*2fa10*/  LDL.LU R13, [R1+0x3884] ;  /* 0x00388400010d7983 */ /* 0x000ea20000300800 */
[----:B------:R-:W-:Y:S02]  /*2fa20*/  IMAD.MOV.U32 R25, RZ, RZ, R10 ;  /* 0x000000ffff197224 */ /* 0x000fe400078e000a */
[----:B------:R-:W3:Y:S03]  /*2fa30*/  LDL.LU R10, [R1+0x3880] ;  /* 0x00388000010a7983 */ /* 0x000ee60000300800 */
[----:B------:R0:W-:Y:S02]  /*2fa40*/  STL.64 [R1+0x3828], R24 ;  /* 0x0038281801007387 */ /* 0x0001e40000100a00 */
[----:B0-----:R-:W-:Y:S02]  /*2fa50*/  IMAD.MOV.U32 R24, RZ, RZ, R14 ;  /* 0x000000ffff187224 */ /* 0x001fe400078e000e */
[----:B------:R-:W-:Y:S01]  /*2fa60*/  IMAD.MOV.U32 R25, RZ, RZ, R15 ;  /* 0x000000ffff197224 */ /* 0x000fe200078e000f */
[----:B------:R-:W3:Y:S01]  /*2fa70*/  LDL.LU R14, [R1+0x387c] ;  /* 0x00387c00010e7983 */ /* 0x000ee20000300800 */
[----:B------:R-:W3:Y:S03]  /*2fa80*/  LDL.LU R15, [R1+0x3878] ;  /* 0x00387800010f7983 */ /* 0x000ee60000300800 */
[----:B------:R0:W-:Y:S02]  /*2fa90*/  STL.64 [R1+0x3840], R24 ;  /* 0x0038401801007387 */ /* 0x0001e40000100a00 */
[----:B0-----:R-:W-:-:S02]  /*2faa0*/  IMAD.MOV.U32 R24, RZ, RZ, R11 ;  /* 0x000000ffff187224 */ /* 0x001fc400078e000b */
[----:B----4-:R-:W-:Y:S01]  /*2fab0*/  IMAD.MOV.U32 R25, RZ, RZ, R7 ;  /* 0x000000ffff197224 */ /* 0x010fe200078e0007 */
[----:B------:R-:W4:Y:S01]  /*2fac0*/  LDL.LU R11, [R1+0x3874] ;  /* 0x00387400010b7983 */ /* 0x000f220000300800 */
[----:B------:R-:W4:Y:S02]  /*2fad0*/  LDL.LU.64 R4, [R1+0x730] ;  /* 0x0007300001047983 */ /* 0x000f240000300a00 */
[----:B------:R-:W4:Y:S01]  /*2fae0*/  LDL.LU.64 R6, [R1+0x738] ;  /* 0x0007380001067983 */ /* 0x000f220000300a00 */
[----:B--2---:R-:W-:Y:S11]  /*2faf0*/  HMMA.16816.F32.BF16 R20, R16, R12, R20 ;  /* 0x0000000c1014723c */ /* 0x004ff60000041814 */
[----:B------:R-:W-:Y:S11]  /*2fb00*/  @!UPT UIADD3 URZ, URZ, URZ, URZ ;  /* 0x0000003f3f3ff290 */ /* 0x000ff6000fffe03f */
[----:B------:R-:W-:Y:S01]  /*2fb10*/  @!UPT UIADD3 URZ, URZ, URZ, URZ ;  /* 0x0000003f3f3ff290 */ /* 0x000fe2000fffe03f */
[----:B------:R0:W-:Y:S01]  /*2fb20*/  STL.64 [R1+0x740], R20 ;  /* 0x0007401401007387 */ /* 0x0001e20000100a00 */
[----:B------:R1:W-:Y:S03]  /*2fb30*/  STL.64 [R1+0x748], R22 ;  /* 0x0007481601007387 */ /* 0x0003e60000100a00 */
[----:B0-----:R-:W2:Y:S01]  /*2fb40*/  LDL.LU.64 R20, [R1+0x440] ;  /* 0x0004400001147983 */ /* 0x001ea20000300a00 */
[----:B-1----:R-:W2:Y:S02]  /*2fb50*/  LDL.LU.64 R22, [R1+0x448] ;  /* 0x0004480001167983 */ /* 0x002ea40000300a00 */
[----:B---3--:R-:W-:Y:S02]  /*2fb60*/  STL.64 [R1+0x37a0], R14 ;  /* 0x0037a00e01007387 */ /* 0x008fe40000100a00 */
[----:B------:R0:W-:Y:S02]  /*2fb70*/  STL.64 [R1+0x3798], R12 ;  /* 0x0037980c01007387 */ /* 0x0001e40000100a00 */
[----:B0-----:R-:W-:-:S02]  /*2fb80*/  IMAD.MOV.U32 R12, RZ, RZ, R29 ;  /* 0x000000ffff0c7224 */ /* 0x001fc400078e001d */
[----:B------:R-:W-:-:S05]  /*2fb90*/  IMAD.MOV.U32 R13, RZ, RZ, R28 ;  /* 0x000000ffff0d7224 */ /* 0x000fca00078e001c */
[----:B------:R0:W-:Y:S04]  /*2fba0*/  STL.64 [R1+0x3820], R12 ;  /* 0x0038200c01007387 */ /* 0x0001e80000100a00 */
[----:B0-----:R-:W3:Y:S01]  /*2fbb0*/  LDL.LU.64 R12, [R1+0x660] ;  /* 0x00066000010c7983 */ /* 0x001ee20000300a00 */
[----:B------:R-:W2:Y:S01]  /*2fbc0*/  LDL.LU.64 R14, [R1+0x668] ;  /* 0x00066800010e7983 */ /* 0x000ea20000300a00 */
[C---:B----4-:R-:W-:Y:S02]  /*2fbd0*/  HMMA.16816.F32.BF16 R4, R16.reuse, R8, R4 ;  /* 0x000000081004723c */ /* 0x050fe40000041804 */
[----:B--2---:R-:W-:Y:S01]  /*2fbe0*/  STL.64 [R1+0x3838], R14 ;  /* 0x0038380e01007387 */ /* 0x004fe20000100a00 */
[----:B---3--:R0:W-:Y:S03]  /*2fbf0*/  STL.64 [R1+0x3830], R12 ;  /* 0x0038300c01007387 */ /* 0x0081e60000100a00 */
[----:B0-----:R-:W2:Y:S01]  /*2fc00*/  LDL.LU.64 R12, [R1+0x670] ;  /* 0x00067000010c7983 */ /* 0x001ea20000300a00 */
[----:B------:R-:W3:Y:S03]  /*2fc10*/  LDL.LU.64 R14, [R1+0x678] ;  /* 0x00067800010e7983 */ /* 0x000ee60000300a00 */
[----:B---3--:R-:W-:Y:S01]  /*2fc20*/  STL.64 [R1+0x3850], R14 ;  /* 0x0038500e01007387 */ /* 0x008fe20000100a00 */
[----:B--2---:R0:W-:Y:S03]  /*2fc30*/  STL.64 [R1+0x3848], R12 ;  /* 0x0038480c01007387 */ /* 0x0041e60000100a00 */
[----:B0-----:R-:W2:Y:S01]  /*2fc40*/  LDL.LU.64 R12, [R1+0x680] ;  /* 0x00068000010c7983 */ /* 0x001ea20000300a00 */
[----:B------:R-:W2:Y:S08]  /*2fc50*/  LDL.LU.64 R14, [R1+0x688] ;  /* 0x00068800010e7983 */ /* 0x000eb00000300a00 */
[----:B------:R-:W-:Y:S02]  /*2fc60*/  STL.64 [R1+0x730], R4 ;  /* 0x0007300401007387 */ /* 0x000fe40000100a00 */
[----:B------:R0:W-:Y:S02]  /*2fc70*/  STL.64 [R1+0x738], R6 ;  /* 0x0007380601007387 */ /* 0x0001e40000100a00 */
[----:B0-----:R-:W3:Y:S01]  /*2fc80*/  LDL.LU R6, [R1+0x3870] ;  /* 0x0038700001067983 */ /* 0x001ee20000300800 */
[----:B------:R-:W4:Y:S02]  /*2fc90*/  LDL.LU.64 R4, [R1+0x3868] ;  /* 0x0038680001047983 */ /* 0x000f240000300a00 */
[----:B------:R-:W-:Y:S02]  /*2fca0*/  STL.64 [R1+0x3790], R10 ;  /* 0x0037900a01007387 */ /* 0x000fe40000100a00 */
[----:B------:R0:W-:Y:S02]  /*2fcb0*/  STL.64 [R1+0x3788], R8 ;  /* 0x0037880801007387 */ /* 0x0001e40000100a00 */
[----:B0-----:R-:W2:Y:S01]  /*2fcc0*/  LDL.64 R8, [R1+0x60] ;  /* 0x0000600001087983 */ /* 0x001ea20000100a00 */
[----:B----4-:R-:W-:Y:S03]  /*2fcd0*/  HMMA.16816.F32.BF16 R16, R16, R4, R20 ;  /* 0x000000041010723c */ /* 0x010fe60000041814 */
[----:B------:R-:W2:Y:S01]  /*2fce0*/  LDL.LU.64 R22, [R1+0x3860] ;  /* 0x0038600001167983 */ /* 0x000ea20000300a00 */
[----:B------:R-:W2:Y:S11]  /*2fcf0*/  LDL.LU.64 R20, [R1+0x3858] ;  /* 0x0038580001147983 */ /* 0x000eb60000300a00 */
[----:B------:R-:W-:Y:S08]  /*2fd00*/  @!UPT UIADD3 URZ, URZ, URZ, URZ ;  /* 0x0000003f3f3ff290 */ /* 0x000ff0000fffe03f */
[----:B------:R0:W-:Y:S01]  /*2fd10*/  STL.64 [R1+0x440], R16 ;  /* 0x0004401001007387 */ /* 0x0001e20000100a00 */
[----:B------:R-:W-:Y:S03]  /*2fd20*/  STL.64 [R1+0x448], R18 ;  /* 0x0004481201007387 */ /* 0x000fe60000100a00 */
[----:B0-----:R-:W4:Y:S01]  /*2fd30*/  LDL.64 R16, [R1+0x70] ;  /* 0x0000700001107983 */ /* 0x001f220000100a00 */
[----:B------:R0:W-:Y:S03]  /*2fd40*/  STL.64 [R1+0x37f8], R4 ;  /* 0x0037f80401007387 */ /* 0x0001e60000100a00 */
[----:B0-----:R-:W3:Y:S01]  /*2fd50*/  LDL.64 R4, [R1+0x80] ;  /* 0x0000800001047983 */ /* 0x001ee20000100a00 */
[C---:B--2---:R-:W-:Y:S03]  /*2fd60*/  HMMA.16816.F32.BF16 R24, R20.reuse, R24, R12 ;  /* 0x000000181418723c */ /* 0x044fe6000004180c */
[----:B------:R-:W2:Y:S01]  /*2fd70*/  LDL.LU.64 R14, [R1+0x3850] ;  /* 0x00385000010e7983 */ /* 0x000ea20000300a00 */
[----:B------:R-:W2:Y:S11]  /*2fd80*/  LDL.LU.64 R12, [R1+0x3848] ;  /* 0x00384800010c7983 */ /* 0x000eb60000300a00 */
[----:B------:R-:W-:Y:S08]  /*2fd90*/  @!UPT UIADD3 URZ, URZ, URZ, URZ ;  /* 0x0000003f3f3ff290 */ /* 0x000ff0000fffe03f */
        /* <DEDUP_REMOVED lines=17> */
[----:B--2---:R-:W-:Y:S01]  /*2feb0*/  HMMA.16816.F32.BF16 R12, R20, R12, R24 ;  /* 0x0000000c140c723c */ /* 0x004fe20000041818 */
[----:B------:R-:W2:Y:S11]  /*2fec0*/  LDL.LU.64 R24, [R1+0x3808] ;  /* 0x0038080001187983 */ /* 0x000eb60000300a00 */
[----:B------:R-:W-:Y:S11]  /*2fed0*/  @!UPT UIADD3 URZ, URZ, URZ, URZ ;  /* 0x0000003f3f3ff290 */ /* 0x000ff6000fffe03f */
[----:B------:R3:W-:Y:S01]  /*2fee0*/  STL.64 [R1+0x650], R12 ;  /* 0x0006500c01007387 */ /* 0x0007e20000100a00 */
[----:B------:R-:W-:Y:S02]  /*2fef0*/  STL.64 [R1+0x658], R14 ;  /* 0x0006580e01007387 */ /* 0x000fe40000100a00 */
[----:B---3--:R-:W-:Y:S02]  /*2ff00*/  IMAD.MOV.U32 R12, RZ, RZ, R6 ;  /* 0x000000ffff0c7224 */ /* 0x008fe400078e0006 */
[----:B------:R-:W-:-:S05]  /*2ff10*/  IMAD.MOV.U32 R13, RZ, RZ, R3 ;  /* 0x000000ffff0d7224 */ /* 0x000fca00078e0003 */
[----:B------:R0:W-:Y:S04]  /*2ff20*/  STL.64 [R1+0x37b8], R12 ;  /* 0x0037b80c01007387 */ /* 0x0001e80000100a00 */
[----:B0-----:R-:W3:Y:S04]  /*2ff30*/  LDL.64 R12, [R1+0x10] ;  /* 0x00001000010c7983 */ /* 0x001ee80000100a00 */
[----:B---3--:R0:W-:Y:S04]  /*2ff40*/  STL.64 [R1+0x37d0], R12 ;  /* 0x0037d00c01007387 */ /* 0x0081e80000100a00 */
[----:B0-----:R-:W3:Y:S01]  /*2ff50*/  LDL.LU.64 R12, [R1+0x640] ;  /* 0x00064000010c7983 */ /* 0x001ee20000300a00 */
[----:B------:R-:W3:Y:S02]  /*2ff60*/  LDL.LU.64 R14, [R1+0x648] ;  /* 0x00064800010e7983 */ /* 0x000ee40000300a00 */
[----:B------:R-:W-:-:S02]  /*2ff70*/  IMAD.MOV.U32 R28, RZ, RZ, R4 ;  /* 0x000000ffff1c7224 */ /* 0x000fc400078e0004 */
[----:B------:R-:W-:Y:S01]  /*2ff80*/  IMAD.MOV.U32 R3, RZ, RZ, R5 ;  /* 0x000000ffff037224 */ /* 0x000fe200078e0005 */
[----:B---3--:R-:W-:Y:S11]  /*2ff90*/  HMMA.16816.F32.BF16 R12, R20, R4, R12 ;  /* 0x00000004140c723c */ /* 0x008ff6000004180c */
[----:B------:R-:W-:Y:S11]  /*2ffa0*/  @!UPT UIADD3 URZ, URZ, URZ, URZ ;  /* 0x0000003f3f3ff290 */ /* 0x000ff6000fffe03f */
[----:B------:R-:W-:Y:S01]  /*2ffb0*/  @!UPT UIADD3 URZ, URZ, URZ, URZ ;  /* 0x0000003f3f3ff290 */ /* 0x000fe2000fffe03f */
[----:B------:R0:W-:Y:S01]  /*2ffc0*/  STL.64 [R1+0x640], R12 ;  /* 0x0006400c01007387 */ /* 0x0001e20000100a00 */
[----:B------:R-:W-:Y:S02]  /*2ffd0*/  STL.64 [R1+0x648], R14 ;  /* 0x0006480e01007387 */ /* 0x000fe40000100a00 */
[----:B------:R-:W3:Y:S02]  /*2ffe0*/  LDL.LU.64 R4, [R1+0x620] ;  /* 0x0006200001047983 */ /* 0x000ee40000300a00 */
[----:B------:R-:W3:Y:S02]  /*2fff0*/  LDL.LU.64 R6, [R1+0x628] ;  /* 0x0006280001067983 */ /* 0x000ee40000300a00 */
[----:B0-----:R-:W-:Y:S02]  /*30000*/  IMAD.MOV.U32 R12, RZ, RZ, R2 ;  /* 0x000000ffff0c7224 */ /* 0x001fe400078e0002 */
[----:B------:R-:W-:-:S05]  /*30010*/  IMAD.MOV.U32 R13, RZ, RZ, R0 ;  /* 0x000000ffff0d7224 */ /* 0x000fca00078e0000 */
[----:B------:R0:W-:Y:S04]  /*30020*/  STL.64 [R1+0x37e8], R12 ;  /* 0x0037e80c01007387 */ /* 0x0001e80000100a00 */
[----:B0-----:R-:W2:Y:S04]  /*30030*/  LDL.LU.64 R12, [R1+0x30] ;  /* 0x00003000010c7983 */ /* 0x001ea80000300a00 */
[----:B--2---:R0:W-:Y:S04]  /*30040*/  STL.64 [R1+0x37f0], R12 ;  /* 0x0037f00c01007387 */ /* 0x0041e80000100a00 */
[----:B0-----:R-:W2:Y:S04]  /*30050*/  LDL.64 R12, [R1+0x40] ;  /* 0x00004000010c7983 */ /* 0x001ea80000100a00 */
[----:B--2---:R0:W-:Y:S04]  /*30060*/  STL.64 [R1+0x3800], R12 ;  /* 0x0038000c01007387 */ /* 0x0041e80000100a00 */
[----:B0-----:R-:W2:Y:S01]  /*30070*/  LDL.LU.64 R12, [R1+0x630] ;  /* 0x00063000010c7983 */ /* 0x001ea20000300a00 */
[----:B------:R-:W2:Y:S01]  /*30080*/  LDL.LU.64 R14, [R1+0x638] ;  /* 0x00063800010e7983 */ /* 0x000ea20000300a00 */
[----:B---3--:R-:W-:Y:S01]  /*30090*/  HMMA.16816.F32.BF16 R4, R20, R8, R4 ;  /* 0x000000081404723c */ /* 0x008fe20000041804 */
[----:B----4-:R-:W-:Y:S01]  /*300a0*/  IMAD.MOV.U32 R0, RZ, RZ, R17 ;  /* 0x000000ffff007224 */ /* 0x010fe200078e0011 */
[----:B------:R-:W-:Y:S01]  /*300b0*/  STL [R1+0x3764], R3 ;  /* 0x0037640301007387 */ /* 0x000fe20000100800 */
[----:B------:R-:W-:-:S02]  /*300c0*/  IMAD.MOV.U32 R2, RZ, RZ, R16 ;  /* 0x000000ffff027224 */ /* 0x000fc400078e0010 */
[----:B------:R0:W-:Y:S02]  /*300d0*/  STL [R1+0x3760], R28 ;  /* 0x0037601c01007387 */ /* 0x0001e40000100800 */
[----:B------:R-:W-:Y:S02]  /*300e0*/  IMAD.MOV.U32 R29, RZ, RZ, R9 ;  /* 0x000000ffff1d7224 */ /* 0x000fe400078e0009 */
[----:B0-----:R-:W-:Y:S01]  /*300f0*/  IMAD.MOV.U32 R28, RZ, RZ, R8 ;  /* 0x000000ffff1c7224 */ /* 0x001fe200078e0008 */
[C---:B--2---:R-:W-:Y:S11]  /*30100*/  HMMA.16816.F32.BF16 R12, R20.reuse, R16, R12 ;  /* 0x00000010140c723c */ /* 0x044ff6000004180c */
[----:B------:R-:W-:Y:S11]  /*30110*/  @!UPT UIADD3 URZ, URZ, URZ, URZ ;  /* 0x0000003f3f3ff290 */ /* 0x000ff6000fffe03f */
[----:B------:R-:W-:Y:S01]  /*30120*/  @!UPT UIADD3 URZ, URZ, URZ, URZ ;  /* 0x0000003f3f3ff290 */ /* 0x000fe2000fffe03f */
[----:B------:R0:W-:Y:S01]  /*30130*/  STL.64 [R1+0x630], R12 ;  /* 0x0006300c01007387 */ /* 0x0001e20000100a00 */
[----:B------:R1:W-:Y:S02]  /*30140*/  STL.64 [R1+0x638], R14 ;  /* 0x0006380e01007387 */ /* 0x0003e40000100a00 */
[----:B------:R-:W-:Y:S02]  /*30150*/  STL [R1+0x376c], R0 ;  /* 0x00376c0001007387 */ /* 0x000fe40000100800 */
[----:B------:R-:W-:Y:S01]  /*30160*/  STL [R1+0x3768], R2 ;  /* 0x0037680201007387 */ /* 0x000fe20000100800 */
[----:B------:R2:W-:Y:S01]  /*30170*/  STL.64 [R1+0x620], R4 ;  /* 0x0006200401007387 */ /* 0x0005e20000100a00 */
[----:B------:R3:W-:Y:S03]  /*30180*/  STL.64 [R1+0x628], R6 ;  /* 0x0006280601007387 */ /* 0x0007e60000100a00 */
[----:B0-----:R-:W4:Y:S01]  /*30190*/  LDL.LU.64 R12, [R1+0x610] ;  /* 0x00061000010c7983 */ /* 0x001f220000300a00 */
[----:B-1----:R-:W4:Y:S03]  /*301a0*/  LDL.LU.64 R14, [R1+0x618] ;  /* 0x00061800010e7983 */ /* 0x002f260000300a00 */
[----:B--2---:R-:W2:Y:S01]  /*301b0*/  LDL.LU.64 R4, [R1+0x600] ;  /* 0x0006000001047983 */ /* 0x004ea20000300a00 */
[----:B---3--:R-:W2:Y:S02]  /*301c0*/  LDL.LU.64 R6, [R1+0x608] ;  /* 0x0006080001067983 */ /* 0x008ea40000300a00 */
[----:B------:R-:W3:Y:S02]  /*301d0*/  LDL.LU.64 R16, [R1+0x5f0] ;  /* 0x0005f00001107983 */ /* 0x000ee40000300a00 */
[----:B------:R-:W3:Y:S01]  /*301e0*/  LDL.LU.64 R18, [R1+0x5f8] ;  /* 0x0005f80001127983 */ /* 0x000ee20000300a00 */
[----:B------:R-:W2:Y:S01]  /*301f0*/  LDL.LU.64 R8, [R1+0x5b0] ;  /* 0x0005b00001087983 */ /* 0x000ea20000300a00 */
[----:B------:R-:W2:Y:S03]  /*30200*/  LDL.LU.64 R10, [R1+0x5b8] ;  /* 0x0005b800010a7983 */ /* 0x000ea60000300a00 */
[----:B--2---:R-:W-:Y:S01]  /*30210*/  STL.64 [R1+0x37b0], R10 ;  /* 0x0037b00a01007387 */ /* 0x004fe20000100a00 */
[----:B------:R0:W-:Y:S03]  /*30220*/  STL.64 [R1+0x37a8], R8 ;  /* 0x0037a80801007387 */ /* 0x0001e60000100a00 */
[----:B0-----:R-:W2:Y:S01]  /*30230*/  LDL.LU.64 R8, [R1+0x5c0] ;  /* 0x0005c00001087983 */ /* 0x001ea20000300a00 */
[----:B------:R-:W2:Y:S01]  /*30240*/  LDL.LU.64 R10, [R1+0x5c8] ;  /* 0x0005c800010a7983 */ /* 0x000ea20000300a00 */
[----:B----4-:R-:W-:Y:S02]  /*30250*/  HMMA.16816.F32.BF16 R12, R20, R24, R12 ;  /* 0x00000018140c723c */ /* 0x010fe4000004180c */
[----:B--2---:R-:W-:Y:S01]  /*30260*/  STL.64 [R1+0x37c8], R10 ;  /* 0x0037c80a01007387 */ /* 0x004fe20000100a00 */
[----:B------:R0:W-:Y:S03]  /*30270*/  STL.64 [R1+0x37c0], R8 ;  /* 0x0037c00801007387 */ /* 0x0001e60000100a00 */
[----:B0-----:R-:W2:Y:S01]  /*30280*/  LDL.LU.64 R8, [R1+0x5d0] ;  /* 0x0005d00001087983 */ /* 0x001ea20000300a00 */
[----:B------:R-:W4:Y:S03]  /*30290*/  LDL.LU.64 R10, [R1+0x5d8] ;  /* 0x0005d800010a7983 */ /* 0x000f260000300a00 */
[----:B----4-:R-:W-:Y:S01]  /*302a0*/  STL.64 [R1+0x37e0], R10 ;  /* 0x0037e00a01007387 */ /* 0x010fe20000100a00 */
[----:B--2---:R0:W-:Y:S03]  /*302b0*/  STL.64 [R1+0x37d8], R8 ;  /* 0x0037d80801007387 */ /* 0x0041e60000100a00 */
[----:B0-----:R-:W2:Y:S01]  /*302c0*/  LDL.LU.64 R8, [R1+0x5e0] ;  /* 0x0005e00001087983 */ /* 0x001ea20000300a00 */
[----:B------:R-:W2:Y:S02]  /*302d0*/  LDL.LU.64 R10, [R1+0x5e8] ;  /* 0x0005e800010a7983 */ /* 0x000ea40000300a00 */
[----:B------:R-:W-:Y:S06]  /*302e0*/  STL [R1+0x3770], R28 ;  /* 0x0037701c01007387 */ /* 0x000fec0000100800 */
[----:B------:R0:W-:Y:S01]  /*302f0*/  STL.64 [R1+0x610], R12 ;  /* 0x0006100c01007387 */ /* 0x0001e20000100a00 */
[----:B------:R-:W-:Y:S04]  /*30300*/  STL.64 [R1+0x618], R14 ;  /* 0x0006180e01007387 */ /* 0x000fe80000100a00 */
[----:B0-----:R-:W4:Y:S01]  /*30310*/  LDL.LU.64 R12, [R1+0x3800] ;  /* 0x00380000010c7983 */ /* 0x001f220000300a00 */
[----:B------:R-:W-:-:S02]  /*30320*/  IMAD.MOV.U32 R2, RZ, RZ, R24 ;  /* 0x000000ffff027224 */ /* 0x000fc400078e0018 */
[----:B------:R-:W-:Y:S02]  /*30330*/  IMAD.MOV.U32 R3, RZ, RZ, R25 ;  /* 0x000000ffff037224 */ /* 0x000fe400078e0019 */
[----:B------:R-:W2:Y:S01]  /*30340*/  LDL.LU.64 R24, [R1+0x430] ;  /* 0x0004300001187983 */ /* 0x000ea20000300a00 */
[----:B------:R-:W2:Y:S01]  /*30350*/  LDL.LU.64 R26, [R1+0x438] ;  /* 0x00043800011a7983 */ /* 0x000ea20000300a00 */
[C---:B----4-:R-:W-:Y:S11]  /*30360*/  HMMA.16816.F32.BF16 R4, R20.reuse, R12, R4 ;  /* 0x0000000c1404723c */ /* 0x050ff60000041804 */
[----:B------:R-:W-:Y:S11]  /*30370*/  @!UPT UIADD3 URZ, URZ, URZ, URZ ;  /* 0x0000003f3f3ff290 */ /* 0x000ff6000fffe03f */
[----:B------:R-:W-:Y:S01]  /*30380*/  @!UPT UIADD3 URZ, URZ, URZ, URZ ;  /* 0x0000003f3f3ff290 */ /* 0x000fe2000fffe03f */
[----:B------:R0:W-:Y:S01]  /*30390*/  STL.64 [R1+0x600], R4 ;  /* 0x0006000401007387 */ /* 0x0001e20000100a00 */
[----:B------:R1:W-:Y:S03]  /*303a0*/  STL.64 [R1+0x608], R6 ;  /* 0x0006080601007387 */ /* 0x0003e60000100a00 */
[----:B0-----:R-:W4:Y:S01]  /*303b0*/  LDL.LU.64 R4, [R1+0x37f8] ;  /* 0x0037f80001047983 */ /* 0x001f220000300a00 */
[----:B-1----:R-:W-:Y:S02]  /*303c0*/  IMAD.MOV.U32 R7, RZ, RZ, R12 ;  /* 0x000000ffff077224 */ /* 0x002fe400078e000c */
[----:B------:R-:W-:Y:S02]  /*303d0*/  IMAD.MOV.U32 R6, RZ, RZ, R13 ;  /* 0x000000ffff067224 */ /* 0x000fe400078e000d */
[----:B------:R-:W3:Y:S02]  /*303e0*/  LDL.LU.64 R12, [R1+0x37f0] ;  /* 0x0037f000010c7983 */ /* 0x000ee40000300a00 */
[C---:B---3--:R-:W-:Y:S11]  /*303f0*/  HMMA.16816.F32.BF16 R16, R20.reuse, R12, R16 ;  /* 0x0000000c1410723c */ /* 0x048ff60000041810 */
[----:B------:R-:W-:Y:S11]  /*30400*/  @!UPT UIADD3 URZ, URZ, URZ, URZ ;  /* 0x0000003f3f3ff290 */ /* 0x000ff6000fffe03f */
[----:B------:R-:W-:Y:S01]  /*30410*/  @!UPT UIADD3 URZ, URZ, URZ, URZ ;  /* 0x0000003f3f3ff290 */ /* 0x000fe2000fffe03f */
[----:B------:R0:W-:Y:S01]  /*30420*/  STL.64 [R1+0x5f0], R16 ;  /* 0x0005f01001007387 */ /* 0x0001e20000100a00 */
[----:B------:R-:W-:Y:S02]  /*30430*/  STL.64 [R1+0x5f8], R18 ;  /* 0x0005f81201007387 */ /* 0x000fe40000100a00 */
[----:B0-----:R-:W-:Y:S02]  /*30440*/  IMAD.MOV.U32 R17, RZ, RZ, R12 ;  /* 0x000000ffff117224 */ /* 0x001fe400078e000c */
[----:B------:R-:W-:Y:S02]  /*30450*/  IMAD.MOV.U32 R16, RZ, RZ, R13 ;  /* 0x000000ffff107224 */ /* 0x000fe400078e000d */
[----:B------:R-:W2:Y:S02]  /*30460*/  LDL.LU.64 R12, [R1+0x37e8] ;  /* 0x0037e800010c7983 */ /* 0x000ea40000300a00 */
[C---:B--2---:R-:W-:Y:S02]  /*30470*/  HMMA.16816.F32.BF16 R12, R20.reuse, R12, R8 ;  /* 0x0000000c140c723c */ /* 0x044fe40000041808 */
[----:B------:R-:W2:Y:S01]  /*30480*/  LDL.LU.64 R10, [R1+0x37e0] ;  /* 0x0037e000010a7983 */ /* 0x000ea20000300a00 */
[----:B------:R-:W2:Y:S11]  /*30490*/  LDL.LU.64 R8, [R1+0x37d8] ;  /* 0x0037d80001087983 */ /* 0x000eb60000300a00 */
[----:B------:R-:W-:Y:S09]  /*304a0*/  @!UPT UIADD3 URZ, URZ, URZ, URZ ;  /* 0x0000003f3f3ff290 */ /* 0x000ff2000fffe03f */
        /* <DEDUP_REMOVED lines=18> */
[----:B0-----:R-:W3:Y:S01]  /*305d0*/  LDL.LU.64 R14, [R1+0x37a0] ;  /* 0x0037a000010e7983 */ /* 0x001ee20000300a00 */
[----:B------:R-:W2:Y:S02]  /*305e0*/  LDL.LU.64 R12, [R1+0x3798] ;  /* 0x00379800010c7983 */ /* 0x000ea40000300a00 */
[C---:B--2---:R-:W-:Y:S11]  /*305f0*/  HMMA.16816.F32.BF16 R8, R20.reuse, R12, R8 ;  /* 0x0000000c1408723c */ /* 0x044ff60000041808 */
[----:B------:R-:W-:Y:S11]  /*30600*/  @!UPT UIADD3 URZ, URZ, URZ, URZ ;  /* 0x0000003f3f3ff290 */ /* 0x000ff6000fffe03f */
[----:B------:R-:W-:Y:S01]  /*30610*/  @!UPT UIADD3 URZ, URZ, URZ, URZ ;  /* 0x0000003f3f3ff290 */ /* 0x000fe2000fffe03f */
[----:B------:R-:W-:Y:S01]  /*30620*/  STL.64 [R1+0x5b0], R8 ;  /* 0x0005b00801007387 */ /* 0x000fe20000100a00 */
[----:B------:R0:W-:Y:S03]  /*30630*/  STL.64 [R1+0x5b8], R10 ;  /* 0x0005b80a01007387 */ /* 0x0001e60000100a00 */
[----:B0-----:R-:W2:Y:S01]  /*30640*/  LDL.LU.64 R10, [R1+0x3790] ;  /* 0x00379000010a7983 */ /* 0x001ea20000300a00 */
[----:B------:R-:W2:Y:S02]  /*30650*/  LDL.LU.64 R8, [R1+0x3788] ;  /* 0x0037880001087983 */ /* 0x000ea40000300a00 */
[----:B---3--:R0:W-:Y:S02]  /*30660*/  STL.64 [R1+0x36a8], R14 ;  /* 0x0036a80e01007387 */ /* 0x0081e40000100a00 */
[----:B0-----:R-:W3:Y:S01]  /*30670*/  LDL R15, [R1+0x1774] ;  /* 0x00177400010f7983 */ /* 0x001ee20000100800 */
[----:B------:R-:W-:Y:S01]  /*30680*/  STL.64 [R1+0x36a0], R12 ;  /* 0x0036a00c01007387 */ /* 0x000fe20000100a00 */
[C---:B--2---:R-:W-:Y:S11]  /*30690*/  HMMA.16816.F32.BF16 R24, R20.reuse, R8, R24 ;  /* 0x000000081418723c */ /* 0x044ff60000041818 */
[----:B------:R-:W-:Y:S11]  /*306a0*/  @!UPT UIADD3 URZ, URZ, URZ, URZ ;  /* 0x0000003f3f3ff290 */ /* 0x000ff6000fffe03f */
[----:B------:R-:W-:Y:S01]  /*306b0*/  @!UPT UIADD3 URZ, URZ, URZ, URZ ;  /* 0x0000003f3f3ff290 */ /* 0x000fe2000fffe03f */
[----:B------:R-:W-:Y:S01]  /*306c0*/  STL.64 [R1+0x5a0], R24 ;  /* 0x0005a01801007387 */ /* 0x000fe20000100a00 */
[----:B------:R0:W-:Y:S03]  /*306d0*/  STL.64 [R1+0x5a8], R26 ;  /* 0x0005a81a01007387 */ /* 0x0001e60000100a00 */
[----:B0-----:R-:W4:Y:S01]  /*306e0*/  LDL.LU.64 R26, [R1+0x3780] ;  /* 0x00378000011a7983 */ /* 0x001f220000300a00 */
[----:B------:R-:W4:Y:S02]  /*306f0*/  LDL.LU.64 R24, [R1+0x3778] ;  /* 0x0037780001187983 */ /* 0x000f240000300a00 */
[----:B------:R-:W-:Y:S02]  /*30700*/  STL.64 [R1+0x3698], R10 ;  /* 0x0036980a01007387 */ /* 0x000fe40000100a00 */
[----:B------:R4:W-:Y:S02]  /*30710*/  STL.64 [R1+0x3690], R8 ;  /* 0x0036900801007387 */ /* 0x0009e40000100a00 */
[----:B----4-:R-:W-:Y:S01]  /*30720*/  HMMA.16816.F32.BF16 R8, R20, R4, R24 ;  /* 0x000000041408723c */ /* 0x010fe20000041818 */
[----:B---3--:R-:W-:Y:S06]  /*30730*/  LDSM.16.MT88.4 R24, [R15+0x10080] ;  /* 0x010080000f18783b */ /* 0x008fec0000004200 */
[----:B------:R-:W-:-:S02]  /*30740*/  IMAD.MOV.U32 R20, RZ, RZ, R17 ;  /* 0x000000ffff147224 */ /* 0x000fc400078e0011 */
[----:B------:R-:W-:Y:S02]  /*30750*/  IMAD.MOV.U32 R21, RZ, RZ, R16 ;  /* 0x000000ffff157224 */ /* 0x000fe400078e0010 */
[----:B------:R-:W0:Y:S11]  /*30760*/  LDSM.16.MT88.4 R16, [R15+0x10000] ;  /* 0x010000000f10783b */ /* 0x000e360000004200 */
[----:B------:R-:W-:Y:S01]  /*30770*/  @!UPT UIADD3 URZ, URZ, URZ, URZ ;  /* 0x0000003f3f3ff290 */ /* 0x000fe2000fffe03f */
[----:B------:R-:W-:Y:S01]  /*30780*/  STL.64 [R1+0x1e0], R8 ;  /* 0x0001e00801007387 */ /* 0x000fe20000100a00 */
[----:B------:R-:W-:Y:S02]  /*30790*/  STL.64 [R1+0x1e8], R10 ;  /* 0x0001e80a01007387 */ /* 0x000fe40000100a00 */
[----:B------:R-:W-:Y:S02]  /*307a0*/  STL.64 [R1+0x36e8], R20 ;  /* 0x0036e81401007387 */ /* 0x000fe40000100a00 */
[----:B------:R-:W2:Y:S02]  /*307b0*/  LDL.LU.64 R12, [R1] ;  /* 0x00000000010c7983 */ /* 0x000ea40000300a00 */
[----:B--2---:R1:W-:Y:S02]  /*307c0*/  STL.64 [R1+0x36b0], R12 ;  /* 0x0036b00c01007387 */ /* 0x0043e40000100a00 */
[----:B-1----:R-:W-:Y:S02]  /*307d0*/  IMAD.MOV.U32 R12, RZ, RZ, R28 ;  /* 0x000000ffff0c7224 */ /* 0x002fe400078e001c */
[----:B------:R-:W-:Y:S01]  /*307e0*/  IMAD.MOV.U32 R13, RZ, RZ, R0 ;  /* 0x000000ffff0d7224 */ /* 0x000fe200078e0000 */
[----:B------:R-:W2:Y:S01]  /*307f0*/  LDL.LU R28, [R1+0x3770] ;  /* 0x00377000011c7983 */ /* 0x000ea20000300800 */
[----:B------:R-:W2:Y:S02]  /*30800*/  LDL.LU R0, [R1+0x376c] ;  /* 0x00376c0001007983 */ /* 0x000ea40000300800 */
[----:B------:R-:W4:Y:S02]  /*30810*/  LDL.64 R8, [R1+0x90] ;  /* 0x0000900001087983 */ /* 0x000f240000100a00 */
[----:B------:R-:W-:-:S02]  /*30820*/  IMAD.MOV.U32 R20, RZ, RZ, R7 ;  /* 0x000000ffff147224 */ /* 0x000fc400078e0007 */
[----:B------:R-:W-:Y:S01]  /*30830*/  IMAD.MOV.U32 R21, RZ, RZ, R6 ;  /* 0x000000ffff157224 */ /* 0x000fe200078e0006 */
[----:B----4-:R1:W-:Y:S04]  /*30840*/  STL.64 [R1+0x3750], R8 ;  /* 0x0037500801007387 */ /* 0x0103e80000100a00 */
[----:B-1----:R-:W0:Y:S01]  /*30850*/  LDL.LU.64 R8, [R1+0xc0] ;  /* 0x0000c00001087983 */ /* 0x002e220000300a00 */
[----:B------:R1:W-:Y:S03]  /*30860*/  STL.64 [R1+0x3700], R20 ;  /* 0x0037001401007387 */ /* 0x0003e60000100a00 */
[----:B-1----:R-:W0:Y:S01]  /*30870*/  LDL.LU.64 R20, [R1+0x420] ;  /* 0x0004200001147983 */ /* 0x002e220000300a00 */
[----:B------:R-:W0:Y:S02]  /*30880*/  LDL.LU.64 R22, [R1+0x428] ;  /* 0x0004280001167983 */ /* 0x000e240000300a00 */
[----:B------:R1:W-:Y:S02]  /*30890*/  STL.64 [R1+0x36c8], R12 ;  /* 0x0036c80c01007387 */ /* 0x0003e40000100a00 */
[----:B-1----:R-:W4:Y:S04]  /*308a0*/  LDL.LU.64 R12, [R1+0x20] ;  /* 0x00002000010c7983 */ /* 0x002f280000300a00 */
[----:B----4-:R0:W-:Y:S02]  /*308b0*/  STL.64 [R1+0x36e0], R12 ;  /* 0x0036e00c01007387 */ /* 0x0101e40000100a00 */
[----:B0-----:R-:W-:Y:S02]  /*308c0*/  HMMA.16816.F32.BF16 R12, R16, R8, R20 ;  /* 0x00000008100c723c */ /* 0x001fe40000041814 */
[----:B------:R-:W-:Y:S01]  /*308d0*/  STL [R1+0x367c], R26 ;  /* 0x00367c1a01007387 */ /* 0x000fe20000100800 */
[----:B------:R-:W-:Y:S02]  /*308e0*/  STL [R1+0x3678], R27 ;  /* 0x0036781b01007387 */ /* 0x000fe40000100800 */
[----:B------:R0:W-:Y:S02]  /*308f0*/  STL.64 [R1+0x3758], R24 ;  /* 0x0037581801007387 */ /* 0x0001e40000100a00 */
[----:B------:R-:W-:Y:S11]  /*30900*/  IMAD.MOV.U32 R20, RZ, RZ, R2 ;  /* 0x000000ffff147224 */ /* 0x000ff600078e0002 */
[----:B------:R-:W-:Y:S05]  /*30910*/  @!UPT UIADD3 URZ, URZ, URZ, URZ ;  /* 0x0000003f3f3ff290 */ /* 0x000fea000fffe03f */
[----:B------:R1:W-:Y:S01]  /*30920*/  STL.64 [R1+0x430], R12 ;  /* 0x0004300c01007387 */ /* 0x0003e20000100a00 */
[----:B------:R4:W-:Y:S02]  /*30930*/  STL.64 [R1+0x438], R14 ;  /* 0x0004380e01007387 */ /* 0x0009e40000100a00 */
[----:B0-----:R-:W3:Y:S02]  /*30940*/  LDL.LU.64 R24, [R1+0x410] ;  /* 0x0004100001187983 */ /* 0x001ee40000300a00 */
[----:B------:R-:W3:Y:S01]  /*30950*/  LDL.LU.64 R26, [R1+0x418] ;  /* 0x00041800011a7983 */ /* 0x000ee20000300a00 */
[----:B------:R-:W3:Y:S01]  /*30960*/  LDL.LU R2, [R1+0x3768] ;  /* 0x0037680001027983 */ /* 0x000ee20000300800 */
[----:B------:R-:W-:Y:S02]  /*30970*/  IMAD.MOV.U32 R21, RZ, RZ, R3 ;  /* 0x000000ffff157224 */ /* 0x000fe400078e0003 */
[----:B------:R-:W-:Y:S02]  /*30980*/  IMAD.MOV.U32 R7, RZ, RZ, R8 ;  /* 0x000000ffff077224 */ /* 0x000fe400078e0008 */
[----:B------:R-:W-:Y:S01]  /*30990*/  IMAD.MOV.U32 R6, RZ, RZ, R9 ;  /* 0x000000ffff067224 */ /* 0x000fe200078e0009 */
[----:B------:R-:W3:Y:S01]  /*309a0*/  LDL.LU R3, [R1+0x3764] ;  /* 0x0037640001037983 */ /* 0x000ee20000300800 */
[----:B------:R-:W3:Y:S02]  /*309b0*/  LDL.LU.64 R8, [R1+0x400] ;  /* 0x0004000001087983 */ /* 0x000ee40000300a00 */
[----:B------:R-:W3:Y:S01]  /*309c0*/  LDL.LU.64 R10, [R1+0x408] ;  /* 0x00040800010a7983 */ /* 0x000ee20000300a00 */
[----:B-1----:R-:W3:Y:S01]  /*309d0*/  LDL.LU.64 R12, [R1+0x3f0] ;  /* 0x0003f000010c7983 */ /* 0x002ee20000300a00 */
[----:B----4-:R-:W4:Y:S02]  /*309e0*/  LDL.LU.64 R14, [R1+0x3f8] ;  /* 0x0003f800010e7983 */ /* 0x010f240000300a00 */
[----:B------:R0:W-:Y:S02]  /*309f0*/  STL.64 [R1+0x3718], R20 ;  /* 0x0037181401007387 */ /* 0x0001e40000100a00 */
[----:B0-----:R-:W4:Y:S01]  /*30a00*/  LDL.LU.64 R20, [R1+0xa0] ;  /* 0x0000a00001147983 */ /* 0x001f220000300a00 */
[----:B------:R-:W-:Y:S02]  /*30a10*/  STL.64 [R1+0x3688], R6 ;  /* 0x0036880601007387 */ /* 0x000fe40000100a00 */
[----:B------:R2:W-:Y:S02]  /*30a20*/  STL.64 [R1+0x3680], R4 ;  /* 0x0036800401007387 */ /* 0x0005e40000100a00 */
[----:B--2---:R-:W-:-:S02]  /*30a30*/  IMAD.MOV.U32 R4, RZ, RZ, R28 ;  /* 0x000000ffff047224 */ /* 0x004fc400078e001c */
[----:B------:R-:W-:Y:S01]  /*30a40*/  IMAD.MOV.U32 R5, RZ, RZ, R29 ;  /* 0x000000ffff057224 */ /* 0x000fe200078e001d */
[----:B------:R-:W2:Y:S04]  /*30a50*/  LDL.LU R28, [R1+0x3760] ;  /* 0x00376000011c7983 */ /* 0x000ea80000300800 */
[----:B------:R0:W-:Y:S02]  /*30a60*/  STL.64 [R1+0x3720], R4 ;  /* 0x0037200401007387 */ /* 0x0001e40000100a00 */
[----:B0-----:R-:W-:Y:S02]  /*30a70*/  IMAD.MOV.U32 R5, RZ, RZ, R0 ;  /* 0x000000ffff057224 */ /* 0x001fe400078e0000 */
[----:B---3--:R-:W-:-:S05]  /*30a80*/  IMAD.MOV.U32 R4, RZ, RZ, R2 ;  /* 0x000000ffff047224 */ /* 0x008fca00078e0002 */
[----:B------:R0:W-:Y:S04]  /*30a90*/  STL.64 [R1+0x3738], R4 ;  /* 0x0037380401007387 */ /* 0x0001e80000100a00 */
[----:B0-----:R-:W3:Y:S01]  /*30aa0*/  LDL.LU.64 R4, [R1+0xb0] ;  /* 0x0000b00001047983 */ /* 0x001ee20000300a00 */
[C---:B----4-:R-:W-:Y:S08]  /*30ab0*/  HMMA.16816.F32.BF16 R8, R16.reuse, R20, R8 ;  /* 0x000000141008723c */ /* 0x050ff00000041808 */
[----:B---3--:R-:W-:Y:S11]  /*30ac0*/  HMMA.16816.F32.BF16 R24, R16, R4, R24 ;  /* 0x000000041018723c */ /* 0x008ff60000041818 */
[----:B------:R-:W-:Y:S11]  /*30ad0*/  @!UPT UIADD3 URZ, URZ, URZ, URZ ;  /* 0x0000003f3f3ff290 */ /* 0x000ff6000fffe03f */
[----:B------:R-:W-:Y:S01]  /*30ae0*/  @!UPT UIADD3 URZ, URZ, URZ, URZ ;  /* 0x0000003f3f3ff290 */ /* 0x000fe2000fffe03f */
[----:B------:R0:W-:Y:S01]  /*30af0*/  STL.64 [R1+0x420], R24 ;  /* 0x0004201801007387 */ /* 0x0001e20000100a00 */
[----:B------:R-:W-:Y:S03]  /*30b00*/  STL.64 [R1+0x428], R26 ;  /* 0x0004281a01007387 */ /* 0x000fe60000100a00 */
[----:B0-----:R-:W3:Y:S01]  /*30b10*/  LDL.LU.64 R24, [R1+0x3758] ;  /* 0x0037580001187983 */ /* 0x001ee20000300a00 */
[----:B------:R0:W-:Y:S02]  /*30b20*/  STL.64 [R1+0x410], R8 ;  /* 0x0004100801007387 */ /* 0x0001e40000100a00 */
[----:B------:R-:W-:Y:S01]  /*30b30*/  STL.64 [R1+0x418], R10 ;  /* 0x0004180a01007387 */ /* 0x000fe20000100a00 */
[----:B0-----:R-:W4:Y:S01]  /*30b40*/  LDL.LU.64 R8, [R1+0x3750] ;  /* 0x0037500001087983 */ /* 0x001f220000300a00 */
[----:B------:R-:W-:Y:S02]  /*30b50*/  IMAD.MOV.U32 R26, RZ, RZ, R20 ;  /* 0x000000ffff1a7224 */ /* 0x000fe400078e0014 */
[----:B------:R-:W-:-:S05]  /*30b60*/  IMAD.MOV.U32 R27, RZ, RZ, R21 ;  /* 0x000000ffff1b7224 */ /* 0x000fca00078e0015 */
[----:B------:R-:W-:Y:S01]  /*30b70*/  STL.64 [R1+0x36c0], R26 ;  /* 0x0036c01a01007387 */ /* 0x000fe20000100a00 */
[----:B----4-:R-:W-:Y:S03]  /*30b80*/  HMMA.16816.F32.BF16 R12, R16, R8, R12 ;  /* 0x00000008100c723c */ /* 0x010fe6000004180c */
[----:B---3--:R-:W-:Y:S01]  /*30b90*/  STL.64 [R1+0x36b8], R24 ;  /* 0x0036b81801007387 */ /* 0x008fe20000100a00 */
[----:B------:R-:W3:Y:S11]  /*30ba0*/  LDL.LU.64 R20, [R1+0x3c0] ;  /* 0x0003c00001147983 */ /* 0x000ef60000300a00 */
[----:B------:R-:W-:Y:S08]  /*30bb0*/  @!UPT UIADD3 URZ, URZ, URZ, URZ ;  /* 0x0000003f3f3ff290 */ /* 0x000ff0000fffe03f */
[----:B------:R-:W-:Y:S01]  /*30bc0*/  STL.64 [R1+0x400], R12 ;  /* 0x0004000c01007387 */ /* 0x000fe20000100a00 */
[----:B------:R-:W-:Y:S02]  /*30bd0*/  STL.64 [R1+0x408], R14 ;  /* 0x0004080e01007387 */ /* 0x000fe40000100a00 */
[----:B------:R-:W4:Y:S02]  /*30be0*/  LDL.LU.64 R22, [R1+0x3c8] ;  /* 0x0003c80001167983 */ /* 0x000f240000300a00 */
        /* <DEDUP_REMOVED lines=8> */
[----:B------:R-:W4:Y:S02]  /*30c70*/  LDL.LU.64 R12, [R1+0x390] ;  /* 0x00039000010c7983 */ /* 0x000f240000300a00 */
[----:B------:R-:W2:Y:S02]  /*30c80*/  LDL.LU.64 R14, [R1+0x398] ;  /* 0x00039800010e7983 */ /* 0x000ea40000300a00 */
[----:B--2---:R-:W-:Y:S01]  /*30c90*/  STL.64 [R1+0x36f8], R14 ;  /* 0x0036f80e01007387 */ /* 0x004fe20000100a00 */
[----:B----4-:R0:W-:Y:S03]  /*30ca0*/  STL.64 [R1+0x36f0], R12 ;  /* 0x0036f00c01007387 */ /* 0x0101e60000100a00 */
[----:B0-----:R-:W2:Y:S01]  /*30cb0*/  LDL.LU.64 R12, [R1+0x3a0] ;  /* 0x0003a000010c7983 */ /* 0x001ea20000300a00 */
[----:B------:R-:W4:Y:S02]  /*30cc0*/  LDL.LU.64 R14, [R1+0x3a8] ;  /* 0x0003a800010e7983 */ /* 0x000f240000300a00 */
[----:B------:R-:W-:-:S02]  /*30cd0*/  IMAD.MOV.U32 R2, RZ, RZ, R4 ;  /* 0x000000ffff027224 */ /* 0x000fc400078e0004 */
[----:B------:R-:W-:Y:S02]  /*30ce0*/  IMAD.MOV.U32 R0, RZ, RZ, R5 ;  /* 0x000000ffff007224 */ /* 0x000fe400078e0005 */
[----:B------:R-:W-:Y:S02]  /*30cf0*/  IMAD.MOV.U32 R4, RZ, RZ, R28 ;  /* 0x000000ffff047224 */ /* 0x000fe400078e001c */
[----:B------:R-:W-:Y:S01]  /*30d00*/  IMAD.MOV.U32 R5, RZ, RZ, R3 ;  /* 0x000000ffff057224 */ /* 0x000fe200078e0003 */
[----:B----4-:R-:W-:Y:S01]  /*30d10*/  STL.64 [R1+0x3710], R14 ;  /* 0x0037100e01007387 */ /* 0x010fe20000100a00 */
[----:B--2---:R0:W-:Y:S03]  /*30d20*/  STL.64 [R1+0x3708], R12 ;  /* 0x0037080c01007387 */ /* 0x0041e60000100a00 */
[----:B0-----:R-:W2:Y:S01]  /*30d30*/  LDL.LU.64 R12, [R1+0x3b0] ;  /* 0x0003b000010c7983 */ /* 0x001ea20000300a00 */
[----:B------:R-:W2:Y:S02]  /*30d40*/  LDL.LU.64 R14, [R1+0x3b8] ;  /* 0x0003b800010e7983 */ /* 0x000ea40000300a00 */
[----:B------:R-:W4:Y:S02]  /*30d50*/  LDL.LU.64 R24, [R1+0x370] ;  /* 0x0003700001187983 */ /* 0x000f240000300a00 */
[----:B------:R-:W2:Y:S01]  /*30d60*/  LDL.LU.64 R26, [R1+0x378] ;  /* 0x00037800011a7983 */ /* 0x000ea20000300a00 */
[C---:B---3--:R-:W-:Y:S01]  /*30d70*/  HMMA.16816.F32.BF16 R4, R16.reuse, R4, R20 ;  /* 0x000000041004723c */ /* 0x048fe20000041814 */
[----:B------:R-:W-:Y:S01]  /*30d80*/  IMAD.MOV.U32 R28, RZ, RZ, R9 ;  /* 0x000000ffff1c7224 */ /* 0x000fe200078e0009 */
[----:B--2---:R-:W-:Y:S01]  /*30d90*/  STL.64 [R1+0x36d8], R26 ;  /* 0x0036d81a01007387 */ /* 0x004fe20000100a00 */
[----:B----4-:R0:W-:Y:S03]  /*30da0*/  STL.64 [R1+0x36d0], R24 ;  /* 0x0036d01801007387 */ /* 0x0101e60000100a00 */
[----:B0-----:R-:W2:Y:S01]  /*30db0*/  LDL.LU.64 R24, [R1+0x380] ;  /* 0x0003800001187983 */ /* 0x001ea20000300a00 */
[----:B------:R-:W2:Y:S02]  /*30dc0*/  LDL.LU.64 R26, [R1+0x388] ;  /* 0x00038800011a7983 */ /* 0x000ea40000300a00 */
[----:B------:R-:W3:Y:S02]  /*30dd0*/  LDL.LU.64 R8, [R1+0x350] ;  /* 0x0003500001087983 */ /* 0x000ee40000300a00 */
[----:B------:R-:W3:Y:S01]  /*30de0*/  LDL.LU.64 R10, [R1+0x358] ;  /* 0x00035800010a7983 */ /* 0x000ee20000300a00 */
[----:B------:R-:W4:Y:S01]  /*30df0*/  LDL.LU.64 R22, [R1+0x3748] ;  /* 0x0037480001167983 */ /* 0x000f220000300a00 */
[----:B------:R-:W4:Y:S10]  /*30e00*/  LDL.LU.64 R20, [R1+0x3740] ;  /* 0x0037400001147983 */ /* 0x000f340000300a00 */
[----:B------:R0:W-:Y:S02]  /*30e10*/  STL.64 [R1+0x3f0], R4 ;  /* 0x0003f00401007387 */ /* 0x0001e40000100a00 */
[----:B------:R4:W-:Y:S01]  /*30e20*/  STL.64 [R1+0x3f8], R6 ;  /* 0x0003f80601007387 */ /* 0x0009e20000100a00 */
        /* <DEDUP_REMOVED lines=9> */
[----:B------:R-:W4:Y:S11]  /*30ec0*/  LDL.LU.64 R20, [R1+0x3718] ;  /* 0x0037180001147983 */ /* 0x000f360000300a00 */
[----:B------:R-:W-:Y:S10]  /*30ed0*/  @!UPT UIADD3 URZ, URZ, URZ, URZ ;  /* 0x0000003f3f3ff290 */ /* 0x000ff4000fffe03f */
[----:B------:R0:W-:Y:S01]  /*30ee0*/  STL.64 [R1+0x3d0], R4 ;  /* 0x0003d00401007387 */ /* 0x0001e20000100a00 */
[----:B------:R1:W-:Y:S03]  /*30ef0*/  STL.64 [R1+0x3d8], R6 ;  /* 0x0003d80601007387 */ /* 0x0003e60000100a00 */
[----:B0-----:R-:W2:Y:S01]  /*30f00*/  LDL.LU.64 R4, [R1+0x1d0] ;  /* 0x0001d00001047983 */ /* 0x001ea20000300a00 */
[----:B-1----:R-:W2:Y:S01]  /*30f10*/  LDL.LU.64 R6, [R1+0x1d8] ;  /* 0x0001d80001067983 */ /* 0x002ea20000300a00 */
        /* <DEDUP_REMOVED lines=18> */
[----:B------:R-:W-:Y:S03]  /*31040*/  STL.64 [R1+0x3a8], R14 ;  /* 0x0003a80e01007387 */ /* 0x000fe60000100a00 */
[----:B0-----:R-:W2:Y:S01]  /*31050*/  LDL.LU.64 R12, [R1+0x36e0] ;  /* 0x0036e000010c7983 */ /* 0x001ea20000300a00 */
[----:B------:R0:W-:Y:S03]  /*31060*/  STL.64 [R1+0x3610], R20 ;  /* 0x0036101401007387 */ /* 0x0001e60000100a00 */
[----:B0-----:R-:W4:Y:S01]  /*31070*/  LDL.LU.64 R20, [R1+0x360] ;  /* 0x0003600001147983 */ /* 0x001f220000300a00 */
[----:B------:R-:W4:Y:S01]  /*31080*/  LDL.LU.64 R22, [R1+0x368] ;  /* 0x0003680001167983 */ /* 0x000f220000300a00 */
        /* <DEDUP_REMOVED lines=15> */
[----:B0-----:R-:W4:Y:S02]  /*31180*/  LDL.LU.64 R12, [R1+0x36b0] ;  /* 0x0036b000010c7983 */ /* 0x001f240000300a00 */
[C---:B----4-:R-:W-:Y:S11]  /*31190*/  HMMA.16816.F32.BF16 R20, R16.reuse, R12, R20 ;  /* 0x0000000c1014723c */ /* 0x050ff60000041814 */
[----:B------:R-:W-:Y:S11]  /*311a0*/  @!UPT UIADD3 URZ, URZ, URZ, URZ ;  /* 0x0000003f3f3ff290 */ /* 0x000ff6000fffe03f */
[----:B------:R-:W-:Y:S01]  /*311b0*/  @!UPT UIADD3 URZ, URZ, URZ, URZ ;  /* 0x0000003f3f3ff290 */ /* 0x000fe2000fffe03f */
[----:B------:R-:W-:Y:S01]  /*311c0*/  STL.64 [R1+0x370], R20 ;  /* 0x0003701401007387 */ /* 0x000fe20000100a00 */
[----:B------:R0:W-:Y:S02]  /*311d0*/  STL.64 [R1+0x378], R22 ;  /* 0x0003781601007387 */ /* 0x0001e40000100a00 */
[----:B-1----:R-:W4:Y:S02]  /*311e0*/  LDL.LU.64 R14, [R1+0x36a8] ;  /* 0x0036a800010e7983 */ /* 0x002f240000300a00 */
[----:B0-----:R-:W-:Y:S02]  /*311f0*/  IMAD.MOV.U32 R23, RZ, RZ, R12 ;  /* 0x000000ffff177224 */ /* 0x001fe400078e000c */
[----:B------:R-:W-:Y:S02]  /*31200*/  IMAD.MOV.U32 R22, RZ, RZ, R13 ;  /* 0x000000ffff167224 */ /* 0x000fe400078e000d */
[----:B------:R-:W3:Y:S02]  /*31210*/  LDL.LU.64 R12, [R1+0x36a0] ;  /* 0x0036a000010c7983 */ /* 0x000ee40000300a00 */
[C---:B---3--:R-:W-:Y:S11]  /*31220*/  HMMA.16816.F32.BF16 R8, R16.reuse, R12, R8 ;  /* 0x0000000c1008723c */ /* 0x048ff60000041808 */
[----:B------:R-:W-:Y:S11]  /*31230*/  @!UPT UIADD3 URZ, URZ, URZ, URZ ;  /* 0x0000003f3f3ff290 */ /* 0x000ff6000fffe03f */
[----:B------:R-:W-:Y:S01]  /*31240*/  @!UPT UIADD3 URZ, URZ, URZ, URZ ;  /* 0x0000003f3f3ff290 */ /* 0x000fe2000fffe03f */
[----:B------:R-:W-:Y:S01]  /*31250*/  STL.64 [R1+0x360], R8 ;  /* 0x0003600801007387 */ /* 0x000fe20000100a00 */
[----:B------:R0:W-:Y:S03]  /*31260*/  STL.64 [R1+0x368], R10 ;  /* 0x0003680a01007387 */ /* 0x0001e60000100a00 */
[----:B0-----:R-:W3:Y:S01]  /*31270*/  LDL.LU.64 R10, [R1+0x3698] ;  /* 0x00369800010a7983 */ /* 0x001ee20000300a00 */
[----:B------:R-:W2:Y:S02]  /*31280*/  LDL.LU.64 R8, [R1+0x3690] ;  /* 0x0036900001087983 */ /* 0x000ea40000300a00 */
[----:B----4-:R-:W-:Y:S02]  /*31290*/  STL.64 [R1+0x35c0], R14 ;  /* 0x0035c00e01007387 */ /* 0x010fe40000100a00 */
[----:B------:R0:W-:Y:S02]  /*312a0*/  STL.64 [R1+0x35b8], R12 ;  /* 0x0035b80c01007387 */ /* 0x0001e40000100a00 */
[----:B0-----:R-:W4:Y:S01]  /*312b0*/  LDL.LU.64 R12, [R1+0x1a0] ;  /* 0x0001a000010c7983 */ /* 0x001f220000300a00 */
[----:B------:R-:W4:Y:S01]  /*312c0*/  LDL.LU.64 R14, [R1+0x1a8] ;  /* 0x0001a800010e7983 */ /* 0x000f220000300a00 */
[----:B--2---:R-:W-:Y:S11]  /*312d0*/  HMMA.16816.F32.BF16 R4, R16, R8, R4 ;  /* 0x000000081004723c */ /* 0x004ff60000041804 */
[----:B------:R-:W-:Y:S11]  /*312e0*/  @!UPT UIADD3 URZ, URZ, URZ, URZ ;  /* 0x0000003f3f3ff290 */ /* 0x000ff6000fffe03f */
[----:B------:R-:W-:Y:S01]  /*312f0*/  @!UPT UIADD3 URZ, URZ, URZ, URZ ;  /* 0x0000003f3f3ff290 */ /* 0x000fe2000fffe03f */
[----:B------:R-:W-:Y:S01]  /*31300*/  STL.64 [R1+0x350], R4 ;  /* 0x0003500401007387 */ /* 0x000fe20000100a00 */
[----:B------:R0:W-:Y:S03]  /*31310*/  STL.64 [R1+0x358], R6 ;  /* 0x0003580601007387 */ /* 0x0001e60000100a00 */
[----:B0-----:R-:W2:Y:S01]  /*31320*/  LDL.LU.64 R6, [R1+0x3688] ;  /* 0x0036880001067983 */ /* 0x001ea20000300a00 */
[----:B------:R-:W4:Y:S02]  /*31330*/  LDL.LU.64 R4, [R1+0x3680] ;  /* 0x0036800001047983 */ /* 0x000f240000300a00 */
[----:B---3--:R-:W-:Y:S02]  /*31340*/  STL.64 [R1+0x35b0], R10 ;  /* 0x0035b00a01007387 */ /* 0x008fe40000100a00 */
[----:B------:R0:W-:Y:S02]  /*31350*/  STL.64 [R1+0x35a8], R8 ;  /* 0x0035a80801007387 */ /* 0x0001e40000100a00 */
[----:B0-----:R-:W-:-:S02]  /*31360*/  IMAD.MOV.U32 R8, RZ, RZ, R26 ;  /* 0x000000ffff087224 */ /* 0x001fc400078e001a */
[----:B------:R-:W-:Y:S01]  /*31370*/  IMAD.MOV.U32 R9, RZ, RZ, R27 ;  /* 0x000000ffff097224 */ /* 0x000fe200078e001b */
[----:B------:R-:W3:Y:S01]  /*31380*/  LDL.LU R26, [R1+0x367c] ;  /* 0x00367c00011a7983 */ /* 0x000ee20000300800 */
[----:B------:R-:W3:Y:S03]  /*31390*/  LDL.LU R27, [R1+0x3678] ;  /* 0x00367800011b7983 */ /* 0x000ee60000300800 */
[----:B------:R0:W-:Y:S04]  /*313a0*/  STL.64 [R1+0x3648], R8 ;  /* 0x0036480801007387 */ /* 0x0001e80000100a00 */
[----:B0-----:R-:W2:Y:S01]  /*313b0*/  LDL.LU.64 R8, [R1+0x8e0] ;  /* 0x0008e00001087983 */ /* 0x001ea20000300a00 */
[----:B------:R-:W2:Y:S01]  /*313c0*/  LDL.LU.64 R10, [R1+0x8e8] ;  /* 0x0008e800010a7983 */ /* 0x000ea20000300a00 */
[----:B----4-:R-:W-:Y:S11]  /*313d0*/  HMMA.16816.F32.BF16 R12, R16, R4, R12 ;  /* 0x00000004100c723c */ /* 0x010ff6000004180c */
[----:B------:R-:W-:Y:S11]  /*313e0*/  @!UPT UIADD3 URZ, URZ, URZ, URZ ;  /* 0x0000003f3f3ff290 */ /* 0x000ff6000fffe03f */
[----:B------:R-:W-:Y:S01]  /*313f0*/  @!UPT UIADD3 URZ, URZ, URZ, URZ ;  /* 0x0000003f3f3ff290 */ /* 0x000fe2000fffe03f */
[----:B------:R-:W-:Y:S01]  /*31400*/  STL.64 [R1+0x1d0], R12 ;  /* 0x0001d00c01007387 */ /* 0x000fe20000100a00 */
[----:B------:R-:W-:Y:S03]  /*31410*/  STL.64 [R1+0x1d8], R14 ;  /* 0x0001d80e01007387 */ /* 0x000fe60000100a00 */
[----:B--2---:R-:W-:Y:S01]  /*31420*/  STL.64 [R1+0x3658], R10 ;  /* 0x0036580a01007387 */ /* 0x004fe20000100a00 */
[----:B------:R0:W-:Y:S02]  /*31430*/  STL.64 [R1+0x3650], R8 ;  /* 0x0036500801007387 */ /* 0x0001e40000100a00 */
[----:B0-----:R-:W-:Y:S02]  /*31440*/  IMAD.MOV.U32 R8, RZ, RZ, R7 ;  /* 0x000000ffff087224 */ /* 0x001fe400078e0007 */
[----:B------:R-:W-:Y:S01]  /*31450*/  IMAD.MOV.U32 R9, RZ, RZ, R6 ;  /* 0x000000ffff097224 */ /* 0x000fe200078e0006 */
[----:B------:R-:W2:Y:S01]  /*31460*/  LDL.LU R7, [R1+0x3674] ;  /* 0x0036740001077983 */ /* 0x000ea20000300800 */
[----:B------:R-:W2:Y:S02]  /*31470*/  LDL.LU R6, [R1+0x3670] ;  /* 0x0036700001067983 */ /* 0x000ea40000300800 */
[----:B------:R-:W4:Y:S02]  /*31480*/  LDL.LU.64 R16, [R1+0x8d0] ;  /* 0x0008d00001107983 */ /* 0x000f240000300a00 */
[----:B------:R-:W2:Y:S02]  /*31490*/  LDL.LU.64 R18, [R1+0x8d8] ;  /* 0x0008d80001127983 */ /* 0x000ea40000300a00 */
[----:B--2---:R-:W-:Y:S01]  /*314a0*/  STL.64 [R1+0x3668], R18 ;  /* 0x0036681201007387 */ /* 0x004fe20000100a00 */
[----:B----4-:R0:W-:Y:S03]  /*314b0*/  STL.64 [R1+0x3660], R16 ;  /* 0x0036601001007387 */ /* 0x0101e60000100a00 */
[----:B0-----:R-:W3:Y:S01]  /*314c0*/  LDL.LU.64 R16, [R1+0x8f0] ;  /* 0x0008f00001107983 */ /* 0x001ee20000300a00 */
[----:B------:R-:W3:Y:S02]  /*314d0*/  LDL.LU.64 R18, [R1+0x8f8] ;  /* 0x0008f80001127983 */ /* 0x000ee40000300a00 */
[----:B------:R-:W2:Y:S02]  /*314e0*/  LDL.LU R20, [R1+0x80] ;  /* 0x0000800001147983 */ /* 0x000ea40000300800 */
[----:B------:R-:W2:Y:S01]  /*314f0*/  LDL.LU R21, [R1+0x84] ;  /* 0x0000840001157983 */ /* 0x000ea20000300800 */
[----:B------:R-:W4:Y:S01]  /*31500*/  LDL.LU R12, [R1+0x90] ;  /* 0x00009000010c7983 */ /* 0x000f220000300800 */
[----:B------:R-:W-:Y:S02]  /*31510*/  STL.64 [R1+0x35a0], R6 ;  /* 0x0035a00601007387 */ /* 0x000fe40000100a00 */
[----:B------:R0:W-:Y:S02]  /*31520*/  STL.64 [R1+0x3598], R4 ;  /* 0x0035980401007387 */ /* 0x0001e40000100a00 */
[----:B------:R-:W-:-:S02]  /*31530*/  IMAD.MOV.U32 R13, RZ, RZ, R28 ;  /* 0x000000ffff0d7224 */ /* 0x000fc400078e001c */
[----:B0-----:R-:W-:Y:S02]  /*31540*/  IMAD.MOV.U32 R4, RZ, RZ, R2 ;  /* 0x000000ffff047224 */ /* 0x001fe400078e0002 */
[----:B------:R-:W-:Y:S01]  /*31550*/  IMAD.MOV.U32 R5, RZ, RZ, R0 ;  /* 0x000000ffff057224 */ /* 0x000fe200078e0000 */
[C---:B---3--:R-:W-:Y:S01]  /*31560*/  HMMA.16816.F32.BF16 R8, R24.reuse, R8, R16 ;  /* 0x000000081808723c */ /* 0x048fe20000041810 */
[----:B------:R-:W3:Y:S01]  /*31570*/  LDL.LU.64 R18, [R1+0x3668] ;  /* 0x0036680001127983 */ /* 0x000ee20000300a00 */
[----:B------:R-:W3:Y:S11]  /*31580*/  LDL.LU.64 R16, [R1+0x3660] ;  /* 0x0036600001107983 */ /* 0x000ef60000300a00 */
[----:B------:R-:W-:Y:S10]  /*31590*/  @!UPT UIADD3 URZ, URZ, URZ, URZ ;  /* 0x0000003f3f3ff290 */ /* 0x000ff4000fffe03f */
[----:B------:R0:W-:Y:S01]  /*315a0*/  STL [R1+0x1c0], R8 ;  /* 0x0001c00801007387 */ /* 0x0001e20000100800 */
[----:B------:R-:W-:Y:S02]  /*315b0*/  IMAD.MOV.U32 R2, RZ, RZ, R10 ;  /* 0x000000ffff027224 */ /* 0x000fe400078e000a */
[----:B------:R-:W-:Y:S02]  /*315c0*/  IMAD.MOV.U32 R0, RZ, RZ, R11 ;  /* 0x000000ffff007224 */ /* 0x000fe400078e000b */
[----:B------:R-:W-:Y:S01]  /*315d0*/  IMAD.MOV.U32 R28, RZ, RZ, R9 ;  /* 0x000000ffff1c7224 */ /* 0x000fe200078e0009 */
[----:B------:R-:W2:Y:S04]  /*315e0*/  LDL.LU.64 R10, [R1+0x3658] ;  /* 0x00365800010a7983 */ /* 0x000ea80000300a00 */
[----:B0-----:R-:W2:Y:S01]  /*315f0*/  LDL.LU.64 R8, [R1+0x3650] ;  /* 0x0036500001087983 */ /* 0x001ea20000300a00 */
[----:B------:R-:W-:Y:S02]  /*31600*/  STL [R1+0x2d40], R0 ;  /* 0x002d400001007387 */ /* 0x000fe40000100800 */
[----:B------:R-:W-:Y:S02]  /*31610*/  STL [R1+0x2d3c], R2 ;  /* 0x002d3c0201007387 */ /* 0x000fe40000100800 */
[----:B------:R-:W-:Y:S01]  /*31620*/  STL [R1+0x2d38], R28 ;  /* 0x002d381c01007387 */ /* 0x000fe20000100800 */
[C---:B--2---:R-:W-:Y:S01]  /*31630*/  HMMA.16816.F32.BF16 R4, R24.reuse, R4, R8 ;  /* 0x000000041804723c */ /* 0x044fe20000041808 */
[----:B------:R-:W3:Y:S11]  /*31640*/  LDL.LU.64 R8, [R1+0x3648] ;  /* 0x0036480001087983 */ /* 0x000ef60000300a00 */
[----:B------:R-:W-:Y:S11]  /*31650*/  @!UPT UIADD3 URZ, URZ, URZ, URZ ;  /* 0x0000003f3f3ff290 */ /* 0x000ff6000fffe03f */
[----:B------:R-:W-:Y:S01]  /*31660*/  STL.64 [R1+0x1b0], R4 ;  /* 0x0001b00401007387 */ /* 0x000fe20000100a00 */
[----:B------:R3:W-:Y:S02]  /*31670*/  STL.64 [R1+0x1b8], R6 ;  /* 0x0001b80601007387 */ /* 0x0007e40000100a00 */
[C---:B---3--:R-:W-:Y:S11]  /*31680*/  HMMA.16816.F32.BF16 R4, R24.reuse, R8, R16 ;  /* 0x000000081804723c */ /* 0x048ff60000041810 */
[----:B------:R-:W-:Y:S11]  /*31690*/  @!UPT UIADD3 URZ, URZ, URZ, URZ ;  /* 0x0000003f3f3ff290 */ /* 0x000ff6000fffe03f */
[----:B------:R-:W-:Y:S01]  /*316a0*/  @!UPT UIADD3 URZ, URZ, URZ, URZ ;  /* 0x0000003f3f3ff290 */ /* 0x000fe2000fffe03f */
[----:B------:R0:W-:Y:S01]  /*316b0*/  STL [R1+0x1a0], R4 ;  /* 0x0001a00401007387 */ /* 0x0001e20000100800 */
[----:B------:R-:W2:Y:S02]  /*316c0*/  LDL.LU R8, [R1+0x40] ;  /* 0x0000400001087983 */ /* 0x000ea40000300800 */
[----:B------:R-:W2:Y:S02]  /*316d0*/  LDL.LU R9, [R1+0x44] ;  /* 0x0000440001097983 */ /* 0x000ea40000300800 */
[----:B------:R-:W-:Y:S02]  /*316e0*/  IMAD.MOV.U32 R0, RZ, RZ, R5 ;  /* 0x000000ffff007224 */ /* 0x000fe400078e0005 */
[----:B------:R-:W-:Y:S02]  /*316f0*/  IMAD.MOV.U32 R2, RZ, RZ, R6 ;  /* 0x000000ffff027224 */ /* 0x000fe400078e0006 */
[----:B------:R-:W-:Y:S01]  /*31700*/  IMAD.MOV.U32 R28, RZ, RZ, R7 ;  /* 0x000000ffff1c7224 */ /* 0x000fe200078e0007 */
[----:B0-----:R-:W3:Y:S01]  /*31710*/  LDL.LU.64 R4, [R1+0x180] ;  /* 0x0001800001047983 */ /* 0x001ee20000300a00 */
[----:B------:R-:W3:Y:S03]  /*31720*/  LDL.LU.64 R6, [R1+0x188] ;  /* 0x0001880001067983 */ /* 0x000ee60000300a00 */
[----:B--2---:R0:W-:Y:S04]  /*31730*/  STL.64 [R1+0x3618], R8 ;  /* 0x0036180801007387 */ /* 0x0041e80000100a00 */
[----:B0-----:R-:W2:Y:S01]  /*31740*/  LDL.LU R8, [R1+0x60] ;  /* 0x0000600001087983 */ /* 0x001ea20000300800 */
[----:B------:R-:W2:Y:S03]  /*31750*/  LDL.LU R9, [R1+0x64] ;  /* 0x0000640001097983 */ /* 0x000ea60000300800 */
[----:B--2---:R0:W-:Y:S04]  /*31760*/  STL.64 [R1+0x3628], R8 ;  /* 0x0036280801007387 */ /* 0x0041e80000100a00 */
[----:B0-----:R-:W2:Y:S01]  /*31770*/  LDL.LU R8, [R1+0x70] ;  /* 0x0000700001087983 */ /* 0x001ea20000300800 */
[----:B------:R-:W2:Y:S02]  /*31780*/  LDL.LU R9, [R1+0x74] ;  /* 0x0000740001097983 */ /* 0x000ea40000300800 */
[----:B------:R-:W2:Y:S02]  /*31790*/  LDL R19, [R1+0xd50] ;  /* 0x000d500001137983 */ /* 0x000ea40000100800 */
[----:B--2---:R-:W-:Y:S01]  /*317a0*/  STL [R1+0x3608], R19 ;  /* 0x0036081301007387 */ /* 0x004fe20000100800 */
[----:B------:R-:W2:Y:S02]  /*317b0*/  LDL.LU R16, [R1+0x50] ;  /* 0x0000500001107983 */ /* 0x000ea40000300800 */
[----:B------:R-:W2:Y:S02]  /*317c0*/  LDL.LU R17, [R1+0x54] ;  /* 0x0000540001117983 */ /* 0x000ea40000300800 */
[----:B--2---:R0:W-:Y:S04]  /*317d0*/  STL.64 [R1+0x3620], R16 ;  /* 0x0036201001007387 */ /* 0x0041e80000100a00 */
[----:B0-----:R-:W4:Y:S01]  /*317e0*/  LDL.LU.64 R16, [R1+0x190] ;  /* 0x0001900001107983 */ /* 0x001f220000300a00 */
[----:B------:R-:W4:Y:S01]  /*317f0*/  LDL.LU.64 R18, [R1+0x198] ;  /* 0x0001980001127983 */ /* 0x000f220000300a00 */
[C---:B---3--:R-:W-:Y:S01]  /*31800*/  HMMA.16816.F32.BF16 R4, R24.reuse, R20, R4 ;  /* 0x000000141804723c */ /* 0x048fe20000041804 */
[----:B------:R-:W-:Y:S01]  /*31810*/  STL [R1+0x2d4c], R28 ;  /* 0x002d4c1c01007387 */ /* 0x000fe20000100800 */
[----:B------:R-:W-:Y:S01]  /*31820*/  STL [R1+0x2d48], R2 ;  /* 0x002d480201007387 */ /* 0x000fe20000100800 */
[----:B------:R-:W-:Y:S05]  /*31830*/  STL [R1+0x2d44], R0 ;  /* 0x002d440001007387 */ /* 0x000fea0000100800 */
[----:B----4-:R-:W-:Y:S07]  /*31840*/  HMMA.16816.F32.BF16 R16, R24, R12, R16 ;  /* 0x0000000c1810723c */ /* 0x010fee0000041810 */
[----:B------:R-:W-:-:S02]  /*31850*/  IMAD.MOV.U32 R12, RZ, RZ, R23 ;  /* 0x000000ffff0c7224 */ /* 0x000fc400078e0017 */
[----:B------:R-:W-:Y:S11]  /*31860*/  IMAD.MOV.U32 R13, RZ, RZ, R22 ;  /* 0x000000ffff0d7224 */ /* 0x000ff600078e0016 */
[----:B------:R-:W-:Y:S03]  /*31870*/  @!UPT UIADD3 URZ, URZ, URZ, URZ ;  /* 0x0000003f3f3ff290 */ /* 0x000fe6000fffe03f */
[----:B------:R0:W-:Y:S01]  /*31880*/  STL.64 [R1+0x190], R16 ;  /* 0x0001901001007387 */ /* 0x0001e20000100a00 */
[----:B------:R1:W-:Y:S02]  /*31890*/  STL.64 [R1+0x198], R18 ;  /* 0x0001981201007387 */ /* 0x0003e40000100a00 */
[----:B------:R-:W-:Y:S02]  /*318a0*/  STL.64 [R1+0x35d8], R12 ;  /* 0x0035d80c01007387 */ /* 0x000fe40000100a00 */
[----:B------:R-:W-:Y:S01]  /*318b0*/  STL [R1+0x180], R4 ;  /* 0x0001800401007387 */ /* 0x000fe20000100800 */
[----:B0-----:R-:W2:Y:S01]  /*318c0*/  LDL.LU.64 R16, [R1+0x160] ;  /* 0x0001600001107983 */ /* 0x001ea20000300a00 */
[----:B-1----:R-:W3:Y:S02]  /*318d0*/  LDL.LU.64 R18, [R1+0x168] ;  /* 0x0001680001127983 */ /* 0x002ee40000300a00 */
[----:B------:R-:W-:Y:S02]  /*318e0*/  IMAD.MOV.U32 R28, RZ, RZ, R5 ;  /* 0x000000ffff1c7224 */ /* 0x000fe400078e0005 */
[----:B------:R-:W-:-:S02]  /*318f0*/  IMAD.MOV.U32 R2, RZ, RZ, R6 ;  /* 0x000000ffff027224 */ /* 0x000fc400078e0006 */
[----:B------:R-:W-:Y:S01]  /*31900*/  IMAD.MOV.U32 R0, RZ, RZ, R7 ;  /* 0x000000ffff007224 */ /* 0x000fe200078e0007 */
[----:B---3--:R-:W-:Y:S01]  /*31910*/  STL.64 [R1+0x3638], R18 ;  /* 0x0036381201007387 */ /* 0x008fe20000100a00 */
[----:B--2---:R0:W-:Y:S03]  /*31920*/  STL.64 [R1+0x3630], R16 ;  /* 0x0036301001007387 */ /* 0x0041e60000100a00 */
[----:B0-----:R-:W2:Y:S01]  /*31930*/  LDL.LU.64 R16, [R1+0x170] ;  /* 0x0001700001107983 */ /* 0x001ea20000300a00 */
[----:B------:R-:W2:Y:S02]  /*31940*/  LDL.LU.64 R18, [R1+0x178] ;  /* 0x0001780001127983 */ /* 0x000ea40000300a00 */
[----:B------:R-:W3:Y:S02]  /*31950*/  LDL.LU.64 R20, [R1+0x150] ;  /* 0x0001500001147983 */ /* 0x000ee40000300a00 */
[----:B------:R-:W3:Y:S01]  /*31960*/  LDL.LU.64 R22, [R1+0x158] ;  /* 0x0001580001167983 */ /* 0x000ee20000300a00 */
[----:B------:R-:W4:Y:S01]  /*31970*/  LDL.LU.64 R4, [R1+0x140] ;  /* 0x0001400001047983 */ /* 0x000f220000300a00 */
[----:B------:R-:W4:Y:S02]  /*31980*/  LDL.LU.64 R6, [R1+0x148] ;  /* 0x0001480001067983 */ /* 0x000f240000300a00 */
[----:B------:R-:W3:Y:S02]  /*31990*/  LDL.LU R12, [R1+0x10] ;  /* 0x00001000010c7983 */ /* 0x000ee40000300800 */
[----:B------:R-:W3:Y:S01]  /*319a0*/  LDL.LU R13, [R1+0x14] ;  /* 0x00001400010d7983 */ /* 0x000ee20000300800 */
[----:B--2---:R-:W-:Y:S01]  /*319b0*/  HMMA.16816.F32.BF16 R8, R24, R8, R16 ;  /* 0x000000081808723c */ /* 0x004fe20000041810 */
[----:B---3--:R0:W-:Y:S02]  /*319c0*/  STL.64 [R1+0x35f0], R12 ;  /* 0x0035f00c01007387 */ /* 0x0081e40000100a00 */
[----:B0-----:R-:W-:-:S02]  /*319d0*/  IMAD.MOV.U32 R12, RZ, RZ, R3 ;  /* 0x000000ffff0c7224 */ /* 0x001fc400078e0003 */
[----:B------:R-:W-:Y:S01]  /*319e0*/  IMAD.MOV.U32 R13, RZ, RZ, R29 ;  /* 0x000000ffff0d7224 */ /* 0x000fe200078e001d */
[----:B------:R-:W2:Y:S01]  /*319f0*/  LDL.LU R3, [R1+0x3644] ;  /* 0x0036440001037983 */ /* 0x000ea20000300800 */
[----:B------:R-:W3:Y:S02]  /*31a00*/  LDL.LU R29, [R1+0x3640] ;  /* 0x00364000011d7983 */ /* 0x000ee40000300800 */
[----:B------:R-:W-:Y:S02]  /*31a10*/  STL [R1+0x2d58], R0 ;  /* 0x002d580001007387 */ /* 0x000fe40000100800 */
[----:B------:R-:W-:Y:S01]  /*31a20*/  STL [R1+0x2d54], R2 ;  /* 0x002d540201007387 */ /* 0x000fe20000100800 */
[----:B------:R-:W-:Y:S01]  /*31a30*/  STL [R1+0x2d50], R28 ;  /* 0x002d501c01007387 */ /* 0x000fe20000100800 */
[----:B------:R-:W2:Y:S02]  /*31a40*/  LDL.LU.64 R18, [R1+0x3638] ;  /* 0x0036380001127983 */ /* 0x000ea40000300a00 */
[----:B------:R-:W2:Y:S08]  /*31a50*/  LDL.LU.64 R16, [R1+0x3630] ;  /* 0x0036300001107983 */ /* 0x000eb00000300a00 */
[----:B------:R0:W-:Y:S01]  /*31a60*/  STL.64 [R1+0x170], R8 ;  /* 0x0001700801007387 */ /* 0x0001e20000100a00 */
[----:B------:R2:W-:Y:S04]  /*31a70*/  STL.64 [R1+0x178], R10 ;  /* 0x0001780a01007387 */ /* 0x0005e80000100a00 */
[----:B0-----:R-:W2:Y:S02]  /*31a80*/  LDL.LU.64 R8, [R1+0x3628] ;  /* 0x0036280001087983 */ /* 0x001ea40000300a00 */
[----:B--2---:R-:W-:Y:S02]  /*31a90*/  HMMA.16816.F32.BF16 R8, R24, R8, R16 ;  /* 0x000000081808723c */ /* 0x004fe40000041810 */
[----:B------:R-:W2:Y:S11]  /*31aa0*/  LDL.LU.64 R16, [R1+0x3620] ;  /* 0x0036200001107983 */ /* 0x000eb60000300a00 */
[----:B------:R-:W-:Y:S10]  /*31ab0*/  @!UPT UIADD3 URZ, URZ, URZ, URZ ;  /* 0x0000003f3f3ff290 */ /* 0x000ff4000fffe03f */
[----:B------:R0:W-:Y:S01]  /*31ac0*/  STL [R1+0x160], R8 ;  /* 0x0001600801007387 */ /* 0x0001e20000100800 */
[----:B------:R-:W-:-:S03]  /*31ad0*/  IMAD.MOV.U32 R0, RZ, RZ, R9 ;  /* 0x000000ffff007224 */ /* 0x000fc600078e0009 */
[----:B0-----:R-:W4:Y:S01]  /*31ae0*/  LDL.LU.64 R8, [R1+0x3618] ;  /* 0x0036180001087983 */ /* 0x001f220000300a00 */
[----:B------:R-:W-:Y:S02]  /*31af0*/  IMAD.MOV.U32 R28, RZ, RZ, R11 ;  /* 0x000000ffff1c7224 */ /* 0x000fe400078e000b */
[----:B------:R-:W-:-:S03]  /*31b00*/  IMAD.MOV.U32 R2, RZ, RZ, R10 ;  /* 0x000000ffff027224 */ /* 0x000fc600078e000a */
[----:B------:R-:W-:Y:S02]  /*31b10*/  STL [R1+0x2d64], R28 ;  /* 0x002d641c01007387 */ /* 0x000fe40000100800 */
[----:B------:R-:W-:Y:S02]  /*31b20*/  STL [R1+0x2d60], R2 ;  /* 0x002d600201007387 */ /* 0x000fe40000100800 */
[----:B------:R-:W-:Y:S01]  /*31b30*/  STL [R1+0x2d5c], R0 ;  /* 0x002d5c0001007387 */ /* 0x000fe20000100800 */
[C---:B--2---:R-:W-:Y:S01]  /*31b40*/  HMMA.16816.F32.BF16 R16, R24.reuse, R16, R20 ;  /* 0x000000101810723c */ /* 0x044fe20000041814 */
[----:B------:R-:W2:Y:S07]  /*31b50*/  LDL.LU.64 R20, [R1+0x3610] ;  /* 0x0036100001147983 */ /* 0x000eae0000300a00 */
[C---:B----4-:R-:W-:Y:S11]  /*31b60*/  HMMA.16816.F32.BF16 R4, R24.reuse, R8, R4 ;  /* 0x000000081804723c */ /* 0x050ff60000041804 */
[----:B------:R-:W-:Y:S04]  /*31b70*/  @!UPT UIADD3 URZ, URZ, URZ, URZ ;  /* 0x0000003f3f3ff290 */ /* 0x000fe8000fffe03f */
[----:B------:R0:W-:Y:S01]  /*31b80*/  STL.64 [R1+0x150], R16 ;  /* 0x0001501001007387 */ /* 0x0001e20000100a00 */
[----:B------:R1:W-:Y:S07]  /*31b90*/  STL.64 [R1+0x158], R18 ;  /* 0x0001581201007387 */ /* 0x0003ee0000100a00 */
[----:B------:R-:W-:Y:S01]  /*31ba0*/  STL [R1+0x140], R4 ;  /* 0x0001400401007387 */ /* 0x000fe20000100800 */
[----:B0-----:R-:W2:Y:S02]  /*31bb0*/  LDL.LU.64 R16, [R1+0x130] ;  /* 0x0001300001107983 */ /* 0x001ea40000300a00 */
[----:B-1----:R-:W2:Y:S02]  /*31bc0*/  LDL.LU.64 R18, [R1+0x138] ;  /* 0x0001380001127983 */ /* 0x002ea40000300a00 */
        /* <DEDUP_REMOVED lines=9> */
[----:B------:R-:W4:Y:S01]  /*31c60*/  LDL.LU.64 R10, [R1+0x118] ;  /* 0x00011800010a7983 */ /* 0x000f220000300a00 */
[----:B------:R-:W-:Y:S02]  /*31c70*/  HMMA.16816.F32.BF16 R20, R24, R20, R16 ;  /* 0x000000141814723c */ /* 0x000fe40000041810 */
[----:B----4-:R-:W-:Y:S01]  /*31c80*/  STL.64 [R1+0x3600], R10 ;  /* 0x0036000a01007387 */ /* 0x010fe20000100a00 */
[----:B--2---:R0:W-:Y:S03]  /*31c90*/  STL.64 [R1+0x35f8], R8 ;  /* 0x0035f80801007387 */ /* 0x0041e60000100a00 */
[----:B0-----:R-:W2:Y:S01]  /*31ca0*/  LDL.LU.64 R8, [R1+0x120] ;  /* 0x0001200001087983 */ /* 0x001ea20000300a00 */
[----:B------:R-:W2:Y:S02]  /*31cb0*/  LDL.LU.64 R10, [R1+0x128] ;  /* 0x00012800010a7983 */ /* 0x000ea40000300a00 */
[----:B------:R-:W-:-:S02]  /*31cc0*/  IMAD.MOV.U32 R2, RZ, RZ, R6 ;  /* 0x000000ffff027224 */ /* 0x000fc400078e0006 */
[----:B------:R-:W-:Y:S02]  /*31cd0*/  IMAD.MOV.U32 R28, RZ, RZ, R5 ;  /* 0x000000ffff1c7224 */ /* 0x000fe400078e0005 */
[----:B------:R-:W-:Y:S01]  /*31ce0*/  IMAD.MOV.U32 R0, RZ, RZ, R7 ;  /* 0x000000ffff007224 */ /* 0x000fe200078e0007 */
[----:B------:R-:W4:Y:S01]  /*31cf0*/  LDL.LU.64 R4, [R1+0xe0] ;  /* 0x0000e00001047983 */ /* 0x000f220000300a00 */
[----:B------:R-:W4:Y:S02]  /*31d00*/  LDL.LU.64 R6, [R1+0xe8] ;  /* 0x0000e80001067983 */ /* 0x000f240000300a00 */
[----:B------:R-:W-:Y:S02]  /*31d10*/  STL [R1+0x2d70], R2 ;  /* 0x002d700201007387 */ /* 0x000fe40000100800 */
[----:B------:R-:W-:Y:S01]  /*31d20*/  STL [R1+0x2d6c], R28 ;  /* 0x002d6c1c01007387 */ /* 0x000fe20000100800 */
[----:B------:R-:W-:Y:S01]  /*31d30*/  STL [R1+0x2d68], R0 ;  /* 0x002d680001007387 */ /* 0x000fe20000100800 */
[----:B------:R-:W3:Y:S02]  /*31d40*/  LDL.LU R19, [R1+0x3608] ;  /* 0x0036080001137983 */ /* 0x000ee40000300800 */
[----:B------:R-:W-:Y:S02]  /*31d50*/  STL.64 [R1+0x130], R20 ;  /* 0x0001301401007387 */ /* 0x000fe40000100a00 */
[----:B------:R-:W-:Y:S01]  /*31d60*/  STL.64 [R1+0x138], R22 ;  /* 0x0001381601007387 */ /* 0x000fe20000100a00 */
[C---:B--2---:R-:W-:Y:S01]  /*31d70*/  HMMA.16816.F32.BF16 R12, R24.reuse, R12, R8 ;  /* 0x0000000c180c723c */ /* 0x044fe20000041808 */
[----:B------:R-:W2:Y:S01]  /*31d80*/  LDL.LU.64 R10, [R1+0x3600] ;  /* 0x00360000010a7983 */ /* 0x000ea20000300a00 */
[----:B------:R-:W2:Y:S03]  /*31d90*/  LDL.LU.64 R8, [R1+0x35f8] ;  /* 0x0035f80001087983 */ /* 0x000ea60000300a00 */
[----:B---3--:R-:W-:Y:S02]  /*31da0*/  LDSM.16.MT88.4 R20, [R19+0x11000] ;  /* 0x011000001314783b */ /* 0x008fe40000004200 */
[----:B------:R-:W0:Y:S11]  /*31db0*/  LDSM.16.MT88.4 R16, [R19+0x11080] ;  /* 0x011080001310783b */ /* 0x000e360000004200 */
[----:B------:R-:W-:Y:S05]  /*31dc0*/  @!UPT UIADD3 URZ, URZ, URZ, URZ ;  /* 0x0000003f3f3ff290 */ /* 0x000fea000fffe03f */
[----:B------:R1:W-:Y:S01]  /*31dd0*/  STL.64 [R1+0x120], R12 ;  /* 0x0001200c01007387 */ /* 0x0003e20000100a00 */
[----:B------:R2:W-:Y:S03]  /*31de0*/  STL.64 [R1+0x128], R14 ;  /* 0x0001280e01007387 */ /* 0x0005e60000100a00 */
[----:B-1----:R-:W2:Y:S02]  /*31df0*/  LDL.LU.64 R12, [R1+0x35f0] ;  /* 0x0035f000010c7983 */ /* 0x002ea40000300a00 */
[C---:B--2---:R-:W-:Y:S02]  /*31e00*/  HMMA.16816.F32.BF16 R12, R24.reuse, R12, R8 ;  /* 0x0000000c180c723c */ /* 0x044fe40000041808 */
[----:B------:R-:W2:Y:S01]  /*31e10*/  LDL.LU.64 R10, [R1+0x35e8] ;  /* 0x0035e800010a7983 */ /* 0x000ea20000300a00 */
[----:B------:R-:W2:Y:S11]  /*31e20*/  LDL.LU.64 R8, [R1+0x35e0] ;  /* 0x0035e00001087983 */ /* 0x000eb60000300a00 */
[----:B------:R-:W-:Y:S09]  /*31e30*/  @!UPT UIADD3 URZ, URZ, URZ, URZ ;  /* 0x0000003f3f3ff290 */ /* 0x000ff2000fffe03f */
[----:B------:R1:W-:Y:S01]  /*31e40*/  STL.64 [R1+0x110], R12 ;  /* 0x0001100c01007387 */ /* 0x0003e20000100a00 */
[----:B------:R2:W-:Y:S03]  /*31e50*/  STL.64 [R1+0x118], R14 ;  /* 0x0001180e01007387 */ /* 0x0005e60000100a00 */
[----:B-1----:R-:W2:Y:S02]  /*31e60*/  LDL.LU.64 R12, [R1+0x35d8] ;  /* 0x0035d800010c7983 */ /* 0x002ea40000300a00 */
[C---:B--2---:R-:W-:Y:S02]  /*31e70*/  HMMA.16816.F32.BF16 R12, R24.reuse, R12, R8 ;  /* 0x0000000c180c723c */ /* 0x044fe40000041808 */
[----:B------:R-:W2:Y:S01]  /*31e80*/  LDL.LU.64 R10, [R1+0x35d0] ;  /* 0x0035d000010a7983 */ /* 0x000ea20000300a00 */
[----:B------:R-:W2:Y:S11]  /*31e90*/  LDL.LU.64 R8, [R1+0x35c8] ;  /* 0x0035c80001087983 */ /* 0x000eb60000300a00 */
[----:B------:R-:W-:Y:S09]  /*31ea0*/  @!UPT UIADD3 URZ, URZ, URZ, URZ ;  /* 0x0000003f3f3ff290 */ /* 0x000ff2000fffe03f */
[----:B------:R-:W-:Y:S01]  /*31eb0*/  STL.64 [R1+0x100], R12 ;  /* 0x0001000c01007387 */ /* 0x000fe20000100a00 */
[----:B------:R1:W-:Y:S03]  /*31ec0*/  STL.64 [R1+0x108], R14 ;  /* 0x0001080e01007387 */ /* 0x0003e60000100a00 */
[----:B-1----:R-:W3:Y:S01]  /*31ed0*/  LDL.LU.64 R14, [R1+0x35c0] ;  /* 0x0035c000010e7983 */ /* 0x002ee20000300a00 */
[----:B------:R-:W2:Y:S02]  /*31ee0*/  LDL.LU.64 R12, [R1+0x35b8] ;  /* 0x0035b800010c7983 */ /* 0x000ea40000300a00 */
[----:B------:R-:W3:Y:S02]  /*31ef0*/  LDL R2, [R1+0x177c] ;  /* 0x00177c0001027983 */ /* 0x000ee40000100800 */
[----:B0-----:R0:W-:Y:S01]  /*31f00*/  STL [R1+0x345c], R16 ;  /* 0x00345c1001007387 */ /* 0x0011e20000100800 */
[----:B------:R1:W-:Y:S01]  /*31f10*/  STL [R1+0x3458], R17 ;  /* 0x0034581101007387 */ /* 0x0003e20000100800 */
[----:B------:R4:W-:Y:S02]  /*31f20*/  STL [R1+0x3454], R18 ;  /* 0x0034541201007387 */ /* 0x0009e40000100800 */
[----:B------:R-:W-:Y:S01]  /*31f30*/  STL [R1+0x3450], R19 ;  /* 0x0034501301007387 */ /* 0x000fe20000100800 */
[----:B0-----:R-:W3:Y:S01]  /*31f40*/  LDL.LU R16, [R1+0x590] ;  /* 0x0005900001107983 */ /* 0x001ee20000300800 */
[----:B-1----:R-:W3:Y:S02]  /*31f50*/  LDL.LU R17, [R1+0x594] ;  /* 0x0005940001117983 */ /* 0x002ee40000300800 */
[----:B----4-:R-:W4:Y:S01]  /*31f60*/  LDL.LU R18, [R1+0x598] ;  /* 0x0005980001127983 */ /* 0x010f220000300800 */
[C---:B--2---:R-:W-:Y:S11]  /*31f70*/  HMMA.16816.F32.BF16 R8, R24.reuse, R12, R8 ;  /* 0x0000000c1808723c */ /* 0x044ff60000041808 */
[----:B------:R-:W-:Y:S11]  /*31f80*/  @!UPT UIADD3 URZ, URZ, URZ, URZ ;  /* 0x0000003f3f3ff290 */ /* 0x000ff6000fffe03f */
[----:B------:R-:W-:Y:S01]  /*31f90*/  @!UPT UIADD3 URZ, URZ, URZ, URZ ;  /* 0x0000003f3f3ff290 */ /* 0x000fe2000fffe03f */
[----:B------:R-:W-:Y:S01]  /*31fa0*/  STL.64 [R1+0xf0], R8 ;  /* 0x0000f00801007387 */ /* 0x000fe20000100a00 */
[----:B------:R0:W-:Y:S03]  /*31fb0*/  STL.64 [R1+0xf8], R10 ;  /* 0x0000f80a01007387 */ /* 0x0001e60000100a00 */
[----:B0-----:R-:W2:Y:S01]  /*31fc0*/  LDL.LU.64 R10, [R1+0x35b0] ;  /* 0x0035b000010a7983 */ /* 0x001ea20000300a00 */
[----:B------:R-:W2:Y:S02]  /*31fd0*/  LDL.LU.64 R8, [R1+0x35a8] ;  /* 0x0035a80001087983 */ /* 0x000ea40000300a00 */
[----:B------:R-:W-:Y:S01]  /*31fe0*/  IMAD.MOV.U32 R19, RZ, RZ, R29 ;  /* 0x000000ffff137224 */ /* 0x000fe200078e001d */
[C---:B--2---:R-:W-:Y:S11]  /*31ff0*/  HMMA.16816.F32.BF16 R4, R24.reuse, R8, R4 ;  /* 0x000000081804723c */ /* 0x044ff60000041804 */
[----:B------:R-:W-:Y:S11]  /*32000*/  @!UPT UIADD3 URZ, URZ, URZ, URZ ;  /* 0x0000003f3f3ff290 */ /* 0x000ff6000fffe03f */
[----:B------:R-:W-:Y:S01]  /*32010*/  @!UPT UIADD3 URZ, URZ, URZ, URZ ;  /* 0x0000003f3f3ff290 */ /* 0x000fe2000fffe03f */
[----:B------:R0:W-:Y:S01]  /*32020*/  STL [R1+0xec], R7 ;  /* 0x0000ec0701007387 */ /* 0x0001e20000100800 */
[----:B------:R-:W-:Y:S02]  /*32030*/  IMAD.MOV.U32 R13, RZ, RZ, R5 ;  /* 0x000000ffff0d7224 */ /* 0x000fe400078e0005 */
[----:B------:R-:W-:Y:S02]  /*32040*/  IMAD.MOV.U32 R29, RZ, RZ, R6 ;  /* 0x000000ffff1d7224 */ /* 0x000fe400078e0006 */
[----:B------:R-:W-:Y:S01]  /*32050*/  IMAD.MOV.U32 R12, RZ, RZ, R4 ;  /* 0x000000ffff0c7224 */ /* 0x000fe200078e0004 */
[----:B0-----:R-:W2:Y:S01]  /*32060*/  LDL.LU.64 R6, [R1+0x35a0] ;  /* 0x0035a00001067983 */ /* 0x001ea20000300a00 */
[----:B------:R-:W2:Y:S02]  /*32070*/  LDL.LU.64 R4, [R1+0x3598] ;  /* 0x0035980001047983 */ /* 0x000ea40000300a00 */
[----:B------:R0:W-:Y:S02]  /*32080*/  STL.64 [R1+0x3590], R10 ;  /* 0x0035900a01007387 */ /* 0x0001e40000100a00 */
[----:B0-----:R-:W4:Y:S01]  /*32090*/  LDL.64 R10, [R1+0xc8] ;  /* 0x0000c800010a7983 */ /* 0x001f220000100a00 */
[----:B------:R-:W-:Y:S02]  /*320a0*/  STL [R1+0x2da4], R13 ;  /* 0x002da40d01007387 */ /* 0x000fe40000100800 */
[----:B------:R-:W-:Y:S02]  /*320b0*/  STL [R1+0x2da0], R12 ;  /* 0x002da00c01007387 */ /* 0x000fe40000100800 */
[----:B---3--:R0:W-:Y:S02]  /*320c0*/  STL.64 [R1+0x3530], R14 ;  /* 0x0035300e01007387 */ /* 0x0081e40000100a00 */
[----:B0-----:R-:W3:Y:S04]  /*320d0*/  LDL.64 R14, [R1+0xb8] ;  /* 0x0000b800010e7983 */ /* 0x001ee80000100a00 */
[----:B---3--:R0:W-:Y:S01]  /*320e0*/  STL.64 [R1+0x3588], R14 ;  /* 0x0035880e01007387 */ /* 0x0081e20000100a00 */
[----:B------:R-:W2:Y:S03]  /*320f0*/  LDL.LU.64 R12, [R1+0xd0] ;  /* 0x0000d000010c7983 */ /* 0x000ea60000300a00 */
[----:B0-----:R-:W2:Y:S01]  /*32100*/  LDL.LU.64 R14, [R1+0xd8] ;  /* 0x0000d800010e7983 */ /* 0x001ea20000300a00 */
[----:B------:R-:W-:Y:S01]  /*32110*/  STL [R1+0x2d74], R29 ;  /* 0x002d741d01007387 */ /* 0x000fe20000100800 */
[----:B--2---:R-:W-:Y:S02]  /*32120*/  HMMA.16816.F32.BF16 R12, R24, R4, R12 ;  /* 0x00000004180c723c */ /* 0x004fe4000004180c */
[----:B------:R-:W2:Y:S11]  /*32130*/  LDL.LU R24, [R1+0x580] ;  /* 0x0005800001187983 */ /* 0x000eb60000300800 */
[----:B------:R-:W-:Y:S10]  /*32140*/  @!UPT UIADD3 URZ, URZ, URZ, URZ ;  /* 0x0000003f3f3ff290 */ /* 0x000ff4000fffe03f */
[----:B------:R-:W-:Y:S01]  /*32150*/  STL.64 [R1+0xd0], R12 ;  /* 0x0000d00c01007387 */ /* 0x000fe20000100a00 */
[----:B------:R4:W-:Y:S02]  /*32160*/  STL.64 [R1+0xd8], R14 ;  /* 0x0000d80e01007387 */ /* 0x0009e40000100a00 */
[----:B------:R-:W2:Y:S02]  /*32170*/  LDL.LU R25, [R1+0x584] ;  /* 0x0005840001197983 */ /* 0x000ea40000300800 */
[----:B------:R-:W2:Y:S01]  /*32180*/  LDL.LU R26, [R1+0x588] ;  /* 0x00058800011a7983 */ /* 0x000ea20000300800 */
[----:B------:R-:W2:Y:S01]  /*32190*/  LDL.LU R27, [R1+0x58c] ;  /* 0x00058c00011b7983 */ /* 0x000ea20000300800 */
[----:B----4-:R-:W-:Y:S07]  /*321a0*/  HMMA.16816.F32.BF16 R12, R20, R10, R16 ;  /* 0x0000000a140c723c */ /* 0x010fee0000041810 */
[----:B------:R-:W-:-:S02]  /*321b0*/  IMAD.MOV.U32 R18, RZ, RZ, R10 ;  /* 0x000000ffff127224 */ /* 0x000fc400078e000a */
[----:B------:R-:W-:Y:S02]  /*321c0*/  IMAD.MOV.U32 R19, RZ, RZ, R11 ;  /* 0x000000ffff137224 */ /* 0x000fe400078e000b */
[----:B------:R-:W3:Y:S11]  /*321d0*/  LDL.LU.64 R10, [R1+0x3590] ;  /* 0x00359000010a7983 */ /* 0x000ef60000300a00 */
[----:B------:R-:W-:Y:S02]  /*321e0*/  @!UPT UIADD3 URZ, URZ, URZ, URZ ;  /* 0x0000003f3f3ff290 */ /* 0x000fe4000fffe03f */
[----:B------:R-:W-:Y:S02]  /*321f0*/  IMAD.MOV.U32 R5, RZ, RZ, R14 ;  /* 0x000000ffff057224 */ /* 0x000fe400078e000e */
[----:B------:R-:W-:Y:S02]  /*32200*/  IMAD.MOV.U32 R4, RZ, RZ, R15 ;  /* 0x000000ffff047224 */ /* 0x000fe400078e000f */
[----:B------:R-:W2:Y:S01]  /*32210*/  LDL.LU.64 R14, [R1+0x3588] ;  /* 0x00358800010e7983 */ /* 0x000ea20000300a00 */
[----:B------:R-:W-:Y:S02]  /*32220*/  STL [R1+0x3464], R19 ;  /* 0x0034641301007387 */ /* 0x000fe40000100800 */
[----:B------:R-:W-:Y:S02]  /*32230*/  IMAD.MOV.U32 R8, RZ, RZ, R13 ;  /* 0x000000ffff087224 */ /* 0x000fe400078e000d */
[----:B------:R-:W-:Y:S02]  /*32240*/  STL [R1+0x3460], R18 ;  /* 0x0034601201007387 */ /* 0x000fe40000100800 */
[----:B------:R-:W-:Y:S01]  /*32250*/  IMAD.MOV.U32 R9, RZ, RZ, R12 ;  /* 0x000000ffff097224 */ /* 0x000fe200078e000c */
[----:B------:R-:W-:Y:S01]  /*32260*/  STL [R1+0x2bbc], R4 ;  /* 0x002bbc0401007387 */ /* 0x000fe20000100800 */
[----:B------:R-:W-:Y:S02]  /*32270*/  STL [R1+0x2bb8], R5 ;  /* 0x002bb80501007387 */ /* 0x000fe40000100800 */
[----:B------:R0:W-:Y:S02]  /*32280*/  STL.64 [R1+0x3580], R6 ;  /* 0x0035800601007387 */ /* 0x0001e40000100a00 */
[----:B0-----:R-:W4:Y:S01]  /*32290*/  LDL.64 R6, [R1+0xa8] ;  /* 0x0000a80001067983 */ /* 0x001f220000100a00 */
[----:B------:R-:W-:Y:S02]  /*322a0*/  STL [R1+0x2bb4], R8 ;  /* 0x002bb40801007387 */ /* 0x000fe40000100800 */
[----:B------:R-:W-:Y:S01]  /*322b0*/  STL [R1+0x2bb0], R9 ;  /* 0x002bb00901007387 */ /* 0x000fe20000100800 */
[----:B--2---:R-:W-:Y:S11]  /*322c0*/  HMMA.16816.F32.BF16 R24, R20, R14, R24 ;  /* 0x0000000e1418723c */ /* 0x004ff60000041818 */
[----:B------:R-:W-:Y:S11]  /*322d0*/  @!UPT UIADD3 URZ, URZ, URZ, URZ ;  /* 0x0000003f3f3ff290 */ /* 0x000ff6000fffe03f */
[----:B------:R-:W-:Y:S01]  /*322e0*/  @!UPT UIADD3 URZ, URZ, URZ, URZ ;  /* 0x0000003f3f3ff290 */ /* 0x000fe2000fffe03f */
[----:B------:R-:W-:Y:S01]  /*322f0*/  STL.64 [R1+0xd30], R24 ;  /* 0x000d301801007387 */ /* 0x000fe20000100a00 */
[----:B------:R0:W-:Y:S03]  /*32300*/  STL.64 [R1+0xd38], R26 ;  /* 0x000d381a01007387 */ /* 0x0001e60000100a00 */
[----:B0-----:R-:W2:Y:S04]  /*32310*/  LDL.64 R26, [R1+0x78] ;  /* 0x00007800011a7983 */ /* 0x001ea80000100a00 */
[----:B--2---:R0:W-:Y:S04]  /*32320*/  STL.64 [R1+0x3560], R26 ;  /* 0x0035601a01007387 */ /* 0x0041e80000100a00 */
[----:B0-----:R-:W2:Y:S04]  /*32330*/  LDL.64 R26, [R1+0x88] ;  /* 0x00008800011a7983 */ /* 0x001ea80000100a00 */
[----:B--2---:R0:W-:Y:S04]  /*32340*/  STL.64 [R1+0x3568], R26 ;  /* 0x0035681a01007387 */ /* 0x0041e80000100a00 */
[----:B0-----:R-:W2:Y:S01]  /*32350*/  LDL.64 R26, [R1+0x98] ;  /* 0x00009800011a7983 */ /* 0x001ea20000100a00 */
[----:B------:R-:W-:-:S02]  /*32360*/  IMAD.MOV.U32 R16, RZ, RZ, R14 ;  /* 0x000000ffff107224 */ /* 0x000fc400078e000e */
[----:B------:R-:W-:Y:S01]  /*32370*/  IMAD.MOV.U32 R17, RZ, RZ, R15 ;  /* 0x000000ffff117224 */ /* 0x000fe200078e000f */
[----:B--2---:R0:W-:Y:S01]  /*32380*/  STL.64 [R1+0x3578], R26 ;  /* 0x0035781a01007387 */ /* 0x0041e20000100a00 */
[----:B------:R-:W2:Y:S02]  /*32390*/  LDL.LU R24, [R1+0x570] ;  /* 0x0005700001187983 */ /* 0x000ea40000300800 */
[----:B------:R-:W2:Y:S01]  /*323a0*/  LDL.LU R25, [R1+0x574] ;  /* 0x0005740001197983 */ /* 0x000ea20000300800 */
[----:B0-----:R-:W2:Y:S01]  /*323b0*/  LDL.LU R26, [R1+0x578] ;  /* 0x00057800011a7983 */ /* 0x001ea20000300800 */
[----:B------:R-:W2:Y:S02]  /*323c0*/  LDL.LU R27, [R1+0x57c] ;  /* 0x00057c00011b7983 */ /* 0x000ea40000300800 */
[----:B------:R-:W3:Y:S02]  /*323d0*/  LDL.64 R14, [R1+0x68] ;  /* 0x00006800010e7983 */ /* 0x000ee40000100a00 */
[----:B----4-:R-:W-:-:S02]  /*323e0*/  IMAD.MOV.U32 R19, RZ, RZ, R6 ;  /* 0x000000ffff137224 */ /* 0x010fc400078e0006 */
[----:B------:R-:W-:Y:S01]  /*323f0*/  IMAD.MOV.U32 R18, RZ, RZ, R7 ;  /* 0x000000ffff127224 */ /* 0x000fe200078e0007 */
[----:B--2---:R-:W-:Y:S01]  /*32400*/  HMMA.16816.F32.BF16 R24, R20, R6, R24 ;  /* 0x000000061418723c */ /* 0x004fe20000041818 */
[----:B---3--:R0:W-:Y:S01]  /*32410*/  STL.64 [R1+0x3570], R14 ;  /* 0x0035700e01007387 */ /* 0x0081e20000100a00 */
[----:B------:R-:W2:Y:S02]  /*32420*/  LDL.LU R12, [R1+0x560] ;  /* 0x00056000010c7983 */ /* 0x000ea40000300800 */
[----:B------:R-:W2:Y:S01]  /*32430*/  LDL.LU R13, [R1+0x564] ;  /* 0x00056400010d7983 */ /* 0x000ea20000300800 */
[----:B0-----:R-:W2:Y:S01]  /*32440*/  LDL.LU R14, [R1+0x568] ;  /* 0x00056800010e7983 */ /* 0x001ea20000300800 */
[----:B------:R-:W2:Y:S02]  /*32450*/  LDL.LU R15, [R1+0x56c] ;  /* 0x00056c00010f7983 */ /* 0x000ea40000300800 */
[----:B------:R-:W-:Y:S02]  /*32460*/  STL [R1+0x346c], R17 ;  /* 0x00346c1101007387 */ /* 0x000fe40000100800 */
[----:B------:R0:W-:Y:S01]  /*32470*/  STL [R1+0x3468], R16 ;  /* 0x0034681001007387 */ /* 0x0001e20000100800 */
[----:B------:R-:W3:Y:S11]  /*32480*/  LDL.LU.64 R6, [R1+0x3580] ;  /* 0x0035800001067983 */ /* 0x000ef60000300a00 */
[----:B------:R-:W-:Y:S02]  /*32490*/  @!UPT UIADD3 URZ, URZ, URZ, URZ ;  /* 0x0000003f3f3ff290 */ /* 0x000fe4000fffe03f */
[----:B------:R-:W-:Y:S02]  /*324a0*/  IMAD.MOV.U32 R8, RZ, RZ, R26 ;  /* 0x000000ffff087224 */ /* 0x000fe400078e001a */
[----:B------:R-:W-:Y:S02]  /*324b0*/  IMAD.MOV.U32 R9, RZ, RZ, R27 ;  /* 0x000000ffff097224 */ /* 0x000fe400078e001b */
[----:B------:R-:W2:Y:S01]  /*324c0*/  LDL.LU.64 R26, [R1+0x3578] ;  /* 0x00357800011a7983 */ /* 0x000ea20000300a00 */
[----:B------:R-:W-:Y:S02]  /*324d0*/  IMAD.MOV.U32 R5, RZ, RZ, R25 ;  /* 0x000000ffff057224 */ /* 0x000fe400078e0019 */
[----:B------:R-:W-:-:S03]  /*324e0*/  IMAD.MOV.U32 R4, RZ, RZ, R24 ;  /* 0x000000ffff047224 */ /* 0x000fc600078e0018 */
[----:B------:R-:W-:Y:S02]  /*324f0*/  STL [R1+0x347c], R5 ;  /* 0x00347c0501007387 */ /* 0x000fe40000100800 */
[----:B------:R-:W-:Y:S02]  /*32500*/  STL [R1+0x3478], R4 ;  /* 0x0034780401007387 */ /* 0x000fe40000100800 */
[----:B------:R1:W-:Y:S02]  /*32510*/  STL [R1+0x3474], R18 ;  /* 0x0034741201007387 */ /* 0x0003e40000100800 */
[----:B------:R4:W-:Y:S01]  /*32520*/  STL [R1+0x3470], R19 ;  /* 0x0034701301007387 */ /* 0x0009e20000100800 */
[----:B0-----:R-:W3:Y:S01]  /*32530*/  LDL.LU R16, [R1+0x550] ;  /* 0x0005500001107983 */ /* 0x001ee20000300800 */
[----:B------:R-:W3:Y:S03]  /*32540*/  LDL.LU R17, [R1+0x554] ;  /* 0x0005540001117983 */ /* 0x000ee60000300800 */
[----:B-1----:R-:W3:Y:S01]  /*32550*/  LDL.LU R18, [R1+0x558] ;  /* 0x0005580001127983 */ /* 0x002ee20000300800 */
[----:B----4-:R-:W3:Y:S02]  /*32560*/  LDL.LU R19, [R1+0x55c] ;  /* 0x00055c0001137983 */ /* 0x010ee40000300800 */
[----:B------:R0:W-:Y:S02]  /*32570*/  STL [R1+0x2d7c], R9 ;  /* 0x002d7c0901007387 */ /* 0x0001e40000100800 */
[----:B------:R1:W-:Y:S01]  /*32580*/  STL [R1+0x2d78], R8 ;  /* 0x002d780801007387 */ /* 0x0003e20000100800 */
[----:B--2---:R-:W-:Y:S01]  /*32590*/  HMMA.16816.F32.BF16 R12, R20, R26, R12 ;  /* 0x0000001a140c723c */ /* 0x004fe2000004180c */
[----:B0-----:R-:W-:-:S02]  /*325a0*/  IMAD.MOV.U32 R9, RZ, RZ, R26 ;  /* 0x000000ffff097224 */ /* 0x001fc400078e001a */
[----:B-1----:R-:W-:Y:S11]  /*325b0*/  IMAD.MOV.U32 R8, RZ, RZ, R27 ;  /* 0x000000ffff087224 */ /* 0x002ff600078e001b */
[----:B------:R-:W-:Y:S09]  /*325c0*/  @!UPT UIADD3 URZ, URZ, URZ, URZ ;  /* 0x0000003f3f3ff290 */ /* 0x000ff2000fffe03f */
[----:B------:R-:W-:Y:S01]  /*325d0*/  STL.64 [R1+0xd10], R12 ;  /* 0x000d100c01007387 */ /* 0x000fe20000100a00 */
[----:B------:R0:W-:Y:S03]  /*325e0*/  STL.64 [R1+0xd18], R14 ;  /* 0x000d180e01007387 */ /* 0x0001e60000100a00 */
[----:B0-----:R-:W2:Y:S01]  /*325f0*/  LDL.LU.64 R14, [R1+0x3570] ;  /* 0x00357000010e7983 */ /* 0x001ea20000300a00 */
[----:B------:R-:W3:Y:S02]  /*32600*/  LDL.LU.64 R26, [R1+0x3568] ;  /* 0x00356800011a7983 */ /* 0x000ee40000300a00 */
[----:B------:R0:W-:Y:S02]  /*32610*/  STL [R1+0x3484], R8 ;  /* 0x0034840801007387 */ /* 0x0001e40000100800 */
[----:B------:R1:W-:Y:S01]  /*32620*/  STL [R1+0x3480], R9 ;  /* 0x0034800901007387 */ /* 0x0003e20000100800 */
[----:B------:R4:W-:Y:S04]  /*32630*/  STL.64 [R1+0x3548], R10 ;  /* 0x0035480a01007387 */ /* 0x0009e80000100a00 */
[----:B0-----:R-:W2:Y:S01]  /*32640*/  LDL.LU R8, [R1+0x8c0] ;  /* 0x0008c00001087983 */ /* 0x001ea20000300800 */
[----:B-1----:R-:W2:Y:S03]  /*32650*/  LDL.LU R9, [R1+0x8c4] ;  /* 0x0008c40001097983 */ /* 0x002ea60000300800 */
[----:B----4-:R-:W2:Y:S01]  /*32660*/  LDL.LU R10, [R1+0x8c8] ;  /* 0x0008c800010a7983 */ /* 0x010ea20000300800 */
[----:B------:R-:W2:Y:S01]  /*32670*/  LDL.LU R11, [R1+0x8cc] ;  /* 0x0008cc00010b7983 */ /* 0x000ea20000300800 */
[----:B---3--:R-:W-:Y:S11]  /*32680*/  HMMA.16816.F32.BF16 R16, R20, R26, R16 ;  /* 0x0000001a1410723c */ /* 0x008ff60000041810 */
[----:B------:R-:W-:Y:S11]  /*32690*/  @!UPT UIADD3 URZ, URZ, URZ, URZ ;  /* 0x0000003f3f3ff290 */ /* 0x000ff6000fffe03f */
[----:B------:R-:W-:Y:S01]  /*326a0*/  @!UPT UIADD3 URZ, URZ, URZ, URZ ;  /* 0x0000003f3f3ff290 */ /* 0x000fe2000fffe03f */
[----:B------:R0:W-:Y:S01]  /*326b0*/  STL.64 [R1+0xd00], R16 ;  /* 0x000d001001007387 */ /* 0x0001e20000100a00 */
[----:B------:R-:W-:Y:S02]  /*326c0*/  STL.64 [R1+0xd08], R18 ;  /* 0x000d081201007387 */ /* 0x000fe40000100a00 */
[----:B0-----:R-:W-:Y:S02]  /*326d0*/  IMAD.MOV.U32 R16, RZ, RZ, R27 ;  /* 0x000000ffff107224 */ /* 0x001fe400078e001b */
[----:B------:R-:W-:Y:S02]  /*326e0*/  IMAD.MOV.U32 R17, RZ, RZ, R26 ;  /* 0x000000ffff117224 */ /* 0x000fe400078e001a */
[----:B------:R-:W3:Y:S01]  /*326f0*/  LDL.LU.64 R26, [R1+0x3560] ;  /* 0x00356000011a7983 */ /* 0x000ee20000300a00 */
[----:B------:R0:W-:Y:S02]  /*32700*/  STL [R1+0x348c], R16 ;  /* 0x00348c1001007387 */ /* 0x0001e40000100800 */
[----:B------:R1:W-:Y:S01]  /*32710*/  STL [R1+0x3488], R17 ;  /* 0x0034881101007387 */ /* 0x0003e20000100800 */
[----:B0-----:R-:W3:Y:S01]  /*32720*/  LDL.LU R16, [R1+0x540] ;  /* 0x0005400001107983 */ /* 0x001ee20000300800 */
[----:B-1----:R-:W3:Y:S02]  /*32730*/  LDL.LU R17, [R1+0x544] ;  /* 0x0005440001117983 */ /* 0x002ee40000300800 */
[----:B------:R-:W-:-:S02]  /*32740*/  IMAD.MOV.U32 R18, RZ, RZ, R6 ;  /* 0x000000ffff127224 */ /* 0x000fc400078e0006 */
[----:B------:R-:W-:Y:S01]  /*32750*/  IMAD.MOV.U32 R19, RZ, RZ, R7 ;  /* 0x000000ffff137224 */ /* 0x000fe200078e0007 */
[----:B------:R-:W4:Y:S01]  /*32760*/  LDL.LU R6, [R1+0x3558] ;  /* 0x0035580001067983 */ /* 0x000f220000300800 */
[----:B------:R-:W4:Y:S05]  /*32770*/  LDL.LU R7, [R1+0x3554] ;  /* 0x0035540001077983 */ /* 0x000f2a0000300800 */
[C---:B---3--:R-:W-:Y:S11]  /*32780*/  HMMA.16816.F32.BF16 R16, R20.reuse, R26, R16 ;  /* 0x0000001a1410723c */ /* 0x048ff60000041810 */
[----:B------:R-:W-:Y:S11]  /*32790*/  @!UPT UIADD3 URZ, URZ, URZ, URZ ;  /* 0x0000003f3f3ff290 */ /* 0x000ff6000fffe03f */
[----:B------:R-:W-:Y:S01]  /*327a0*/  @!UPT UIADD3 URZ, URZ, URZ, URZ ;  /* 0x0000003f3f3ff290 */ /* 0x000fe2000fffe03f */
[----:B------:R-:W-:Y:S01]  /*327b0*/  STL.64 [R1+0xcf0], R16 ;  /* 0x000cf01001007387 */ /* 0x000fe20000100a00 */
[----:B------:R0:W-:Y:S02]  /*327c0*/  STL.64 [R1+0xcf8], R18 ;  /* 0x000cf81201007387 */ /* 0x0001e40000100a00 */
[----:B0-----:R-:W-:Y:S02]  /*327d0*/  IMAD.MOV.U32 R18, RZ, RZ, R26 ;  /* 0x000000ffff127224 */ /* 0x001fe400078e001a */
[----:B------:R-:W-:Y:S02]  /*327e0*/  IMAD.MOV.U32 R19, RZ, RZ, R27 ;  /* 0x000000ffff137224 */ /* 0x000fe400078e001b */
[----:B------:R-:W0:Y:S04]  /*327f0*/  LDSM.16.MT88.4 R24, [R2+0x11000] ;  /* 0x011000000218783b */ /* 0x000e280000004200 */
[----:B------:R-:W-:Y:S04]  /*32800*/  STL.64 [R1+0x3528], R18 ;  /* 0x0035281201007387 */ /* 0x000fe80000100a00 */
[----:B0-----:R0:W-:Y:S01]  /*32810*/  STL.64 [R1+0x3330], R26 ;  /* 0x0033301a01007387 */ /* 0x0011e20000100a00 */
[----:B------:R-:W-:Y:S03]  /*32820*/  STL.64 [R1+0x3328], R24 ;  /* 0x0033281801007387 */ /* 0x000fe60000100a00 */
[----:B0-----:R-:W3:Y:S01]  /*32830*/  LDL.64 R26, [R1+0x18] ;  /* 0x00001800011a7983 */ /* 0x001ee20000100a00 */
[----:B--2---:R-:W-:Y:S01]  /*32840*/  HMMA.16816.F32.BF16 R8, R20, R14, R8 ;  /* 0x0000000e1408723c */ /* 0x004fe20000041808 */
[----:B------:R-:W-:-:S02]  /*32850*/  IMAD.MOV.U32 R5, RZ, RZ, R14 ;  /* 0x000000ffff057224 */ /* 0x000fc400078e000e */
[----:B------:R-:W-:Y:S01]  /*32860*/  IMAD.MOV.U32 R4, RZ, RZ, R15 ;  /* 0x000000ffff047224 */ /* 0x000fe200078e000f */
[----:B---3--:R-:W-:Y:S11]  /*32870*/  STL.64 [R1+0x34e8], R26 ;  /* 0x0034e81a01007387 */ /* 0x008ff60000100a00 */
[----:B------:R-:W-:Y:S08]  /*32880*/  @!UPT UIADD3 URZ, URZ, URZ, URZ ;  /* 0x0000003f3f3ff290 */ /* 0x000ff0000fffe03f */
[----:B------:R-:W-:Y:S02]  /*32890*/  STL.64 [R1+0x8c0], R8 ;  /* 0x0008c00801007387 */ /* 0x000fe40000100a00 */
[----:B------:R-:W-:Y:S02]  /*328a0*/  STL.64 [R1+0x8c8], R10 ;  /* 0x0008c80a01007387 */ /* 0x000fe40000100a00 */
[----:B----4-:R-:W-:Y:S01]  /*328b0*/  STL.64 [R1+0x34a8], R6 ;  /* 0x0034a80601007387 */ /* 0x010fe20000100a00 */
[----:B------:R0:W-:Y:S04]  /*328c0*/  STL.64 [R1+0x34a0], R4 ;  /* 0x0034a00401007387 */ /* 0x0001e80000100a00 */
[----:B0-----:R-:W2:Y:S01]  /*328d0*/  LDL.LU R4, [R1+0x840] ;  /* 0x0008400001047983 */ /* 0x001ea20000300800 */
[----:B------:R-:W2:Y:S02]  /*328e0*/  LDL.LU R5, [R1+0x844] ;  /* 0x0008440001057983 */ /* 0x000ea40000300800 */
[----:B------:R-:W3:Y:S02]  /*328f0*/  LDL.LU R6, [R1+0x848] ;  /* 0x0008480001067983 */ /* 0x000ee40000300800 */
[----:B------:R-:W3:Y:S01]  /*32900*/  LDL.LU R7, [R1+0x84c] ;  /* 0x00084c0001077983 */ /* 0x000ee20000300800 */
[----:B------:R-:W4:Y:S01]  /*32910*/  LDL.LU R12, [R1+0x8a0] ;  /* 0x0008a000010c7983 */ /* 0x000f220000300800 */
[----:B------:R-:W4:Y:S02]  /*32920*/  LDL.LU R13, [R1+0x8a4] ;  /* 0x0008a400010d7983 */ /* 0x000f240000300800 */
[----:B------:R-:W2:Y:S02]  /*32930*/  LDL.LU R14, [R1+0x8a8] ;  /* 0x0008a800010e7983 */ /* 0x000ea40000300800 */
[----:B------:R-:W2:Y:S01]  /*32940*/  LDL.LU R15, [R1+0x8ac] ;  /* 0x0008ac00010f7983 */ /* 0x000ea20000300800 */
[----:B------:R-:W3:Y:S01]  /*32950*/  LDL.LU R8, [R1+0x8b0] ;  /* 0x0008b00001087983 */ /* 0x000ee20000300800 */
[----:B------:R-:W3:Y:S02]  /*32960*/  LDL.LU R9, [R1+0x8b4] ;  /* 0x0008b40001097983 */ /* 0x000ee40000300800 */
[----:B------:R-:W3:Y:S02]  /*32970*/  LDL.LU R10, [R1+0x8b8] ;  /* 0x0008b800010a7983 */ /* 0x000ee40000300800 */
[----:B------:R-:W3:Y:S01]  /*32980*/  LDL.LU R11, [R1+0x8bc] ;  /* 0x0008bc00010b7983 */ /* 0x000ee20000300800 */
[----:B--2---:R0:W-:Y:S01]  /*32990*/  STL.64 [R1+0x3540], R14 ;  /* 0x0035400e01007387 */ /* 0x0041e20000100a00 */
[----:B----4-:R-:W-:Y:S02]  /*329a0*/  STL.64 [R1+0x3538], R12 ;  /* 0x0035380c01007387 */ /* 0x010fe40000100a00 */
[----:B------:R-:W2:Y:S02]  /*329b0*/  LDL.64 R26, [R1+0x28] ;  /* 0x00002800011a7983 */ /* 0x000ea40000100a00 */
[----:B------:R-:W4:Y:S01]  /*329c0*/  LDL.64 R18, [R1+0x48] ;  /* 0x0000480001127983 */ /* 0x000f220000100a00 */
[----:B0-----:R-:W3:Y:S04]  /*329d0*/  LDL.64 R14, [R1+0x58] ;  /* 0x00005800010e7983 */ /* 0x001ee80000100a00 */
[----:B--2---:R0:W-:Y:S01]  /*329e0*/  STL.64 [R1+0x3510], R26 ;  /* 0x0035101a01007387 */ /* 0x0041e20000100a00 */
[----:B------:R-:W2:Y:S02]  /*329f0*/  LDL.LU R24, [R1+0x890] ;  /* 0x0008900001187983 */ /* 0x000ea40000300800 */
[----:B------:R-:W2:Y:S01]  /*32a00*/  LDL.LU R25, [R1+0x894] ;  /* 0x0008940001197983 */ /* 0x000ea20000300800 */
[----:B0-----:R-:W2:Y:S01]  /*32a10*/  LDL.LU R26, [R1+0x898] ;  /* 0x00089800011a7983 */ /* 0x001ea20000300800 */
[----:B------:R-:W2:Y:S02]  /*32a20*/  LDL.LU R27, [R1+0x89c] ;  /* 0x00089c00011b7983 */ /* 0x000ea40000300800 */
[----:B---3--:R-:W-:Y:S02]  /*32a30*/  STL.64 [R1+0x34b8], R6 ;  /* 0x0034b80601007387 */ /* 0x008fe40000100a00 */
[----:B------:R0:W-:Y:S02]  /*32a40*/  STL.64 [R1+0x34b0], R4 ;  /* 0x0034b00401007387 */ /* 0x0001e40000100a00 */
[----:B0-----:R-:W3:Y:S01]  /*32a50*/  LDL.LU R4, [R1+0x850] ;  /* 0x0008500001047983 */ /* 0x001ee20000300800 */
[----:B------:R-:W3:Y:S02]  /*32a60*/  LDL.LU R5, [R1+0x854] ;  /* 0x0008540001057983 */ /* 0x000ee40000300800 */
[----:B------:R-:W2:Y:S02]  /*32a70*/  LDL.LU R6, [R1+0x858] ;  /* 0x0008580001067983 */ /* 0x000ea40000300800 */
[----:B------:R-:W-:-:S02]  /*32a80*/  IMAD.MOV.U32 R7, RZ, RZ, R3 ;  /* 0x000000ffff077224 */ /* 0x000fc400078e0003 */
[----:B------:R-:W4:Y:S04]  /*32a90*/  LDL.LU R3, [R1+0x3550] ;  /* 0x0035500001037983 */ /* 0x000f280000300800 */
[----:B--2---:R0:W-:Y:S01]  /*32aa0*/  STL.64 [R1+0x34c8], R6 ;  /* 0x0034c80601007387 */ /* 0x0041e20000100a00 */
[----:B---3--:R1:W-:Y:S03]  /*32ab0*/  STL.64 [R1+0x34c0], R4 ;  /* 0x0034c00401007387 */ /* 0x0083e60000100a00 */
[----:B0-----:R-:W2:Y:S04]  /*32ac0*/  LDL.64 R6, [R1+0x8] ;  /* 0x0000080001067983 */ /* 0x001ea80000100a00 */
[----:B--2---:R0:W-:Y:S01]  /*32ad0*/  STL.64 [R1+0x34e0], R6 ;  /* 0x0034e00601007387 */ /* 0x0041e20000100a00 */
[----:B-1----:R-:W2:Y:S02]  /*32ae0*/  LDL.LU R4, [R1+0x870] ;  /* 0x0008700001047983 */ /* 0x002ea40000300800 */
[----:B------:R-:W2:Y:S01]  /*32af0*/  LDL.LU R5, [R1+0x874] ;  /* 0x0008740001057983 */ /* 0x000ea20000300800 */
[----:B0-----:R-:W3:Y:S01]  /*32b00*/  LDL.LU R6, [R1+0x878] ;  /* 0x0008780001067983 */ /* 0x001ee20000300800 */
[----:B------:R-:W3:Y:S01]  /*32b10*/  LDL.LU R7, [R1+0x87c] ;  /* 0x00087c0001077983 */ /* 0x000ee20000300800 */
[----:B------:R-:W-:Y:S02]  /*32b20*/  HMMA.16816.F32.BF16 R8, R20, R14, R8 ;  /* 0x0000000e1408723c */ /* 0x000fe40000041808 */
[----:B---3--:R-:W-:Y:S01]  /*32b30*/  STL.64 [R1+0x34f8], R6 ;  /* 0x0034f80601007387 */ /* 0x008fe20000100a00 */
[----:B--2---:R0:W-:Y:S03]  /*32b40*/  STL.64 [R1+0x34f0], R4 ;  /* 0x0034f00401007387 */ /* 0x0041e60000100a00 */
[----:B0-----:R-:W2:Y:S01]  /*32b50*/  LDL.LU R4, [R1+0x880] ;  /* 0x0008800001047983 */ /* 0x001ea20000300800 */
[----:B------:R-:W2:Y:S02]  /*32b60*/  LDL.LU R5, [R1+0x884] ;  /* 0x0008840001057983 */ /* 0x000ea40000300800 */
[----:B------:R-:W3:Y:S02]  /*32b70*/  LDL.LU R6, [R1+0x888] ;  /* 0x0008880001067983 */ /* 0x000ee40000300800 */
[----:B----4-:R-:W-:-:S05]  /*32b80*/  IMAD.MOV.U32 R7, RZ, RZ, R3 ;  /* 0x000000ffff077224 */ /* 0x010fca00078e0003 */
[----:B---3--:R0:W-:Y:S01]  /*32b90*/  STL.64 [R1+0x3520], R6 ;  /* 0x0035200601007387 */ /* 0x0081e20000100a00 */
[----:B--2---:R-:W-:Y:S03]  /*32ba0*/  STL.64 [R1+0x3518], R4 ;  /* 0x0035180401007387 */ /* 0x004fe60000100a00 */
[----:B0-----:R-:W2:Y:S03]  /*32bb0*/  LDL.64 R6, [R1+0x38] ;  /* 0x0000380001067983 */ /* 0x001ea60000100a00 */
[----:B------:R0:W-:Y:S02]  /*32bc0*/  STL.64 [R1+0x8b0], R8 ;  /* 0x0008b00801007387 */ /* 0x0001e40000100a00 */
[----:B------:R1:W-:Y:S02]  /*32bd0*/  STL.64 [R1+0x8b8], R10 ;  /* 0x0008b80a01007387 */ /* 0x0003e40000100a00 */
[----:B0-----:R-:W-:Y:S01]  /*32be0*/  IMAD.MOV.U32 R8, RZ, RZ, R14 ;  /* 0x000000ffff087224 */ /* 0x001fe200078e000e */
[----:B-1----:R-:W3:Y:S01]  /*32bf0*/  LDL.LU.64 R10, [R1+0x3548] ;  /* 0x00354800010a7983 */ /* 0x002ee20000300a00 */
[----:B------:R-:W-:-:S02]  /*32c00*/  IMAD.MOV.U32 R9, RZ, RZ, R15 ;  /* 0x000000ffff097224 */ /* 0x000fc400078e000f */
[----:B------:R-:W4:Y:S02]  /*32c10*/  LDL.LU.64 R14, [R1+0x3540] ;  /* 0x00354000010e7983 */ /* 0x000f240000300a00 */
[----:B------:R-:W4:Y:S01]  /*32c20*/  LDL.LU.64 R12, [R1+0x3538] ;  /* 0x00353800010c7983 */ /* 0x000f220000300a00 */
[C---:B--2---:R-:W-:Y:S08]  /*32c30*/  HMMA.16816.F32.BF16 R24, R20.reuse, R6, R24 ;  /* 0x000000061418723c */ /* 0x044ff00000041818 */
[----:B----4-:R-:W-:Y:S01]  /*32c40*/  HMMA.16816.F32.BF16 R12, R20, R18, R12 ;  /* 0x00000012140c723c */ /* 0x010fe2000004180c */
[----:B------:R-:W-:-:S02]  /*32c50*/  IMAD.MOV.U32 R16, RZ, RZ, R6 ;  /* 0x000000ffff107224 */ /* 0x000fc400078e0006 */
[----:B------:R-:W-:Y:S11]  /*32c60*/  IMAD.MOV.U32 R17, RZ, RZ, R7 ;  /* 0x000000ffff117224 */ /* 0x000ff600078e0007 */
[----:B------:R-:W-:Y:S02]  /*32c70*/  @!UPT UIADD3 URZ, URZ, URZ, URZ ;  /* 0x0000003f3f3ff290 */ /* 0x000fe4000fffe03f */
[----:B------:R-:W-:-:S07]  /*32c80*/  IMAD.MOV.U32 R3, RZ, RZ, R27 ;  /* 0x000000ffff037224 */ /* 0x000fce00078e001b */
[----:B------:R0:W-:Y:S01]  /*32c90*/  STL.64 [R1+0x8a0], R12 ;  /* 0x0008a00c01007387 */ /* 0x0001e20000100a00 */
[----:B------:R1:W-:Y:S02]  /*32ca0*/  STL.64 [R1+0x8a8], R14 ;  /* 0x0008a80e01007387 */ /* 0x0003e40000100a00 */
[----:B0-----:R-:W-:Y:S01]  /*32cb0*/  IMAD.MOV.U32 R13, RZ, RZ, R18 ;  /* 0x000000ffff0d7224 */ /* 0x001fe200078e0012 */
[----:B-1----:R-:W2:Y:S01]  /*32cc0*/  LDL.LU.64 R14, [R1+0x3530] ;  /* 0x00353000010e7983 */ /* 0x002ea20000300a00 */
[----:B------:R-:W-:Y:S02]  /*32cd0*/  IMAD.MOV.U32 R12, RZ, RZ, R19 ;  /* 0x000000ffff0c7224 */ /* 0x000fe400078e0013 */
[----:B------:R-:W4:Y:S02]  /*32ce0*/  LDL.LU.64 R18, [R1+0x3528] ;  /* 0x0035280001127983 */ /* 0x000f240000300a00 */
[----:B------:R-:W2:Y:S01]  /*32cf0*/  LDL.LU.64 R6, [R1+0x3520] ;  /* 0x0035200001067983 */ /* 0x000ea20000300a00 */
[----:B------:R-:W2:Y:S01]  /*32d00*/  LDL.LU.64 R4, [R1+0x3518] ;  /* 0x0035180001047983 */ /* 0x000ea20000300a00 */
[----:B------:R-:W-:Y:S02]  /*32d10*/  STL.64 [R1+0x890], R24 ;  /* 0x0008901801007387 */ /* 0x000fe40000100a00 */
[----:B------:R0:W-:Y:S02]  /*32d20*/  STL [R1+0x898], R26 ;  /* 0x0008981a01007387 */ /* 0x0001e40000100800 */
[----:B0-----:R-:W2:Y:S02]  /*32d30*/  LDL.LU.64 R26, [R1+0x3510] ;  /* 0x00351000011a7983 */ /* 0x001ea40000300a00 */
[----:B--2---:R-:W-:Y:S02]  /*32d40*/  HMMA.16816.F32.BF16 R4, R20, R26, R4 ;  /* 0x0000001a1404723c */ /* 0x004fe40000041804 */
[----:B----4-:R-:W-:Y:S01]  /*32d50*/  STL.64 [R1+0x3498], R18 ;  /* 0x0034981201007387 */ /* 0x010fe20000100a00 */
[----:B------:R3:W-:Y:S02]  /*32d60*/  STL.64 [R1+0x3490], R16 ;  /* 0x0034901001007387 */ /* 0x0007e40000100a00 */
[----:B------:R-:W-:-:S02]  /*32d70*/  IMAD.MOV.U32 R29, RZ, RZ, R26 ;  /* 0x000000ffff1d7224 */ /* 0x000fc400078e001a */
[----:B------:R-:W-:Y:S02]  /*32d80*/  IMAD.MOV.U32 R0, RZ, RZ, R27 ;  /* 0x000000ffff007224 */ /* 0x000fe400078e001b */
[----:B---3--:R-:W-:Y:S02]  /*32d90*/  IMAD.MOV.U32 R16, RZ, RZ, R11 ;  /* 0x000000ffff107224 */ /* 0x008fe400078e000b */
[----:B------:R-:W-:Y:S01]  /*32da0*/  IMAD.MOV.U32 R17, RZ, RZ, R15 ;  /* 0x000000ffff117224 */ /* 0x000fe200078e000f */
[----:B------:R-:W2:Y:S01]  /*32db0*/  LDL.LU R11, [R1+0x350c] ;  /* 0x00350c00010b7983 */ /* 0x000ea20000300800 */
[----:B------:R-:W3:Y:S02]  /*32dc0*/  LDL.LU R15, [R1+0x3508] ;  /* 0x00350800010f7983 */ /* 0x000ee40000300800 */
[----:B------:R-:W-:Y:S02]  /*32dd0*/  IMAD.MOV.U32 R18, RZ, RZ, R14 ;  /* 0x000000ffff127224 */ /* 0x000fe400078e000e */
[----:B------:R-:W-:Y:S01]  /*32de0*/  IMAD.MOV.U32 R19, RZ, RZ, R10 ;  /* 0x000000ffff137224 */ /* 0x000fe200078e000a */
[----:B------:R-:W4:Y:S01]  /*32df0*/  LDL.LU R14, [R1+0x3504] ;  /* 0x00350400010e7983 */ /* 0x000f220000300800 */
[----:B------:R-:W2:Y:S02]  /*32e00*/  LDL.LU R10, [R1+0x3500] ;  /* 0x00350000010a7983 */ /* 0x000ea40000300800 */
[----:B------:R-:W-:Y:S02]  /*32e10*/  STL [R1+0x2b50], R3 ;  /* 0x002b500301007387 */ /* 0x000fe40000100800 */
[----:B------:R-:W-:Y:S01]  /*32e20*/  STL.64 [R1+0x880], R4 ;  /* 0x0008800401007387 */ /* 0x000fe20000100a00 */
[----:B------:R0:W-:Y:S04]  /*32e30*/  STL.64 [R1+0x888], R6 ;  /* 0x0008880601007387 */ /* 0x0001e80000100a00 */
[----:B0-----:R-:W2:Y:S01]  /*32e40*/  LDL.LU.64 R6, [R1+0x34f8] ;  /* 0x0034f80001067983 */ /* 0x001ea20000300a00 */
[----:B------:R-:W2:Y:S02]  /*32e50*/  LDL.LU.64 R4, [R1+0x34f0] ;  /* 0x0034f00001047983 */ /* 0x000ea40000300a00 */
[----:B------:R-:W2:Y:S02]  /*32e60*/  LDL.LU.64 R26, [R1+0x34e8] ;  /* 0x0034e800011a7983 */ /* 0x000ea40000300a00 */
[----:B--2---:R-:W-:Y:S11]  /*32e70*/  HMMA.16816.F32.BF16 R4, R20, R26, R4 ;  /* 0x0000001a1404723c */ /* 0x004ff60000041804 */
[----:B------:R-:W-:Y:S11]  /*32e80*/  @!UPT UIADD3 URZ, URZ, URZ, URZ ;  /* 0x0000003f3f3ff290 */ /* 0x000ff6000fffe03f */
[----:B------:R-:W-:Y:S01]  /*32e90*/  @!UPT UIADD3 URZ, URZ, URZ, URZ ;  /* 0x0000003f3f3ff290 */ /* 0x000fe2000fffe03f */
[----:B------:R-:W-:Y:S01]  /*32ea0*/  STL.64 [R1+0x870], R4 ;  /* 0x0008700401007387 */ /* 0x000fe20000100a00 */
[----:B------:R0:W-:Y:S02]  /*32eb0*/  STL [R1+0x878], R6 ;  /* 0x0008780601007387 */ /* 0x0001e40000100800 */
[----:B------:R-:W-:Y:S02]  /*32ec0*/  IMAD.MOV.U32 R3, RZ, RZ, R7 ;  /* 0x000000ffff037224 */ /* 0x000fe400078e0007 */
[----:B0-----:R-:W2:Y:S01]  /*32ed0*/  LDL.LU.64 R6, [R1+0x34e0] ;  /* 0x0034e00001067983 */ /* 0x001ea20000300a00 */
[----:B------:R3:W-:Y:S02]  /*32ee0*/  STL.64 [R1+0x3360], R26 ;  /* 0x0033601a01007387 */ /* 0x0007e40000100a00 */
[----:B------:R-:W-:Y:S02]  /*32ef0*/  IMAD.MOV.U32 R24, RZ, RZ, R10 ;  /* 0x000000ffff187224 */ /* 0x000fe400078e000a */
[----:B----4-:R-:W-:Y:S01]  /*32f00*/  IMAD.MOV.U32 R25, RZ, RZ, R14 ;  /* 0x000000ffff197224 */ /* 0x010fe200078e000e */
[----:B------:R-:W4:Y:S01]  /*32f10*/  LDL.LU R10, [R1+0x34dc] ;  /* 0x0034dc00010a7983 */ /* 0x000f220000300800 */
[----:B------:R-:W4:Y:S02]  /*32f20*/  LDL.LU R14, [R1+0x34d8] ;  /* 0x0034d800010e7983 */ /* 0x000f240000300800 */
[----:B---3--:R-:W-:-:S02]  /*32f30*/  IMAD.MOV.U32 R26, RZ, RZ, R15 ;  /* 0x000000ffff1a7224 */ /* 0x008fc400078e000f */
[----:B------:R-:W-:Y:S01]  /*32f40*/  IMAD.MOV.U32 R27, RZ, RZ, R11 ;  /* 0x000000ffff1b7224 */ /* 0x000fe200078e000b */
[----:B------:R-:W4:Y:S01]  /*32f50*/  LDL.LU R15, [R1+0x34d4] ;  /* 0x0034d400010f7983 */ /* 0x000f220000300800 */
[----:B------:R-:W3:Y:S02]  /*32f60*/  LDL.LU R11, [R1+0x34d0] ;  /* 0x0034d000010b7983 */ /* 0x000ee40000300800 */
[----:B------:R-:W3:Y:S02]  /*32f70*/  LDL R28, [R1+0x1778] ;  /* 0x00177800011c7983 */ /* 0x000ee40000100800 */
[----:B------:R-:W-:Y:S01]  /*32f80*/  STL [R1+0x2b54], R3 ;  /* 0x002b540301007387 */ /* 0x000fe20000100800 */
[C---:B--2---:R-:W-:Y:S11]  /*32f90*/  HMMA.16816.F32.BF16 R24, R20.reuse, R6, R24 ;  /* 0x000000061418723c */ /* 0x044ff60000041818 */
[----:B------:R-:W-:Y:S11]  /*32fa0*/  @!UPT UIADD3 URZ, URZ, URZ, URZ ;  /* 0x0000003f3f3ff290 */ /* 0x000ff6000fffe03f */
[----:B------:R-:W-:Y:S01]  /*32fb0*/  @!UPT UIADD3 URZ, URZ, URZ, URZ ;  /* 0x0000003f3f3ff290 */ /* 0x000fe2000fffe03f */
[----:B------:R0:W-:Y:S01]  /*32fc0*/  STL.64 [R1+0x860], R24 ;  /* 0x0008601801007387 */ /* 0x0001e20000100a00 */
[----:B------:R-:W-:Y:S02]  /*32fd0*/  STL.64 [R1+0x868], R26 ;  /* 0x0008681a01007387 */ /* 0x000fe40000100a00 */
[----:B0-----:R-:W-:Y:S02]  /*32fe0*/  IMAD.MOV.U32 R25, RZ, RZ, R6 ;  /* 0x000000ffff197224 */ /* 0x001fe400078e0006 */
[----:B------:R-:W-:Y:S02]  /*32ff0*/  IMAD.MOV.U32 R24, RZ, RZ, R7 ;  /* 0x000000ffff187224 */ /* 0x000fe400078e0007 */
[----:B------:R-:W4:Y:S01]  /*33000*/  LDL.LU.64 R6, [R1+0x34c8] ;  /* 0x0034c80001067983 */ /* 0x000f220000300a00 */
[----:B------:R-:W4:Y:S02]  /*33010*/  LDL.LU.64 R4, [R1+0x34c0] ;  /* 0x0034c00001047983 */ /* 0x000f240000300a00 */
[C---:B----4-:R-:W-:Y:S11]  /*33020*/  HMMA.16816.F32.BF16 R4, R20.reuse, R14, R4 ;  /* 0x0000000e1404723c */ /* 0x050ff60000041804 */
[----:B------:R-:W-:Y:S11]  /*33030*/  @!UPT UIADD3 URZ, URZ, URZ, URZ ;  /* 0x0000003f3f3ff290 */ /* 0x000ff6000fffe03f */
[----:B------:R-:W-:Y:S01]  /*33040*/  @!UPT UIADD3 URZ, URZ, URZ, URZ ;  /* 0x0000003f3f3ff290 */ /* 0x000fe2000fffe03f */
[----:B------:R-:W-:Y:S01]  /*33050*/  STL.64 [R1+0x850], R4 ;  /* 0x0008500401007387 */ /* 0x000fe20000100a00 */
[----:B------:R0:W-:Y:S03]  /*33060*/  STL.64 [R1+0x858], R6 ;  /* 0x0008580601007387 */ /* 0x0001e60000100a00 */
[----:B0-----:R-:W3:Y:S01]  /*33070*/  LDL.LU.64 R6, [R1+0x34b8] ;  /* 0x0034b80001067983 */ /* 0x001ee20000300a00 */
[----:B------:R-:W3:Y:S02]  /*33080*/  LDL.LU.64 R4, [R1+0x34b0] ;  /* 0x0034b00001047983 */ /* 0x000ee40000300a00 */
[----:B------:R-:W-:Y:S01]  /*33090*/  STL.64 [R1+0x3348], R14 ;  /* 0x0033480e01007387 */ /* 0x000fe20000100a00 */
[----:B---3--:R-:W-:Y:S11]  /*330a0*/  HMMA.16816.F32.BF16 R4, R20, R10, R4 ;  /* 0x0000000a1404723c */ /* 0x008ff60000041804 */
[----:B------:R-:W-:Y:S11]  /*330b0*/  @!UPT UIADD3 URZ, URZ, URZ, URZ ;  /* 0x0000003f3f3ff290 */ /* 0x000ff6000fffe03f */
[----:B------:R-:W-:Y:S01]  /*330c0*/  @!UPT UIADD3 URZ, URZ, URZ, URZ ;  /* 0x0000003f3f3ff290 */ /* 0x000fe2000fffe03f */
[----:B------:R-:W-:Y:S01]  /*330d0*/  STL.64 [R1+0x840], R4 ;  /* 0x0008400401007387 */ /* 0x000fe20000100a00 */
[----:B------:R0:W-:Y:S02]  /*330e0*/  STL [R1+0x848], R6 ;  /* 0x0008480601007387 */ /* 0x0001e40000100800 */
[----:B------:R-:W-:Y:S02]  /*330f0*/  IMAD.MOV.U32 R3, RZ, RZ, R7 ;  /* 0x000000ffff037224 */ /* 0x000fe400078e0007 */
[----:B0-----:R-:W2:Y:S01]  /*33100*/  LDL.LU.64 R6, [R1+0x34a8] ;  /* 0x0034a80001067983 */ /* 0x001ea20000300a00 */
[----:B------:R-:W3:Y:S02]  /*33110*/  LDL.LU.64 R4, [R1+0x34a0] ;  /* 0x0034a00001047983 */ /* 0x000ee40000300a00 */
[----:B------:R-:W-:Y:S02]  /*33120*/  STL.64 [R1+0x3350], R10 ;  /* 0x0033500a01007387 */ /* 0x000fe40000100a00 */
[----:B------:R-:W-:Y:S02]  /*33130*/  STL [R1+0x2b58], R3 ;  /* 0x002b580301007387 */ /* 0x000fe40000100800 */
[----:B------:R-:W-:-:S02]  /*33140*/  IMAD.MOV.U32 R15, RZ, RZ, R24 ;  /* 0x000000ffff0f7224 */ /* 0x000fc400078e0018 */
[----:B------:R-:W-:Y:S01]  /*33150*/  IMAD.MOV.U32 R14, RZ, RZ, R25 ;  /* 0x000000ffff0e7224 */ /* 0x000fe200078e0019 */
[----:B--2---:R-:W-:Y:S01]  /*33160*/  HMMA.16816.F32.BF16 R20, R20, R6, R16 ;  /* 0x000000061414723c */ /* 0x004fe20000041810 */
[----:B------:R-:W2:Y:S01]  /*33170*/  LDL.LU.64 R18, [R1+0x3498] ;  /* 0x0034980001127983 */ /* 0x000ea20000300a00 */
[----:B------:R-:W4:Y:S11]  /*33180*/  LDL.LU.64 R16, [R1+0x3490] ;  /* 0x0034900001107983 */ /* 0x000f360000300a00 */
[----:B------:R-:W-:Y:S10]  /*33190*/  @!UPT UIADD3 URZ, URZ, URZ, URZ ;  /* 0x0000003f3f3ff290 */ /* 0x000ff4000fffe03f */
[----:B------:R-:W-:Y:S01]  /*331a0*/  STL.64 [R1+0xb20], R20 ;  /* 0x000b201401007387 */ /* 0x000fe20000100a00 */
[----:B------:R-:W-:Y:S02]  /*331b0*/  STL.64 [R1+0xb28], R22 ;  /* 0x000b281601007387 */ /* 0x000fe40000100a00 */
[----:B------:R-:W2:Y:S02]  /*331c0*/  LDL.LU R24, [R1+0x6e0] ;  /* 0x0006e00001187983 */ /* 0x000ea40000300800 */
[----:B------:R-:W2:Y:S01]  /*331d0*/  LDL.LU R25, [R1+0x6e4] ;  /* 0x0006e40001197983 */ /* 0x000ea20000300800 */
[----:B------:R-:W2:Y:S01]  /*331e0*/  LDL.LU R26, [R1+0x6e8] ;  /* 0x0006e800011a7983 */ /* 0x000ea20000300800 */
[----:B------:R-:W2:Y:S03]  /*331f0*/  LDL.LU R27, [R1+0x6ec] ;  /* 0x0006ec00011b7983 */ /* 0x000ea60000300800 */
[----:B--2---:R4:W-:Y:S01]  /*33200*/  STL.64 [R1+0x3370], R26 ;  /* 0x0033701a01007387 */ /* 0x0049e20000100a00 */
[----:B------:R-:W-:Y:S02]  /*33210*/  STL.64 [R1+0x3368], R24 ;  /* 0x0033681801007387 */ /* 0x000fe40000100a00 */
[----:B----4-:R-:W-:-:S02]  /*33220*/  IMAD.MOV.U32 R26, RZ, RZ, R16 ;  /* 0x000000ffff1a7224 */ /* 0x010fc400078e0010 */
[----:B------:R-:W-:Y:S01]  /*33230*/  IMAD.MOV.U32 R27, RZ, RZ, R17 ;  /* 0x000000ffff1b7224 */ /* 0x000fe200078e0011 */
[----:B------:R-:W2:Y:S01]  /*33240*/  LDL.LU R16, [R1+0x348c] ;  /* 0x00348c0001107983 */ /* 0x000ea20000300800 */
[----:B------:R-:W4:Y:S03]  /*33250*/  LDL.LU R17, [R1+0x3488] ;  /* 0x0034880001117983 */ /* 0x000f260000300800 */
[----:B------:R0:W-:Y:S02]  /*33260*/  STL.64 [R1+0x3388], R26 ;  /* 0x0033881a01007387 */ /* 0x0001e40000100a00 */
[----:B0-----:R-:W-:Y:S02]  /*33270*/  IMAD.MOV.U32 R26, RZ, RZ, R13 ;  /* 0x000000ffff1a7224 */ /* 0x001fe400078e000d */
[----:B------:R-:W-:-:S05]  /*33280*/  IMAD.MOV.U32 R27, RZ, RZ, R12 ;  /* 0x000000ffff1b7224 */ /* 0x000fca00078e000c */
[----:B------:R-:W-:Y:S01]  /*33290*/  STL.64 [R1+0x33a0], R26 ;  /* 0x0033a01a01007387 */ /* 0x000fe20000100a00 */
[----:B------:R0:W-:Y:S02]  /*332a0*/  STL.64 [R1+0x3358], R14 ;  /* 0x0033580e01007387 */ /* 0x0001e40000100a00 */
[----:B------:R-:W2:Y:S02]  /*332b0*/  LDL.LU R12, [R1+0x6d0] ;  /* 0x0006d000010c7983 */ /* 0x000ea40000300800 */
[----:B------:R-:W2:Y:S01]  /*332c0*/  LDL.LU R13, [R1+0x6d4] ;  /* 0x0006d400010d7983 */ /* 0x000ea20000300800 */
[----:B0-----:R-:W2:Y:S01]  /*332d0*/  LDL.LU R14, [R1+0x6d8] ;  /* 0x0006d800010e7983 */ /* 0x001ea20000300800 */
[----:B------:R-:W2:Y:S02]  /*332e0*/  LDL.LU R15, [R1+0x6dc] ;  /* 0x0006dc00010f7983 */ /* 0x000ea40000300800 */
[----:B------:R-:W-:Y:S02]  /*332f0*/  IMAD.MOV.U32 R26, RZ, RZ, R8 ;  /* 0x000000ffff1a7224 */ /* 0x000fe400078e0008 */
[----:B------:R-:W-:Y:S01]  /*33300*/  IMAD.MOV.U32 R27, RZ, RZ, R9 ;  /* 0x000000ffff1b7224 */ /* 0x000fe200078e0009 */
[----:B------:R-:W4:Y:S01]  /*33310*/  LDL.LU R8, [R1+0x3484] ;  /* 0x0034840001087983 */ /* 0x000f220000300800 */
[----:B------:R-:W4:Y:S03]  /*33320*/  LDL.LU R9, [R1+0x3480] ;  /* 0x0034800001097983 */ /* 0x000f260000300800 */
[----:B------:R3:W-:Y:S01]  /*33330*/  STL.64 [R1+0x33b8], R26 ;  /* 0x0033b81a01007387 */ /* 0x0007e20000100a00 */
[----:B------:R-:W-:-:S02]  /*33340*/  IMAD.MOV.U32 R22, RZ, RZ, R18 ;  /* 0x000000ffff167224 */ /* 0x000fc400078e0012 */
[----:B------:R-:W-:Y:S02]  /*33350*/  IMAD.MOV.U32 R23, RZ, RZ, R19 ;  /* 0x000000ffff177224 */ /* 0x000fe400078e0013 */
[----:B---3--:R-:W-:Y:S02]  /*33360*/  IMAD.MOV.U32 R26, RZ, RZ, R5 ;  /* 0x000000ffff1a7224 */ /* 0x008fe400078e0005 */
[----:B------:R-:W-:Y:S01]  /*33370*/  IMAD.MOV.U32 R27, RZ, RZ, R4 ;  /* 0x000000ffff1b7224 */ /* 0x000fe200078e0004 */
[----:B--2---:R-:W-:Y:S01]  /*33380*/  STL.64 [R1+0x3380], R14 ;  /* 0x0033800e01007387 */ /* 0x004fe20000100a00 */
[----:B------:R0:W-:Y:S03]  /*33390*/  STL.64 [R1+0x3378], R12 ;  /* 0x0033780c01007387 */ /* 0x0001e60000100a00 */
[----:B0-----:R-:W2:Y:S01]  /*333a0*/  LDL.LU R12, [R1+0x6f0] ;  /* 0x0006f000010c7983 */ /* 0x001ea20000300800 */
[----:B------:R-:W2:Y:S02]  /*333b0*/  LDL.LU R13, [R1+0x6f4] ;  /* 0x0006f400010d7983 */ /* 0x000ea40000300800 */
[----:B------:R-:W3:Y:S02]  /*333c0*/  LDL.LU R14, [R1+0x6f8] ;  /* 0x0006f800010e7983 */ /* 0x000ee40000300800 */
[----:B------:R-:W3:Y:S01]  /*333d0*/  LDL.LU R15, [R1+0x6fc] ;  /* 0x0006fc00010f7983 */ /* 0x000ee20000300800 */
[----:B------:R-:W2:Y:S01]  /*333e0*/  LDL.LU R5, [R1+0x347c] ;  /* 0x00347c0001057983 */ /* 0x000ea20000300800 */
[----:B------:R-:W2:Y:S02]  /*333f0*/  LDL.LU R4, [R1+0x3478] ;  /* 0x0034780001047983 */ /* 0x000ea40000300800 */
[----:B------:R0:W-:Y:S02]  /*33400*/  STL.64 [R1+0x33d0], R26 ;  /* 0x0033d01a01007387 */ /* 0x0001e40000100a00 */
[----:B------:R-:W2:Y:S01]  /*33410*/  LDL.LU R18, [R1+0x3474] ;  /* 0x0034740001127983 */ /* 0x000ea20000300800 */
[----:B------:R-:W2:Y:S01]  /*33420*/  LDL.LU R19, [R1+0x3470] ;  /* 0x0034700001137983 */ /* 0x000ea20000300800 */
[----:B------:R4:W-:Y:S02]  /*33430*/  STL.64 [R1+0x33d8], R22 ;  /* 0x0033d81601007387 */ /* 0x0009e40000100a00 */
[----:B------:R-:W2:Y:S02]  /*33440*/  LDL.LU R24, [R1+0x2f0] ;  /* 0x0002f00001187983 */ /* 0x000ea40000300800 */
[----:B------:R-:W2:Y:S01]  /*33450*/  LDL.LU R25, [R1+0x2f4] ;  /* 0x0002f40001197983 */ /* 0x000ea20000300800 */
[----:B0-----:R-:W2:Y:S01]  /*33460*/  LDL.LU R26, [R1+0x2f8] ;  /* 0x0002f800011a7983 */ /* 0x001ea20000300800 */
[----:B------:R-:W2:Y:S02]  /*33470*/  LDL.LU R27, [R1+0x2fc] ;  /* 0x0002fc00011b7983 */ /* 0x000ea40000300800 */
[----:B----4-:R-:W-:-:S02]  /*33480*/  IMAD.MOV.U32 R22, RZ, RZ, R17 ;  /* 0x000000ffff167224 */ /* 0x010fc400078e0011 */
[----:B------:R-:W-:Y:S01]  /*33490*/  IMAD.MOV.U32 R23, RZ, RZ, R16 ;  /* 0x000000ffff177224 */ /* 0x000fe200078e0010 */
[----:B--2---:R-:W-:Y:S01]  /*334a0*/  STL.64 [R1+0x33e8], R26 ;  /* 0x0033e81a01007387 */ /* 0x004fe20000100a00 */
[----:B------:R-:W-:Y:S02]  /*334b0*/  STL.64 [R1+0x33e0], R24 ;  /* 0x0033e01801007387 */ /* 0x000fe40000100a00 */
[----:B------:R-:W2:Y:S02]  /*334c0*/  LDL.LU R17, [R1+0x346c] ;  /* 0x00346c0001117983 */ /* 0x000ea40000300800 */
[----:B------:R-:W4:Y:S01]  /*334d0*/  LDL.LU R16, [R1+0x3468] ;  /* 0x0034680001107983 */ /* 0x000f220000300800 */
[----:B------:R0:W-:Y:S02]  /*334e0*/  STL.64 [R1+0x33f0], R22 ;  /* 0x0033f01601007387 */ /* 0x0001e40000100a00 */
[----:B0-----:R-:W-:Y:S02]  /*334f0*/  IMAD.MOV.U32 R22, RZ, RZ, R9 ;  /* 0x000000ffff167224 */ /* 0x001fe400078e0009 */
[----:B------:R-:W-:-:S05]  /*33500*/  IMAD.MOV.U32 R23, RZ, RZ, R8 ;  /* 0x000000ffff177224 */ /* 0x000fca00078e0008 */
[----:B------:R0:W-:Y:S01]  /*33510*/  STL.64 [R1+0x3408], R22 ;  /* 0x0034081601007387 */ /* 0x0001e20000100a00 */
[----:B------:R-:W2:Y:S02]  /*33520*/  LDL.LU R24, [R1+0x300] ;  /* 0x0003000001187983 */ /* 0x000ea40000300800 */
[----:B------:R-:W2:Y:S02]  /*33530*/  LDL.LU R25, [R1+0x304] ;  /* 0x0003040001197983 */ /* 0x000ea40000300800 */
[----:B------:R-:W2:Y:S01]  /*33540*/  LDL.LU R26, [R1+0x308] ;  /* 0x00030800011a7983 */ /* 0x000ea20000300800 */
[----:B------:R-:W2:Y:S01]  /*33550*/  LDL.LU R27, [R1+0x30c] ;  /* 0x00030c00011b7983 */ /* 0x000ea20000300800 */
[----:B0-----:R-:W-:Y:S02]  /*33560*/  IMAD.MOV.U32 R22, RZ, RZ, R19 ;  /* 0x000000ffff167224 */ /* 0x001fe400078e0013 */
[----:B------:R-:W-:Y:S01]  /*33570*/  IMAD.MOV.U32 R23, RZ, RZ, R18 ;  /* 0x000000ffff177224 */ /* 0x000fe200078e0012 */
[----:B------:R-:W3:Y:S01]  /*33580*/  LDL.LU R19, [R1+0x3464] ;  /* 0x0034640001137983 */ /* 0x000ee20000300800 */
[----:B------:R-:W3:Y:S03]  /*33590*/  LDL.LU R18, [R1+0x3460] ;  /* 0x0034600001127983 */ /* 0x000ee60000300800 */
[----:B------:R-:W-:Y:S04]  /*335a0*/  STL.64 [R1+0x3420], R22 ;  /* 0x0034201601007387 */ /* 0x000fe80000100a00 */
[----:B--2---:R-:W-:Y:S01]  /*335b0*/  STL.64 [R1+0x3400], R26 ;  /* 0x0034001a01007387 */ /* 0x004fe20000100a00 */
[----:B------:R0:W-:Y:S03]  /*335c0*/  STL.64 [R1+0x33f8], R24 ;  /* 0x0033f81801007387 */ /* 0x0001e60000100a00 */
[----:B0-----:R-:W2:Y:S01]  /*335d0*/  LDL.LU R24, [R1+0x310] ;  /* 0x0003100001187983 */ /* 0x001ea20000300800 */
[----:B------:R-:W2:Y:S02]  /*335e0*/  LDL.LU R25, [R1+0x314] ;  /* 0x0003140001197983 */ /* 0x000ea40000300800 */
[----:B------:R-:W2:Y:S02]  /*335f0*/  LDL.LU R26, [R1+0x318] ;  /* 0x00031800011a7983 */ /* 0x000ea40000300800 */
[----:B------:R-:W2:Y:S02]  /*33600*/  LDL.LU R27, [R1+0x31c] ;  /* 0x00031c00011b7983 */ /* 0x000ea40000300800 */
[----:B----4-:R-:W-:-:S02]  /*33610*/  IMAD.MOV.U32 R22, RZ, RZ, R16 ;  /* 0x000000ffff167224 */ /* 0x010fc400078e0010 */
[----:B------:R-:W-:Y:S01]  /*33620*/  IMAD.MOV.U32 R23, RZ, RZ, R17 ;  /* 0x000000ffff177224 */ /* 0x000fe200078e0011 */
[----:B------:R-:W4:Y:S01]  /*33630*/  LDL.LU R16, [R1+0x345c] ;  /* 0x00345c0001107983 */ /* 0x000f220000300800 */
[----:B------:R-:W4:Y:S03]  /*33640*/  LDL.LU R17, [R1+0x3458] ;  /* 0x0034580001117983 */ /* 0x000f260000300800 */
[----:B------:R-:W-:Y:S04]  /*33650*/  STL.64 [R1+0x3438], R22 ;  /* 0x0034381601007387 */ /* 0x000fe80000100a00 */
[----:B--2---:R-:W-:Y:S01]  /*33660*/  STL.64 [R1+0x3418], R26 ;  /* 0x0034181a01007387 */ /* 0x004fe20000100a00 */
[----:B------:R0:W-:Y:S03]  /*33670*/  STL.64 [R1+0x3410], R24 ;  /* 0x0034101801007387 */ /* 0x0001e60000100a00 */
[----:B0-----:R-:W2:Y:S01]  /*33680*/  LDL.LU R24, [R1+0x320] ;  /* 0x0003200001187983 */ /* 0x001ea20000300800 */
[----:B------:R-:W2:Y:S02]  /*33690*/  LDL.LU R25, [R1+0x324] ;  /* 0x0003240001197983 */ /* 0x000ea40000300800 */
[----:B------:R-:W2:Y:S02]  /*336a0*/  LDL.LU R26, [R1+0x328] ;  /* 0x00032800011a7983 */ /* 0x000ea40000300800 */
[----:B------:R-:W2:Y:S02]  /*336b0*/  LDL.LU R27, [R1+0x32c] ;  /* 0x00032c00011b7983 */ /* 0x000ea40000300800 */
[----:B---3--:R-:W-:-:S02]  /*336c0*/  IMAD.MOV.U32 R22, RZ, RZ, R18 ;  /* 0x000000ffff167224 */ /* 0x008fc400078e0012 */
[----:B------:R-:W-:Y:S01]  /*336d0*/  IMAD.MOV.U32 R23, RZ, RZ, R19 ;  /* 0x000000ffff177224 */ /* 0x000fe200078e0013 */
[----:B------:R-:W4:Y:S01]  /*336e0*/  LDL.LU R18, [R1+0x3454] ;  /* 0x0034540001127983 */ /* 0x000f220000300800 */
[----:B------:R-:W4:Y:S03]  /*336f0*/  LDL.LU R19, [R1+0x3450] ;  /* 0x0034500001137983 */ /* 0x000f260000300800 */
[----:B--2---:R-:W-:Y:S01]  /*33700*/  STL.64 [R1+0x3430], R26 ;  /* 0x0034301a01007387 */ /* 0x004fe20000100a00 */
[----:B------:R0:W-:Y:S03]  /*33710*/  STL.64 [R1+0x3428], R24 ;  /* 0x0034281801007387 */ /* 0x0001e60000100a00 */
[----:B0-----:R-:W2:Y:S01]  /*33720*/  LDL.LU R24, [R1+0x330] ;  /* 0x0003300001187983 */ /* 0x001ea20000300800 */
[----:B------:R-:W2:Y:S02]  /*33730*/  LDL.LU R25, [R1+0x334] ;  /* 0x0003340001197983 */ /* 0x000ea40000300800 */
[----:B------:R-:W3:Y:S02]  /*33740*/  LDL.LU R26, [R1+0x338] ;  /* 0x00033800011a7983 */ /* 0x000ee40000300800 */
[----:B------:R-:W3:Y:S02]  /*33750*/  LDL.LU R27, [R1+0x33c] ;  /* 0x00033c00011b7983 */ /* 0x000ee40000300800 */
[----:B---3--:R-:W-:Y:S01]  /*33760*/  STL.64 [R1+0x3448], R26 ;  /* 0x0034481a01007387 */ /* 0x008fe20000100a00 */
[----:B--2---:R0:W-:Y:S03]  /*33770*/  STL.64 [R1+0x3440], R24 ;  /* 0x0034401801007387 */ /* 0x0041e60000100a00 */
[----:B0-----:R-:W4:Y:S01]  /*33780*/  LDL.LU R24, [R1+0x340] ;  /* 0x0003400001187983 */ /* 0x001f220000300800 */
[----:B------:R-:W4:Y:S02]  /*33790*/  LDL.LU R25, [R1+0x344] ;  /* 0x0003440001197983 */ /* 0x000f240000300800 */
[----:B------:R-:W4:Y:S02]  /*337a0*/  LDL.LU R26, [R1+0x348] ;  /* 0x00034800011a7983 */ /* 0x000f240000300800 */
[----:B------:R-:W4:Y:S01]  /*337b0*/  LDL.LU R27, [R1+0x34c] ;  /* 0x00034c00011b7983 */ /* 0x000f220000300800 */
[----:B------:R-:W-:Y:S01]  /*337c0*/  STL.64 [R1+0x3398], R14 ;  /* 0x0033980e01007387 */ /* 0x000fe20000100a00 */
[----:B------:R0:W-:Y:S03]  /*337d0*/  STL.64 [R1+0x3390], R12 ;  /* 0x0033900c01007387 */ /* 0x0001e60000100a00 */
[----:B0-----:R-:W2:Y:S01]  /*337e0*/  LDL.LU R12, [R1+0x700] ;  /* 0x00070000010c7983 */ /* 0x001ea20000300800 */
[----:B------:R-:W2:Y:S02]  /*337f0*/  LDL.LU R13, [R1+0x704] ;  /* 0x00070400010d7983 */ /* 0x000ea40000300800 */
[----:B------:R-:W3:Y:S02]  /*33800*/  LDL.LU R14, [R1+0x708] ;  /* 0x00070800010e7983 */ /* 0x000ee40000300800 */
[----:B------:R-:W3:Y:S02]  /*33810*/  LDL.LU R15, [R1+0x70c] ;  /* 0x00070c00010f7983 */ /* 0x000ee40000300800 */
[----:B---3--:R-:W-:Y:S01]  /*33820*/  STL.64 [R1+0x33b0], R14 ;  /* 0x0033b00e01007387 */ /* 0x008fe20000100a00 */
[----:B--2---:R0:W-:Y:S03]  /*33830*/  STL.64 [R1+0x33a8], R12 ;  /* 0x0033a80c01007387 */ /* 0x0041e60000100a00 */
[----:B0-----:R-:W2:Y:S01]  /*33840*/  LDL.LU R12, [R1+0x710] ;  /* 0x00071000010c7983 */ /* 0x001ea20000300800 */
[----:B------:R-:W2:Y:S02]  /*33850*/  LDL.LU R13, [R1+0x714] ;  /* 0x00071400010d7983 */ /* 0x000ea40000300800 */
[----:B------:R-:W3:Y:S02]  /*33860*/  LDL.LU R14, [R1+0x718] ;  /* 0x00071800010e7983 */ /* 0x000ee40000300800 */
[----:B------:R-:W3:Y:S01]  /*33870*/  LDL.LU R15, [R1+0x71c] ;  /* 0x00071c00010f7983 */ /* 0x000ee20000300800 */
[C---:B----4-:R-:W-:Y:S01]  /*33880*/  HMMA.16816.F32.BF16 R20, R16.reuse, R22, R24 ;  /* 0x000000161014723c */ /* 0x050fe20000041818 */
[----:B---3--:R-:W-:Y:S01]  /*33890*/  STL.64 [R1+0x33c8], R14 ;  /* 0x0033c80e01007387 */ /* 0x008fe20000100a00 */
[----:B--2---:R0:W-:Y:S03]  /*338a0*/  STL.64 [R1+0x33c0], R12 ;  /* 0x0033c00c01007387 */ /* 0x0041e60000100a00 */
[----:B0-----:R-:W2:Y:S01]  /*338b0*/  LDL.LU R12, [R1+0x720] ;  /* 0x00072000010c7983 */ /* 0x001ea20000300800 */
[----:B------:R-:W2:Y:S02]  /*338c0*/  LDL.LU R13, [R1+0x724] ;  /* 0x00072400010d7983 */ /* 0x000ea40000300800 */
[----:B------:R-:W2:Y:S02]  /*338d0*/  LDL.LU R14, [R1+0x728] ;  /* 0x00072800010e7983 */ /* 0x000ea40000300800 */
[----:B------:R-:W2:Y:S01]  /*338e0*/  LDL.LU R15, [R1+0x72c] ;  /* 0x00072c00010f7983 */ /* 0x000ea20000300800 */
[----:B------:R-:W3:Y:S01]  /*338f0*/  LDL.LU R8, [R1+0x6c0] ;  /* 0x0006c00001087983 */ /* 0x000ee20000300800 */
[----:B------:R-:W3:Y:S02]  /*33900*/  LDL.LU R9, [R1+0x6c4] ;  /* 0x0006c40001097983 */ /* 0x000ee40000300800 */
[----:B------:R-:W3:Y:S02]  /*33910*/  LDL.LU R10, [R1+0x6c8] ;  /* 0x0006c800010a7983 */ /* 0x000ee40000300800 */
[----:B------:R-:W3:Y:S01]  /*33920*/  LDL.LU R11, [R1+0x6cc] ;  /* 0x0006cc00010b7983 */ /* 0x000ee20000300800 */
[----:B------:R-:W-:Y:S01]  /*33930*/  STL.64 [R1+0x3340], R6 ;  /* 0x0033400601007387 */ /* 0x000fe20000100a00 */
[----:B------:R-:W-:Y:S02]  /*33940*/  STL.64 [R1+0x3338], R4 ;  /* 0x0033380401007387 */ /* 0x000fe40000100a00 */
[----:B------:R-:W4:Y:S02]  /*33950*/  LDL.LU.64 R26, [R1+0x3448] ;  /* 0x00344800011a7983 */ /* 0x000f240000300a00 */
[----:B------:R-:W4:Y:S01]  /*33960*/  LDL.LU.64 R24, [R1+0x3440] ;  /* 0x0034400001187983 */ /* 0x000f220000300a00 */
[----:B------:R-:W-:Y:S01]  /*33970*/  STL.64 [R1+0xae0], R20 ;  /* 0x000ae01401007387 */ /* 0x000fe20000100a00 */
[----:B------:R0:W-:Y:S03]  /*33980*/  STL.64 [R1+0xae8], R22 ;  /* 0x000ae81601007387 */ /* 0x0001e60000100a00 */
[----:B0-----:R-:W4:Y:S02]  /*33990*/  LDL.LU.64 R22, [R1+0x3438] ;  /* 0x0034380001167983 */ /* 0x001f240000300a00 */
[C---:B----4-:R-:W-:Y:S02]  /*339a0*/  HMMA.16816.F32.BF16 R20, R16.reuse, R22, R24 ;  /* 0x000000161014723c */ /* 0x050fe40000041818 */
[----:B------:R-:W4:Y:S01]  /*339b0*/  LDL.LU.64 R26, [R1+0x3430] ;  /* 0x00343000011a7983 */ /* 0x000f220000300a00 */
[----:B------:R-:W4:Y:S11]  /*339c0*/  LDL.LU.64 R24, [R1+0x3428] ;  /* 0x0034280001187983 */ /* 0x000f360000300a00 */
[----:B------:R-:W-:Y:S09]  /*339d0*/  @!UPT UIADD3 URZ, URZ, URZ, URZ ;  /* 0x0000003f3f3ff290 */ /* 0x000ff2000fffe03f */
        /* <DEDUP_REMOVED lines=25> */
[----:B------:R-:W2:Y:S11]  /*33b70*/  LDL.LU.64 R26, [R1+0x33d0] ;  /* 0x0033d000011a7983 */ /* 0x000eb60000300a00 */
[----:B------:R-:W-:Y:S10]  /*33b80*/  @!UPT UIADD3 URZ, URZ, URZ, URZ ;  /* 0x0000003f3f3ff290 */ /* 0x000ff4000fffe03f */
[----:B------:R-:W-:Y:S01]  /*33b90*/  STL.64 [R1+0xa90], R20 ;  /* 0x000a901401007387 */ /* 0x000fe20000100a00 */
[----:B------:R-:W-:Y:S02]  /*33ba0*/  STL.64 [R1+0xa98], R22 ;  /* 0x000a981601007387 */ /* 0x000fe40000100a00 */
[----:B------:R-:W0:Y:S02]  /*33bb0*/  LDSM.16.MT88.4 R20, [R2+0x11080] ;  /* 0x011080000214783b */ /* 0x000e240000004200 */
[----:B0-----:R-:W-:Y:S02]  /*33bc0*/  STL.64 [R1+0x3218], R22 ;  /* 0x0032181601007387 */ /* 0x001fe40000100a00 */
[----:B------:R0:W-:Y:S02]  /*33bd0*/  STL.64 [R1+0x3210], R20 ;  /* 0x0032101401007387 */ /* 0x0001e40000100a00 */
[----:B0-----:R-:W4:Y:S01]  /*33be0*/  LDL.LU R20, [R1+0x6b0] ;  /* 0x0006b00001147983 */ /* 0x001f220000300800 */
[----:B------:R-:W4:Y:S02]  /*33bf0*/  LDL.LU R21, [R1+0x6b4] ;  /* 0x0006b40001157983 */ /* 0x000f240000300800 */
[----:B------:R-:W4:Y:S02]  /*33c00*/  LDL.LU R22, [R1+0x6b8] ;  /* 0x0006b80001167983 */ /* 0x000f240000300800 */
[----:B------:R-:W4:Y:S01]  /*33c10*/  LDL.LU R23, [R1+0x6bc] ;  /* 0x0006bc0001177983 */ /* 0x000f220000300800 */
[C---:B--2---:R-:W-:Y:S01]  /*33c20*/  HMMA.16816.F32.BF16 R24, R16.reuse, R26, R12 ;  /* 0x0000001a1018723c */ /* 0x044fe2000004180c */
[----:B------:R-:W2:Y:S01]  /*33c30*/  LDL.LU.64 R14, [R1+0x33c8] ;  /* 0x0033c800010e7983 */ /* 0x000ea20000300a00 */
[----:B------:R-:W2:Y:S11]  /*33c40*/  LDL.LU.64 R12, [R1+0x33c0] ;  /* 0x0033c000010c7983 */ /* 0x000eb60000300a00 */
[----:B------:R-:W-:Y:S10]  /*33c50*/  @!UPT UIADD3 URZ, URZ, URZ, URZ ;  /* 0x0000003f3f3ff290 */ /* 0x000ff4000fffe03f */
[----:B------:R-:W-:Y:S01]  /*33c60*/  STL.64 [R1+0x720], R24 ;  /* 0x0007201801007387 */ /* 0x000fe20000100a00 */
[----:B------:R0:W-:Y:S03]  /*33c70*/  STL.64 [R1+0x728], R26 ;  /* 0x0007281a01007387 */ /* 0x0001e60000100a00 */
[----:B0-----:R-:W2:Y:S02]  /*33c80*/  LDL.LU.64 R26, [R1+0x33b8] ;  /* 0x0033b800011a7983 */ /* 0x001ea40000300a00 */
[C---:B--2---:R-:W-:Y:S02]  /*33c90*/  HMMA.16816.F32.BF16 R24, R16.reuse, R26, R12 ;  /* 0x0000001a1018723c */ /* 0x044fe4000004180c */
[----:B------:R-:W2:Y:S01]  /*33ca0*/  LDL.LU.64 R14, [R1+0x33b0] ;  /* 0x0033b000010e7983 */ /* 0x000ea20000300a00 */
[----:B------:R-:W2:Y:S11]  /*33cb0*/  LDL.LU.64 R12, [R1+0x33a8] ;  /* 0x0033a800010c7983 */ /* 0x000eb60000300a00 */
[----:B------:R-:W-:Y:S09]  /*33cc0*/  @!UPT UIADD3 URZ, URZ, URZ, URZ ;  /* 0x0000003f3f3ff290 */ /* 0x000ff2000fffe03f */
        /* <DEDUP_REMOVED lines=10> */
[----:B--2---:R-:W-:Y:S02]  /*33d70*/  HMMA.16816.F32.BF16 R24, R16, R26, R12 ;  /* 0x0000001a1018723c */ /* 0x004fe4000004180c */
[----:B------:R-:W2:Y:S01]  /*33d80*/  LDL.LU.64 R14, [R1+0x3380] ;  /* 0x00338000010e7983 */ /* 0x000ea20000300a00 */
[----:B------:R-:W2:Y:S11]  /*33d90*/  LDL.LU.64 R12, [R1+0x3378] ;  /* 0x00337800010c7983 */ /* 0x000eb60000300a00 */
[----:B------:R-:W-:Y:S09]  /*33da0*/  @!UPT UIADD3 URZ, URZ, URZ, URZ ;  /* 0x0000003f3f3ff290 */ /* 0x000ff2000fffe03f */
[----:B------:R-:W-:Y:S01]  /*33db0*/  STL.64 [R1+0x6f0], R24 ;  /* 0x0006f01801007387 */ /* 0x000fe20000100a00 */
[----:B------:R0:W-:Y:S03]  /*33dc0*/  STL.64 [R1+0x6f8], R26 ;  /* 0x0006f81a01007387 */ /* 0x0001e60000100a00 */
[----:B0-----:R-:W2:Y:S01]  /*33dd0*/  LDL.LU.64 R26, [R1+0x3370] ;  /* 0x00337000011a7983 */ /* 0x001ea20000300a00 */
[----:B------:R-:W2:Y:S02]  /*33de0*/  LDL.LU.64 R24, [R1+0x3368] ;  /* 0x0033680001187983 */ /* 0x000ea40000300a00 */
[----:B------:R-:W-:Y:S02]  /*33df0*/  IMAD.MOV.U32 R6, RZ, RZ, R29 ;  /* 0x000000ffff067224 */ /* 0x000fe400078e001d */
[----:B------:R-:W-:-:S07]  /*33e00*/  IMAD.MOV.U32 R7, RZ, RZ, R0 ;  /* 0x000000ffff077224 */ /* 0x000fce00078e0000 */
[C---:B--2---:R-:W-:Y:S01]  /*33e10*/  HMMA.16816.F32.BF16 R4, R16.reuse, R6, R24 ;  /* 0x000000061004723c */ /* 0x044fe20000041818 */
[----:B------:R-:W2:Y:S11]  /*33e20*/  LDL.LU.64 R26, [R1+0x3360] ;  /* 0x00336000011a7983 */ /* 0x000eb60000300a00 */
[----:B------:R-:W-:Y:S11]  /*33e30*/  @!UPT UIADD3 URZ, URZ, URZ, URZ ;  /* 0x0000003f3f3ff290 */ /* 0x000ff6000fffe03f */
[----:B------:R0:W-:Y:S01]  /*33e40*/  STL.64 [R1+0x6e0], R4 ;  /* 0x0006e00401007387 */ /* 0x0001e20000100a00 */
[----:B------:R1:W-:Y:S03]  /*33e50*/  STL.64 [R1+0x6e8], R6 ;  /* 0x0006e80601007387 */ /* 0x0003e60000100a00 */
[----:B0-----:R-:W3:Y:S01]  /*33e60*/  LDL.LU R4, [R1+0x6a0] ;  /* 0x0006a00001047983 */ /* 0x001ee20000300800 */
[----:B------:R-:W3:Y:S02]  /*33e70*/  LDL.LU R5, [R1+0x6a4] ;  /* 0x0006a40001057983 */ /* 0x000ee40000300800 */
[----:B-1----:R-:W3:Y:S02]  /*33e80*/  LDL.LU R6, [R1+0x6a8] ;  /* 0x0006a80001067983 */ /* 0x002ee40000300800 */
[----:B------:R-:W3:Y:S01]  /*33e90*/  LDL.LU R7, [R1+0x6ac] ;  /* 0x0006ac0001077983 */ /* 0x000ee20000300800 */
[C---:B--2---:R-:W-:Y:S11]  /*33ea0*/  HMMA.16816.F32.BF16 R12, R16.reuse, R26, R12 ;  /* 0x0000001a100c723c */ /* 0x044ff6000004180c */
[----:B------:R-:W-:Y:S11]  /*33eb0*/  @!UPT UIADD3 URZ, URZ, URZ, URZ ;  /* 0x0000003f3f3ff290 */ /* 0x000ff6000fffe03f */
[----:B------:R-:W-:Y:S01]  /*33ec0*/  @!UPT UIADD3 URZ, URZ, URZ, URZ ;  /* 0x0000003f3f3ff290 */ /* 0x000fe2000fffe03f */
[----:B------:R-:W-:Y:S01]  /*33ed0*/  STL.64 [R1+0x6d0], R12 ;  /* 0x0006d00c01007387 */ /* 0x000fe20000100a00 */
[----:B------:R0:W-:Y:S03]  /*33ee0*/  STL.64 [R1+0x6d8], R14 ;  /* 0x0006d80e01007387 */ /* 0x0001e60000100a00 */
[----:B0-----:R-:W3:Y:S01]  /*33ef0*/  LDL.LU.64 R14, [R1+0x3358] ;  /* 0x00335800010e7983 */ /* 0x001ee20000300a00 */
[----:B------:R-:W2:Y:S02]  /*33f00*/  LDL.LU R24, [R1+0x2e0] ;  /* 0x0002e00001187983 */ /* 0x000ea40000300800 */
[----:B------:R-:W-:Y:S02]  /*33f10*/  IMAD.MOV.U32 R2, RZ, RZ, R26 ;  /* 0x000000ffff027224 */ /* 0x000fe400078e001a */
[----:B------:R-:W2:Y:S02]  /*33f20*/  LDL.LU R25, [R1+0x2e4] ;  /* 0x0002e40001197983 */ /* 0x000ea40000300800 */
[----:B------:R-:W-:Y:S01]  /*33f30*/  IMAD.MOV.U32 R0, RZ, RZ, R27 ;  /* 0x000000ffff007224 */ /* 0x000fe200078e001b */
[----:B------:R-:W2:Y:S01]  /*33f40*/  LDL.LU R26, [R1+0x2e8] ;  /* 0x0002e800011a7983 */ /* 0x000ea20000300800 */
[----:B------:R-:W2:Y:S01]  /*33f50*/  LDL.LU R27, [R1+0x2ec] ;  /* 0x0002ec00011b7983 */ /* 0x000ea20000300800 */
[C---:B---3--:R-:W-:Y:S02]  /*33f60*/  HMMA.16816.F32.BF16 R12, R16.reuse, R14, R8 ;  /* 0x0000000e100c723c */ /* 0x048fe40000041808 */
[----:B------:R-:W3:Y:S11]  /*33f70*/  LDL.LU.64 R10, [R1+0x3350] ;  /* 0x00335000010a7983 */ /* 0x000ef60000300a00 */
[----:B------:R-:W-:Y:S10]  /*33f80*/  @!UPT UIADD3 URZ, URZ, URZ, URZ ;  /* 0x0000003f3f3ff290 */ /* 0x000ff4000fffe03f */
[----:B------:R-:W-:Y:S01]  /*33f90*/  STL.64 [R1+0x6c0], R12 ;  /* 0x0006c00c01007387 */ /* 0x000fe20000100a00 */
[----:B------:R0:W-:Y:S03]  /*33fa0*/  STL.64 [R1+0x6c8], R14 ;  /* 0x0006c80e01007387 */ /* 0x0001e60000100a00 */
[----:B0-----:R-:W4:Y:S02]  /*33fb0*/  LDL.LU.64 R14, [R1+0x3348] ;  /* 0x00334800010e7983 */ /* 0x001f240000300a00 */
[C---:B----4-:R-:W-:Y:S11]  /*33fc0*/  HMMA.16816.F32.BF16 R20, R16.reuse, R14, R20 ;  /* 0x0000000e1014723c */ /* 0x050ff60000041814 */
[----:B------:R-:W-:Y:S11]  /*33fd0*/  @!UPT UIADD3 URZ, URZ, URZ, URZ ;  /* 0x0000003f3f3ff290 */ /* 0x000ff6000fffe03f */
[----:B------:R-:W-:Y:S01]  /*33fe0*/  @!UPT UIADD3 URZ, URZ, URZ, URZ ;  /* 0x0000003f3f3ff290 */ /* 0x000fe2000fffe03f */
[----:B------:R0:W-:Y:S01]  /*33ff0*/  STL.64 [R1+0x6b0], R20 ;  /* 0x0006b01401007387 */ /* 0x0001e20000100a00 */
[----:B------:R1:W-:Y:S03]  /*34000*/  STL.64 [R1+0x6b8], R22 ;  /* 0x0006b81601007387 */ /* 0x0003e60000100a00 */
[----:B0-----:R-:W4:Y:S01]  /*34010*/  LDL.LU R20, [R1+0x4f0] ;  /* 0x0004f00001147983 */ /* 0x001f220000300800 */
[----:B------:R-:W4:Y:S02]  /*34020*/  LDL.LU R21, [R1+0x4f4] ;  /* 0x0004f40001157983 */ /* 0x000f240000300800 */
[----:B-1----:R-:W2:Y:S02]  /*34030*/  LDL.LU R22, [R1+0x4f8] ;  /* 0x0004f80001167983 */ /* 0x002ea40000300800 */
[----:B------:R-:W2:Y:S02]  /*34040*/  LDL.LU R23, [R1+0x4fc] ;  /* 0x0004fc0001177983 */ /* 0x000ea40000300800 */
[----:B--2---:R0:W-:Y:S01]  /*34050*/  STL.64 [R1+0x3310], R22 ;  /* 0x0033101601007387 */ /* 0x0041e20000100a00 */
[----:B----4-:R-:W-:Y:S03]  /*34060*/  STL.64 [R1+0x3308], R20 ;  /* 0x0033081401007387 */ /* 0x010fe60000100a00 */
[----:B0-----:R-:W2:Y:S04]  /*34070*/  LDL.64 R22, [R1+0xa8] ;  /* 0x0000a80001167983 */ /* 0x001ea80000100a00 */
[----:B--2---:R0:W-:Y:S04]  /*34080*/  STL.64 [R1+0x3318], R22 ;  /* 0x0033181601007387 */ /* 0x0041e80000100a00 */
[----:B0-----:R-:W2:Y:S04]  /*34090*/  LDL.64 R22, [R1+0xb8] ;  /* 0x0000b80001167983 */ /* 0x001ea80000100a00 */
[----:B--2---:R0:W-:Y:S04]  /*340a0*/  STL.64 [R1+0x3320], R22 ;  /* 0x0033201601007387 */ /* 0x0041e80000100a00 */
[----:B0-----:R-:W2:Y:S01]  /*340b0*/  LDL.64 R22, [R1+0xc8] ;  /* 0x0000c80001167983 */ /* 0x001ea20000100a00 */
[----:B------:R0:W-:Y:S03]  /*340c0*/  STL.64 [R1+0x32a8], R14 ;  /* 0x0032a80e01007387 */ /* 0x0001e60000100a00 */
[----:B0-----:R-:W4:Y:S01]  /*340d0*/  LDL.64 R14, [R1+0x78] ;  /* 0x00007800010e7983 */ /* 0x001f220000100a00 */
[C---:B---3--:R-:W-:Y:S03]  /*340e0*/  HMMA.16816.F32.BF16 R4, R16.reuse, R10, R4 ;  /* 0x0000000a1004723c */ /* 0x048fe60000041804 */
[----:B----4-:R0:W-:Y:S01]  /*340f0*/  STL.64 [R1+0x32f0], R14 ;  /* 0x0032f00e01007387 */ /* 0x0101e20000100a00 */
[----:B------:R-:W3:Y:S02]  /*34100*/  LDL.LU R12, [R1+0x4e0] ;  /* 0x0004e000010c7983 */ /* 0x000ee40000300800 */
[----:B------:R-:W3:Y:S01]  /*34110*/  LDL.LU R13, [R1+0x4e4] ;  /* 0x0004e400010d7983 */ /* 0x000ee20000300800 */
[----:B0-----:R-:W4:Y:S01]  /*34120*/  LDL.LU R14, [R1+0x4e8] ;  /* 0x0004e800010e7983 */ /* 0x001f220000300800 */
[----:B------:R-:W4:Y:S03]  /*34130*/  LDL.LU R15, [R1+0x4ec] ;  /* 0x0004ec00010f7983 */ /* 0x000f260000300800 */
[----:B----4-:R0:W-:Y:S01]  /*34140*/  STL.64 [R1+0x3300], R14 ;  /* 0x0033000e01007387 */ /* 0x0101e20000100a00 */
[----:B---3--:R-:W-:Y:S03]  /*34150*/  STL.64 [R1+0x32f8], R12 ;  /* 0x0032f80c01007387 */ /* 0x008fe60000100a00 */
[----:B0-----:R-:W3:Y:S08]  /*34160*/  LDL.64 R14, [R1+0x98] ;  /* 0x00009800010e7983 */ /* 0x001ef00000100a00 */
[----:B------:R-:W-:Y:S02]  /*34170*/  STL.64 [R1+0x6a0], R4 ;  /* 0x0006a00401007387 */ /* 0x000fe40000100a00 */
[----:B------:R0:W-:Y:S02]  /*34180*/  STL.64 [R1+0x6a8], R6 ;  /* 0x0006a80601007387 */ /* 0x0001e40000100a00 */
[----:B0-----:R-:W4:Y:S01]  /*34190*/  LDL.LU.64 R6, [R1+0x3340] ;  /* 0x0033400001067983 */ /* 0x001f220000300a00 */
[----:B------:R-:W2:Y:S02]  /*341a0*/  LDL.LU.64 R4, [R1+0x3338] ;  /* 0x0033380001047983 */ /* 0x000ea40000300a00 */
[----:B------:R0:W-:Y:S02]  /*341b0*/  STL [R1+0x3234], R10 ;  /* 0x0032340a01007387 */ /* 0x0001e40000100800 */
[----:B------:R1:W-:Y:S01]  /*341c0*/  STL [R1+0x3230], R11 ;  /* 0x0032300b01007387 */ /* 0x0003e20000100800 */
[----:B------:R-:W2:Y:S01]  /*341d0*/  LDL.LU R8, [R1+0x500] ;  /* 0x0005000001087983 */ /* 0x000ea20000300800 */
[----:B------:R-:W2:Y:S03]  /*341e0*/  LDL.LU R9, [R1+0x504] ;  /* 0x0005040001097983 */ /* 0x000ea60000300800 */
[----:B0-----:R-:W2:Y:S01]  /*341f0*/  LDL.LU R10, [R1+0x508] ;  /* 0x00050800010a7983 */ /* 0x001ea20000300800 */
[----:B-1----:R-:W2:Y:S01]  /*34200*/  LDL.LU R11, [R1+0x50c] ;  /* 0x00050c00010b7983 */ /* 0x002ea20000300800 */
[----:B----4-:R-:W-:Y:S02]  /*34210*/  HMMA.16816.F32.BF16 R16, R16, R6, R24 ;  /* 0x000000061010723c */ /* 0x010fe40000041818 */
[----:B------:R-:W4:Y:S01]  /*34220*/  LDL.LU.64 R26, [R1+0x3330] ;  /* 0x00333000011a7983 */ /* 0x000f220000300a00 */
[----:B------:R-:W4:Y:S11]  /*34230*/  LDL.LU.64 R24, [R1+0x3328] ;  /* 0x0033280001187983 */ /* 0x000f360000300a00 */
[----:B------:R-:W-:Y:S09]  /*34240*/  @!UPT UIADD3 URZ, URZ, URZ, URZ ;  /* 0x0000003f3f3ff290 */ /* 0x000ff2000fffe03f */
[----:B------:R0:W-:Y:S01]  /*34250*/  STL.64 [R1+0x9a0], R16 ;  /* 0x0009a01001007387 */ /* 0x0001e20000100a00 */
[----:B------:R1:W-:Y:S03]  /*34260*/  STL.64 [R1+0x9a8], R18 ;  /* 0x0009a81201007387 */ /* 0x0003e60000100a00 */
[----:B0-----:R-:W3:Y:S01]  /*34270*/  LDL.LU R16, [R1+0x4d0] ;  /* 0x0004d00001107983 */ /* 0x001ee20000300800 */
[----:B------:R-:W3:Y:S02]  /*34280*/  LDL.LU R17, [R1+0x4d4] ;  /* 0x0004d40001117983 */ /* 0x000ee40000300800 */
[----:B-1----:R-:W3:Y:S02]  /*34290*/  LDL.LU R18, [R1+0x4d8] ;  /* 0x0004d80001127983 */ /* 0x002ee40000300800 */
[----:B------:R-:W3:Y:S01]  /*342a0*/  LDL.LU R19, [R1+0x4dc] ;  /* 0x0004dc0001137983 */ /* 0x000ee20000300800 */
[----:B------:R-:W-:Y:S01]  /*342b0*/  STL.64 [R1+0x3228], R6 ;  /* 0x0032280601007387 */ /* 0x000fe20000100a00 */
[----:B--2---:R0:W-:Y:S03]  /*342c0*/  STL.64 [R1+0x3220], R4 ;  /* 0x0032200401007387 */ /* 0x0041e60000100a00 */
[----:B0-----:R-:W4:Y:S01]  /*342d0*/  LDL.LU R4, [R1+0x520] ;  /* 0x0005200001047983 */ /* 0x001f220000300800 */
[----:B------:R-:W4:Y:S02]  /*342e0*/  LDL.LU R5, [R1+0x524] ;  /* 0x0005240001057983 */ /* 0x000f240000300800 */
[----:B------:R-:W4:Y:S02]  /*342f0*/  LDL.LU R6, [R1+0x528] ;  /* 0x0005280001067983 */ /* 0x000f240000300800 */
[----:B------:R-:W4:Y:S02]  /*34300*/  LDL.LU R7, [R1+0x52c] ;  /* 0x00052c0001077983 */ /* 0x000f240000300800 */
[C---:B----4-:R-:W-:Y:S11]  /*34310*/  HMMA.16816.F32.BF16 R4, R24.reuse, R22, R4 ;  /* 0x000000161804723c */ /* 0x050ff60000041804 */
[----:B------:R-:W-:Y:S11]  /*34320*/  @!UPT UIADD3 URZ, URZ, URZ, URZ ;  /* 0x0000003f3f3ff290 */ /* 0x000ff6000fffe03f */
[----:B------:R-:W-:Y:S01]  /*34330*/  @!UPT UIADD3 URZ, URZ, URZ, URZ ;  /* 0x0000003f3f3ff290 */ /* 0x000fe2000fffe03f */
[----:B------:R0:W-:Y:S01]  /*34340*/  STL.64 [R1+0xce0], R4 ;  /* 0x000ce00401007387 */ /* 0x0001e20000100a00 */
[----:B------:R-:W-:Y:S02]  /*34350*/  STL.64 [R1+0xce8], R6 ;  /* 0x000ce80601007387 */ /* 0x000fe40000100a00 */
[----:B0-----:R-:W-:Y:S02]  /*34360*/  IMAD.MOV.U32 R4, RZ, RZ, R23 ;  /* 0x000000ffff047224 */ /* 0x001fe400078e0017 */
[----:B------:R-:W-:Y:S02]  /*34370*/  IMAD.MOV.U32 R5, RZ, RZ, R22 ;  /* 0x000000ffff057224 */ /* 0x000fe400078e0016 */
[----:B------:R-:W2:Y:S01]  /*34380*/  LDL.LU.64 R22, [R1+0x3320] ;  /* 0x0033200001167983 */ /* 0x000ea20000300a00 */
[----:B------:R0:W-:Y:S02]  /*34390*/  STL [R1+0x323c], R4 ;  /* 0x00323c0401007387 */ /* 0x0001e40000100800 */
[----:B------:R1:W-:Y:S01]  /*343a0*/  STL [R1+0x3238], R5 ;  /* 0x0032380501007387 */ /* 0x0003e20000100800 */
[----:B0-----:R-:W2:Y:S01]  /*343b0*/  LDL.LU R4, [R1+0x510] ;  /* 0x0005100001047983 */ /* 0x001ea20000300800 */
[----:B-1----:R-:W2:Y:S02]  /*343c0*/  LDL.LU R5, [R1+0x514] ;  /* 0x0005140001057983 */ /* 0x002ea40000300800 */
[----:B------:R-:W2:Y:S02]  /*343d0*/  LDL.LU R6, [R1+0x518] ;  /* 0x0005180001067983 */ /* 0x000ea40000300800 */
[----:B------:R-:W2:Y:S02]  /*343e0*/  LDL.LU R7, [R1+0x51c] ;  /* 0x00051c0001077983 */ /* 0x000ea40000300800 */
[C---:B--2---:R-:W-:Y:S11]  /*343f0*/  HMMA.16816.F32.BF16 R4, R24.reuse, R22, R4 ;  /* 0x000000161804723c */ /* 0x044ff60000041804 */
[----:B------:R-:W-:Y:S11]  /*34400*/  @!UPT UIADD3 URZ, URZ, URZ, URZ ;  /* 0x0000003f3f3ff290 */ /* 0x000ff6000fffe03f */
[----:B------:R-:W-:Y:S01]  /*34410*/  @!UPT UIADD3 URZ, URZ, URZ, URZ ;  /* 0x0000003f3f3ff290 */ /* 0x000fe2000fffe03f */
[----:B------:R-:W-:Y:S01]  /*34420*/  STL.64 [R1+0xcd0], R4 ;  /* 0x000cd00401007387 */ /* 0x000fe20000100a00 */
[----:B------:R0:W-:Y:S02]  /*34430*/  STL.64 [R1+0xcd8], R6 ;  /* 0x000cd80601007387 */ /* 0x0001e40000100a00 */
[----:B0-----:R-:W-:Y:S02]  /*34440*/  IMAD.MOV.U32 R7, RZ, RZ, R22 ;  /* 0x000000ffff077224 */ /* 0x001fe400078e0016 */
[----:B------:R-:W-:Y:S02]  /*34450*/  IMAD.MOV.U32 R6, RZ, RZ, R23 ;  /* 0x000000ffff067224 */ /* 0x000fe400078e0017 */
[----:B------:R-:W2:Y:S01]  /*34460*/  LDL.LU.64 R22, [R1+0x3318] ;  /* 0x0033180001167983 */ /* 0x000ea20000300a00 */
[----:B------:R-:W-:Y:S02]  /*34470*/  STL [R1+0x3240], R7 ;  /* 0x0032400701007387 */ /* 0x000fe40000100800 */
[----:B------:R0:W-:Y:S02]  /*34480*/  STL [R1+0x32d4], R6 ;  /* 0x0032d40601007387 */ /* 0x0001e40000100800 */
[----:B0-----:R-:W4:Y:S01]  /*34490*/  LDL.64 R6, [R1+0x88] ;  /* 0x0000880001067983 */ /* 0x001f220000100a00 */
[C---:B--2---:R-:W-:Y:S11]  /*344a0*/  HMMA.16816.F32.BF16 R8, R24.reuse, R22, R8 ;  /* 0x000000161808723c */ /* 0x044ff60000041808 */
[----:B------:R-:W-:Y:S11]  /*344b0*/  @!UPT UIADD3 URZ, URZ, URZ, URZ ;  /* 0x0000003f3f3ff290 */ /* 0x000ff6000fffe03f */
[----:B------:R-:W-:Y:S01]  /*344c0*/  @!UPT UIADD3 URZ, URZ, URZ, URZ ;  /* 0x0000003f3f3ff290 */ /* 0x000fe2000fffe03f */
[----:B------:R0:W-:Y:S01]  /*344d0*/  STL.64 [R1+0xcc0], R8 ;  /* 0x000cc00801007387 */ /* 0x0001e20000100a00 */
[----:B------:R-:W-:Y:S02]  /*344e0*/  STL.64 [R1+0xcc8], R10 ;  /* 0x000cc80a01007387 */ /* 0x000fe40000100a00 */
[----:B0-----:R-:W-:Y:S02]  /*344f0*/  IMAD.MOV.U32 R9, RZ, RZ, R22 ;  /* 0x000000ffff097224 */ /* 0x001fe400078e0016 */
[----:B------:R-:W-:Y:S02]  /*34500*/  IMAD.MOV.U32 R8, RZ, RZ, R23 ;  /* 0x000000ffff087224 */ /* 0x000fe400078e0017 */
[----:B------:R-:W3:Y:S01]  /*34510*/  LDL.LU.64 R22, [R1+0x3310] ;  /* 0x0033100001167983 */ /* 0x000ee20000300a00 */
        /* <DEDUP_REMOVED lines=10> */
[----:B----4-:R-:W-:Y:S11]  /*345c0*/  HMMA.16816.F32.BF16 R12, R24, R6, R12 ;  /* 0x00000006180c723c */ /* 0x010ff6000004180c */
[----:B------:R-:W-:Y:S11]  /*345d0*/  @!UPT UIADD3 URZ, URZ, URZ, URZ ;  /* 0x0000003f3f3ff290 */ /* 0x000ff6000fffe03f */
[----:B------:R-:W-:Y:S01]  /*345e0*/  @!UPT UIADD3 URZ, URZ, URZ, URZ ;  /* 0x0000003f3f3ff290 */ /* 0x000fe2000fffe03f */
[----:B------:R-:W-:Y:S01]  /*345f0*/  STL.64 [R1+0xca0], R12 ;  /* 0x000ca00c01007387 */ /* 0x000fe20000100a00 */
[----:B------:R0:W-:Y:S03]  /*34600*/  STL.64 [R1+0xca8], R14 ;  /* 0x000ca80e01007387 */ /* 0x0001e60000100a00 */
[----:B0-----:R-:W2:Y:S01]  /*34610*/  LDL.LU.64 R14, [R1+0x32f0] ;  /* 0x0032f000010e7983 */ /* 0x001ea20000300a00 */
[----:B------:R-:W-:Y:S02]  /*34620*/  IMAD.MOV.U32 R23, RZ, RZ, R6 ;  /* 0x000000ffff177224 */ /* 0x000fe400078e0006 */
[----:B------:R-:W-:-:S05]  /*34630*/  IMAD.MOV.U32 R22, RZ, RZ, R7 ;  /* 0x000000ffff167224 */ /* 0x000fca00078e0007 */
[----:B------:R-:W-:Y:S01]  /*34640*/  STL.64 [R1+0x3250], R22 ;  /* 0x0032501601007387 */ /* 0x000fe20000100a00 */
[----:B------:R0:W-:Y:S01]  /*34650*/  STL.64 [R1+0x3248], R20 ;  /* 0x0032481401007387 */ /* 0x0001e20000100a00 */
[C---:B--2---:R-:W-:Y:S01]  /*34660*/  HMMA.16816.F32.BF16 R4, R24.reuse, R14, R16 ;  /* 0x0000000e1804723c */ /* 0x044fe20000041810 */
[----:B------:R-:W-:Y:S02]  /*34670*/  IMAD.MOV.U32 R11, RZ, RZ, R14 ;  /* 0x000000ffff0b7224 */ /* 0x000fe400078e000e */
[----:B------:R-:W-:Y:S01]  /*34680*/  IMAD.MOV.U32 R29, RZ, RZ, R15 ;  /* 0x000000ffff1d7224 */ /* 0x000fe200078e000f */
[----:B------:R-:W1:Y:S11]  /*34690*/  LDSM.16.MT88.4 R16, [R28+0x11000] ;  /* 0x011000001c10783b */ /* 0x000e760000004200 */
[----:B------:R-:W-:Y:S08]  /*346a0*/  @!UPT UIADD3 URZ, URZ, URZ, URZ ;  /* 0x0000003f3f3ff290 */ /* 0x000ff0000fffe03f */
[----:B------:R-:W-:Y:S01]  /*346b0*/  STL.64 [R1+0xc90], R4 ;  /* 0x000c900401007387 */ /* 0x000fe20000100a00 */
[----:B------:R-:W-:Y:S02]  /*346c0*/  STL.64 [R1+0xc98], R6 ;  /* 0x000c980601007387 */ /* 0x000fe40000100a00 */
[----:B------:R-:W-:Y:S02]  /*346d0*/  STL [R1+0x32d0], R11 ;  /* 0x0032d00b01007387 */ /* 0x000fe40000100800 */
[----:B------:R-:W-:Y:S01]  /*346e0*/  STL.64 [R1+0x32c8], R8 ;  /* 0x0032c80801007387 */ /* 0x000fe20000100a00 */
[----:B0-----:R-:W2:Y:S01]  /*346f0*/  LDL.LU R20, [R1+0x7c0] ;  /* 0x0007c00001147983 */ /* 0x001ea20000300800 */
[----:B------:R-:W2:Y:S02]  /*34700*/  LDL.LU R21, [R1+0x7c4] ;  /* 0x0007c40001157983 */ /* 0x000ea40000300800 */
[----:B------:R-:W3:Y:S02]  /*34710*/  LDL.LU R22, [R1+0x7c8] ;  /* 0x0007c80001167983 */ /* 0x000ee40000300800 */
[----:B------:R-:W3:Y:S02]  /*34720*/  LDL.LU R23, [R1+0x7cc] ;  /* 0x0007cc0001177983 */ /* 0x000ee40000300800 */
[----:B---3--:R0:W-:Y:S01]  /*34730*/  STL.64 [R1+0x3260], R22 ;  /* 0x0032601601007387 */ /* 0x0081e20000100a00 */
[----:B--2---:R2:W-:Y:S03]  /*34740*/  STL.64 [R1+0x3258], R20 ;  /* 0x0032581401007387 */ /* 0x0045e60000100a00 */
[----:B0-----:R-:W3:Y:S04]  /*34750*/  LDL.64 R22, [R1+0x8] ;  /* 0x0000080001167983 */ /* 0x001ee80000100a00 */
[----:B---3--:R0:W-:Y:S01]  /*34760*/  STL.64 [R1+0x3278], R22 ;  /* 0x0032781601007387 */ /* 0x0081e20000100a00 */
[----:B--2---:R-:W2:Y:S02]  /*34770*/  LDL.LU R20, [R1+0x7e0] ;  /* 0x0007e00001147983 */ /* 0x004ea40000300800 */
[----:B------:R-:W2:Y:S01]  /*34780*/  LDL.LU R21, [R1+0x7e4] ;  /* 0x0007e40001157983 */ /* 0x000ea20000300800 */
[----:B0-----:R-:W3:Y:S01]  /*34790*/  LDL.LU R22, [R1+0x7e8] ;  /* 0x0007e80001167983 */ /* 0x001ee20000300800 */
[----:B------:R-:W3:Y:S02]  /*347a0*/  LDL.LU R23, [R1+0x7ec] ;  /* 0x0007ec0001177983 */ /* 0x000ee40000300800 */
[----:B------:R-:W4:Y:S02]  /*347b0*/  LDL.LU R12, [R1+0x800] ;  /* 0x00080000010c7983 */ /* 0x000f240000300800 */
[----:B------:R-:W4:Y:S01]  /*347c0*/  LDL.LU R13, [R1+0x804] ;  /* 0x00080400010d7983 */ /* 0x000f220000300800 */
[----:B------:R-:W2:Y:S01]  /*347d0*/  LDL.LU R14, [R1+0x808] ;  /* 0x00080800010e7983 */ /* 0x000ea20000300800 */
[----:B------:R-:W2:Y:S02]  /*347e0*/  LDL.LU R15, [R1+0x80c] ;  /* 0x00080c00010f7983 */ /* 0x000ea40000300800 */
[----:B------:R-:W2:Y:S02]  /*347f0*/  LDL.LU R4, [R1+0x820] ;  /* 0x0008200001047983 */ /* 0x000ea40000300800 */
[----:B------:R-:W2:Y:S01]  /*34800*/  LDL.LU R5, [R1+0x824] ;  /* 0x0008240001057983 */ /* 0x000ea20000300800 */
[----:B------:R-:W2:Y:S01]  /*34810*/  LDL.LU R6, [R1+0x828] ;  /* 0x0008280001067983 */ /* 0x000ea20000300800 */
[----:B------:R-:W2:Y:S03]  /*34820*/  LDL.LU R7, [R1+0x82c] ;  /* 0x00082c0001077983 */ /* 0x000ea60000300800 */
[----:B--2---:R0:W-:Y:S01]  /*34830*/  STL.64 [R1+0x32e0], R6 ;  /* 0x0032e00601007387 */ /* 0x0041e20000100a00 */
[----:B------:R-:W-:Y:S02]  /*34840*/  STL.64 [R1+0x32d8], R4 ;  /* 0x0032d80401007387 */ /* 0x000fe40000100a00 */
[----:B------:R-:W2:Y:S01]  /*34850*/  LDL.64 R10, [R1+0x58] ;  /* 0x00005800010a7983 */ /* 0x000ea20000100a00 */
[----:B0-----:R-:W3:Y:S04]  /*34860*/  LDL.64 R6, [R1+0x68] ;  /* 0x0000680001067983 */ /* 0x001ee80000100a00 */
[----:B--2---:R0:W-:Y:S01]  /*34870*/  STL.64 [R1+0x32e8], R10 ;  /* 0x0032e80a01007387 */ /* 0x0041e20000100a00 */
[----:B------:R-:W2:Y:S02]  /*34880*/  LDL.LU R8, [R1+0x830] ;  /* 0x0008300001087983 */ /* 0x000ea40000300800 */
[----:B------:R-:W2:Y:S01]  /*34890*/  LDL.LU R9, [R1+0x834] ;  /* 0x0008340001097983 */ /* 0x000ea20000300800 */
[----:B0-----:R-:W2:Y:S01]  /*348a0*/  LDL.LU R10, [R1+0x838] ;  /* 0x00083800010a7983 */ /* 0x001ea20000300800 */
[----:B------:R-:W2:Y:S02]  /*348b0*/  LDL.LU R11, [R1+0x83c] ;  /* 0x00083c00010b7983 */ /* 0x000ea40000300800 */
[----:B------:R0:W-:Y:S02]  /*348c0*/  STL.64 [R1+0x32b8], R14 ;  /* 0x0032b80e01007387 */ /* 0x0001e40000100a00 */
[----:B----4-:R-:W-:Y:S01]  /*348d0*/  STL.64 [R1+0x32b0], R12 ;  /* 0x0032b00c01007387 */ /* 0x010fe20000100a00 */
[----:B0-----:R-:W4:Y:S01]  /*348e0*/  LDL.64 R14, [R1+0x48] ;  /* 0x00004800010e7983 */ /* 0x001f220000100a00 */
[----:B---3--:R0:W-:Y:S02]  /*348f0*/  STL.64 [R1+0x3288], R22 ;  /* 0x0032881601007387 */ /* 0x0081e40000100a00 */
[----:B------:R-:W-:Y:S01]  /*34900*/  STL.64 [R1+0x3280], R20 ;  /* 0x0032801401007387 */ /* 0x000fe20000100a00 */
[----:B0-----:R-:W3:Y:S04]  /*34910*/  LDL.64 R22, [R1+0x28] ;  /* 0x0000280001167983 */ /* 0x001ee80000100a00 */
[----:B---3--:R0:W-:Y:S04]  /*34920*/  STL.64 [R1+0x32a0], R22 ;  /* 0x0032a01601007387 */ /* 0x0081e80000100a00 */
[----:B0-----:R-:W3:Y:S01]  /*34930*/  LDL.64 R22, [R1+0x38] ;  /* 0x0000380001167983 */ /* 0x001ee20000100a00 */
[----:B--2---:R-:W-:Y:S03]  /*34940*/  HMMA.16816.F32.BF16 R8, R24, R6, R8 ;  /* 0x000000061808723c */ /* 0x004fe60000041808 */
[----:B---3--:R0:W-:Y:S01]  /*34950*/  STL.64 [R1+0x32c0], R22 ;  /* 0x0032c01601007387 */ /* 0x0081e20000100a00 */
[----:B------:R-:W4:Y:S02]  /*34960*/  LDL.LU R20, [R1+0x810] ;  /* 0x0008100001147983 */ /* 0x000f240000300800 */
[----:B------:R-:W4:Y:S01]  /*34970*/  LDL.LU R21, [R1+0x814] ;  /* 0x0008140001157983 */ /* 0x000f220000300800 */
[----:B0-----:R-:W4:Y:S01]  /*34980*/  LDL.LU R22, [R1+0x818] ;  /* 0x0008180001167983 */ /* 0x001f220000300800 */
[----:B------:R-:W4:Y:S02]  /*34990*/  LDL.LU R23, [R1+0x81c] ;  /* 0x00081c0001177983 */ /* 0x000f240000300800 */
[----:B-1----:R-:W-:Y:S02]  /*349a0*/  STL.64 [R1+0x30d8], R18 ;  /* 0x0030d81201007387 */ /* 0x002fe40000100a00 */
[----:B------:R0:W-:Y:S02]  /*349b0*/  STL.64 [R1+0x30d0], R16 ;  /* 0x0030d01001007387 */ /* 0x0001e40000100a00 */
[----:B0-----:R-:W2:Y:S01]  /*349c0*/  LDL.LU R16, [R1+0x200] ;  /* 0x0002000001107983 */ /* 0x001ea20000300800 */
[----:B------:R-:W2:Y:S02]  /*349d0*/  LDL.LU R17, [R1+0x204] ;  /* 0x0002040001117983 */ /* 0x000ea40000300800 */
[----:B------:R-:W3:Y:S02]  /*349e0*/  LDL.LU R18, [R1+0x208] ;  /* 0x0002080001127983 */ /* 0x000ee40000300800 */
[----:B------:R-:W3:Y:S02]  /*349f0*/  LDL.LU R19, [R1+0x20c] ;  /* 0x00020c0001137983 */ /* 0x000ee40000300800 */
[----:B---3--:R-:W-:Y:S01]  /*34a00*/  STL.64 [R1+0x30f8], R18 ;  /* 0x0030f81201007387 */ /* 0x008fe20000100a00 */
[----:B--2---:R0:W-:Y:S02]  /*34a10*/  STL.64 [R1+0x30f0], R16 ;  /* 0x0030f01001007387 */ /* 0x0041e40000100a00 */
[----:B------:R-:W-:Y:S02]  /*34a20*/  STL.64 [R1+0x830], R8 ;  /* 0x0008300801007387 */ /* 0x000fe40000100a00 */
[----:B------:R1:W-:Y:S02]  /*34a30*/  STL.64 [R1+0x838], R10 ;  /* 0x0008380a01007387 */ /* 0x0003e40000100a00 */
[----:B0-----:R-:W-:-:S02]  /*34a40*/  IMAD.MOV.U32 R17, RZ, RZ, R6 ;  /* 0x000000ffff117224 */ /* 0x001fc400078e0006 */
[----:B------:R-:W-:Y:S01]  /*34a50*/  IMAD.MOV.U32 R16, RZ, RZ, R7 ;  /* 0x000000ffff107224 */ /* 0x000fe200078e0007 */
[----:B-1----:R-:W2:Y:S01]  /*34a60*/  LDL.LU.64 R10, [R1+0x32e8] ;  /* 0x0032e800010a7983 */ /* 0x002ea20000300a00 */
[----:B------:R-:W2:Y:S02]  /*34a70*/  LDL.LU.64 R6, [R1+0x32e0] ;  /* 0x0032e00001067983 */ /* 0x000ea40000300a00 */
[----:B------:R-:W2:Y:S02]  /*34a80*/  LDL.LU.64 R4, [R1+0x32d8] ;  /* 0x0032d80001047983 */ /* 0x000ea40000300a00 */
[----:B------:R-:W-:Y:S02]  /*34a90*/  IMAD.MOV.U32 R18, RZ, RZ, R2 ;  /* 0x000000ffff127224 */ /* 0x000fe400078e0002 */
[----:B------:R-:W-:-:S05]  /*34aa0*/  IMAD.MOV.U32 R19, RZ, RZ, R0 ;  /* 0x000000ffff137224 */ /* 0x000fca00078e0000 */
[----:B------:R-:W-:Y:S01]  /*34ab0*/  STL.64 [R1+0x3298], R18 ;  /* 0x0032981201007387 */ /* 0x000fe20000100a00 */
[----:B------:R0:W-:Y:S03]  /*34ac0*/  STL.64 [R1+0x3290], R16 ;  /* 0x0032901001007387 */ /* 0x0001e60000100a00 */
[----:B0-----:R-:W3:Y:S01]  /*34ad0*/  LDL.LU R16, [R1+0x7f0] ;  /* 0x0007f00001107983 */ /* 0x001ee20000300800 */
[----:B------:R-:W3:Y:S02]  /*34ae0*/  LDL.LU R17, [R1+0x7f4] ;  /* 0x0007f40001117983 */ /* 0x000ee40000300800 */
[----:B------:R-:W3:Y:S02]  /*34af0*/  LDL.LU R18, [R1+0x7f8] ;  /* 0x0007f80001127983 */ /* 0x000ee40000300800 */
[----:B------:R-:W3:Y:S01]  /*34b00*/  LDL.LU R19, [R1+0x7fc] ;  /* 0x0007fc0001137983 */ /* 0x000ee20000300800 */
[C---:B--2---:R-:W-:Y:S11]  /*34b10*/  HMMA.16816.F32.BF16 R4, R24.reuse, R10, R4 ;  /* 0x0000000a1804723c */ /* 0x044ff60000041804 */
[----:B------:R-:W-:Y:S11]  /*34b20*/  @!UPT UIADD3 URZ, URZ, URZ, URZ ;  /* 0x0000003f3f3ff290 */ /* 0x000ff6000fffe03f */
[----:B------:R-:W-:Y:S01]  /*34b30*/  @!UPT UIADD3 URZ, URZ, URZ, URZ ;  /* 0x0000003f3f3ff290 */ /* 0x000fe2000fffe03f */
[----:B------:R0:W-:Y:S01]  /*34b40*/  STL.64 [R1+0x820], R4 ;  /* 0x0008200401007387 */ /* 0x0001e20000100a00 */
[----:B------:R1:W-:Y:S02]  /*34b50*/  STL.64 [R1+0x828], R6 ;  /* 0x0008280601007387 */ /* 0x0003e40000100a00 */
[----:B0-----:R-:W-:Y:S01]  /*34b60*/  IMAD.MOV.U32 R5, RZ, RZ, R10 ;  /* 0x000000ffff057224 */ /* 0x001fe200078e000a */
[----:B-1----:R-:W2:Y:S01]  /*34b70*/  LDL.LU R6, [R1+0x32d4] ;  /* 0x0032d40001067983 */ /* 0x002ea20000300800 */
[----:B------:R-:W-:Y:S02]  /*34b80*/  IMAD.MOV.U32 R10, RZ, RZ, R11 ;  /* 0x000000ffff0a7224 */ /* 0x000fe400078e000b */
[----:B------:R-:W2:Y:S02]  /*34b90*/  LDL.LU R11, [R1+0x32d0] ;  /* 0x0032d000010b7983 */ /* 0x000ea40000300800 */
[----:B------:R-:W3:Y:S01]  /*34ba0*/  LDL.LU.64 R8, [R1+0x32c8] ;  /* 0x0032c80001087983 */ /* 0x000ee20000300a00 */
[----:B----4-:R-:W-:Y:S01]  /*34bb0*/  HMMA.16816.F32.BF16 R20, R24, R14, R20 ;  /* 0x0000000e1814723c */ /* 0x010fe20000041814 */
[----:B------:R-:W-:-:S02]  /*34bc0*/  IMAD.MOV.U32 R7, RZ, RZ, R14 ;  /* 0x000000ffff077224 */ /* 0x000fc400078e000e */
[----:B------:R-:W-:Y:S01]  /*34bd0*/  IMAD.MOV.U32 R4, RZ, RZ, R15 ;  /* 0x000000ffff047224 */ /* 0x000fe200078e000f */
[----:B--2---:R-:W-:Y:S01]  /*34be0*/  STL.64 [R1+0x3270], R10 ;  /* 0x0032700a01007387 */ /* 0x004fe20000100a00 */
[----:B---3--:R0:W-:Y:S03]  /*34bf0*/  STL.64 [R1+0x3268], R8 ;  /* 0x0032680801007387 */ /* 0x0081e60000100a00 */
[----:B0-----:R-:W2:Y:S01]  /*34c00*/  LDL.LU R8, [R1+0x7d0] ;  /* 0x0007d00001087983 */ /* 0x001ea20000300800 */
[----:B------:R-:W2:Y:S02]  /*34c10*/  LDL.LU R9, [R1+0x7d4] ;  /* 0x0007d40001097983 */ /* 0x000ea40000300800 */
[----:B------:R-:W2:Y:S02]  /*34c20*/  LDL.LU R10, [R1+0x7d8] ;  /* 0x0007d800010a7983 */ /* 0x000ea40000300800 */
[----:B------:R-:W2:Y:S10]  /*34c30*/  LDL.LU R11, [R1+0x7dc] ;  /* 0x0007dc00010b7983 */ /* 0x000eb40000300800 */
[----:B------:R-:W-:Y:S01]  /*34c40*/  STL.64 [R1+0x810], R20 ;  /* 0x0008101401007387 */ /* 0x000fe20000100a00 */
[----:B------:R0:W-:Y:S03]  /*34c50*/  STL.64 [R1+0x818], R22 ;  /* 0x0008181601007387 */ /* 0x0001e60000100a00 */
[----:B0-----:R-:W3:Y:S01]  /*34c60*/  LDL.LU.64 R22, [R1+0x32c0] ;  /* 0x0032c00001167983 */ /* 0x001ee20000300a00 */
[----:B------:R-:W3:Y:S02]  /*34c70*/  LDL.LU.64 R14, [R1+0x32b8] ;  /* 0x0032b800010e7983 */ /* 0x000ee40000300a00 */
[----:B------:R-:W3:Y:S02]  /*34c80*/  LDL.LU.64 R12, [R1+0x32b0] ;  /* 0x0032b000010c7983 */ /* 0x000ee40000300a00 */
[C---:B---3--:R-:W-:Y:S11]  /*34c90*/  HMMA.16816.F32.BF16 R12, R24.reuse, R22, R12 ;  /* 0x00000016180c723c */ /* 0x048ff6000004180c */
[----:B------:R-:W-:Y:S11]  /*34ca0*/  @!UPT UIADD3 URZ, URZ, URZ, URZ ;  /* 0x0000003f3f3ff290 */ /* 0x000ff6000fffe03f */
[----:B------:R-:W-:Y:S01]  /*34cb0*/  @!UPT UIADD3 URZ, URZ, URZ, URZ ;  /* 0x0000003f3f3ff290 */ /* 0x000fe2000fffe03f */
[----:B------:R0:W-:Y:S01]  /*34cc0*/  STL.64 [R1+0x800], R12 ;  /* 0x0008000c01007387 */ /* 0x0001e20000100a00 */
[----:B------:R1:W-:Y:S02]  /*34cd0*/  STL.64 [R1+0x808], R14 ;  /* 0x0008080e01007387 */ /* 0x0003e40000100a00 */
[----:B0-----:R-:W-:Y:S01]  /*34ce0*/  IMAD.MOV.U32 R13, RZ, RZ, R22 ;  /* 0x000000ffff0d7224 */ /* 0x001fe200078e0016 */
[----:B-1----:R-:W3:Y:S01]  /*34cf0*/  LDL.LU.64 R14, [R1+0x32a8] ;  /* 0x0032a800010e7983 */ /* 0x002ee20000300a00 */
[----:B------:R-:W-:Y:S02]  /*34d00*/  IMAD.MOV.U32 R12, RZ, RZ, R23 ;  /* 0x000000ffff0c7224 */ /* 0x000fe400078e0017 */
[----:B------:R-:W4:Y:S02]  /*34d10*/  LDL.LU.64 R22, [R1+0x32a0] ;  /* 0x0032a00001167983 */ /* 0x000f240000300a00 */
[----:B------:R-:W2:Y:S01]  /*34d20*/  LDL R2, [R1+0x1774] ;  /* 0x0017740001027983 */ /* 0x000ea20000100800 */
        /* <DEDUP_REMOVED lines=8> */
[----:B------:R-:W4:Y:S02]  /*34db0*/  LDL.LU.64 R22, [R1+0x3288] ;  /* 0x0032880001167983 */ /* 0x000f240000300a00 */
[----:B------:R-:W4:Y:S02]  /*34dc0*/  LDL.LU.64 R20, [R1+0x3280] ;  /* 0x0032800001147983 */ /* 0x000f240000300a00 */
[----:B----4-:R-:W-:Y:S11]  /*34dd0*/  HMMA.16816.F32.BF16 R20, R24, R18, R20 ;  /* 0x000000121814723c */ /* 0x010ff60000041814 */
[----:B------:R-:W-:Y:S11]  /*34de0*/  @!UPT UIADD3 URZ, URZ, URZ, URZ ;  /* 0x0000003f3f3ff290 */ /* 0x000ff6000fffe03f */
[----:B------:R-:W-:Y:S01]  /*34df0*/  @!UPT UIADD3 URZ, URZ, URZ, URZ ;  /* 0x0000003f3f3ff290 */ /* 0x000fe2000fffe03f */
[----:B------:R-:W-:Y:S01]  /*34e00*/  STL.64 [R1+0x7e0], R20 ;  /* 0x0007e01401007387 */ /* 0x000fe20000100a00 */
[----:B------:R0:W-:Y:S03]  /*34e10*/  STL.64 [R1+0x7e8], R22 ;  /* 0x0007e81601007387 */ /* 0x0001e60000100a00 */
[----:B0-----:R-:W2:Y:S01]  /*34e20*/  LDL.LU.64 R22, [R1+0x3278] ;  /* 0x0032780001167983 */ /* 0x001ea20000300a00 */
[----:B------:R0:W-:Y:S02]  /*34e30*/  STL.64 [R1+0x3108], R18 ;  /* 0x0031081201007387 */ /* 0x0001e40000100a00 */
[----:B0-----:R-:W-:Y:S02]  /*34e40*/  IMAD.MOV.U32 R18, RZ, RZ, R3 ;  /* 0x000000ffff127224 */ /* 0x001fe400078e0003 */
[----:B------:R-:W-:-:S05]  /*34e50*/  IMAD.MOV.U32 R19, RZ, RZ, R0 ;  /* 0x000000ffff137224 */ /* 0x000fca00078e0000 */
[----:B------:R-:W-:Y:S01]  /*34e60*/  STL.64 [R1+0x3120], R18 ;  /* 0x0031201201007387 */ /* 0x000fe20000100a00 */
[----:B--2---:R-:W-:Y:S01]  /*34e70*/  HMMA.16816.F32.BF16 R8, R24, R22, R8 ;  /* 0x000000161808723c */ /* 0x004fe20000041808 */
[----:B------:R-:W-:Y:S02]  /*34e80*/  IMAD.MOV.U32 R3, RZ, RZ, R22 ;  /* 0x000000ffff037224 */ /* 0x000fe400078e0016 */
[----:B------:R-:W-:Y:S11]  /*34e90*/  IMAD.MOV.U32 R0, RZ, RZ, R23 ;  /* 0x000000ffff007224 */ /* 0x000ff600078e0017 */
[----:B------:R-:W-:Y:S09]  /*34ea0*/  @!UPT UIADD3 URZ, URZ, URZ, URZ ;  /* 0x0000003f3f3ff290 */ /* 0x000ff2000fffe03f */
[----:B------:R-:W-:Y:S01]  /*34eb0*/  STL.64 [R1+0x7d0], R8 ;  /* 0x0007d00801007387 */ /* 0x000fe20000100a00 */
[----:B------:R0:W-:Y:S03]  /*34ec0*/  STL.64 [R1+0x7d8], R10 ;  /* 0x0007d80a01007387 */ /* 0x0001e60000100a00 */
[----:B0-----:R-:W2:Y:S01]  /*34ed0*/  LDL.LU.64 R10, [R1+0x3270] ;  /* 0x00327000010a7983 */ /* 0x001ea20000300a00 */
[----:B------:R-:W4:Y:S02]  /*34ee0*/  LDL.LU.64 R8, [R1+0x3268] ;  /* 0x0032680001087983 */ /* 0x000f240000300a00 */
[----:B------:R-:W3:Y:S02]  /*34ef0*/  LDL.LU.64 R22, [R1+0x3260] ;  /* 0x0032600001167983 */ /* 0x000ee40000300a00 */
[----:B------:R-:W3:Y:S02]  /*34f00*/  LDL.LU.64 R20, [R1+0x3258] ;  /* 0x0032580001147983 */ /* 0x000ee40000300a00 */
[----:B------:R-:W-:-:S02]  /*34f10*/  IMAD.MOV.U32 R18, RZ, RZ, R13 ;  /* 0x000000ffff127224 */ /* 0x000fc400078e000d */
[----:B------:R-:W-:Y:S01]  /*34f20*/  IMAD.MOV.U32 R19, RZ, RZ, R12 ;  /* 0x000000ffff137224 */ /* 0x000fe200078e000c */
[----:B---3--:R-:W-:Y:S11]  /*34f30*/  HMMA.16816.F32.BF16 R20, R24, R14, R20 ;  /* 0x0000000e1814723c */ /* 0x008ff60000041814 */
[----:B------:R-:W-:Y:S11]  /*34f40*/  @!UPT UIADD3 URZ, URZ, URZ, URZ ;  /* 0x0000003f3f3ff290 */ /* 0x000ff6000fffe03f */
[----:B------:R-:W-:Y:S01]  /*34f50*/  @!UPT UIADD3 URZ, URZ, URZ, URZ ;  /* 0x0000003f3f3ff290 */ /* 0x000fe2000fffe03f */
[----:B------:R-:W-:Y:S01]  /*34f60*/  STL.64 [R1+0x7c0], R20 ;  /* 0x0007c01401007387 */ /* 0x000fe20000100a00 */
[----:B------:R0:W-:Y:S03]  /*34f70*/  STL.64 [R1+0x7c8], R22 ;  /* 0x0007c81601007387 */ /* 0x0001e60000100a00 */
[----:B0-----:R-:W3:Y:S01]  /*34f80*/  LDL.LU.64 R22, [R1+0x3250] ;  /* 0x0032500001167983 */ /* 0x001ee20000300a00 */
[----:B------:R-:W3:Y:S02]  /*34f90*/  LDL.LU.64 R20, [R1+0x3248] ;  /* 0x0032480001147983 */ /* 0x000ee40000300a00 */
[----:B------:R-:W-:Y:S02]  /*34fa0*/  STL.64 [R1+0x3138], R18 ;  /* 0x0031381201007387 */ /* 0x000fe40000100a00 */
[----:B------:R0:W-:Y:S01]  /*34fb0*/  STL.64 [R1+0x3100], R14 ;  /* 0x0031000e01007387 */ /* 0x0001e20000100a00 */
[----:B------:R-:W3:Y:S01]  /*34fc0*/  LDL.LU R12, [R1+0x220] ;  /* 0x00022000010c7983 */ /* 0x000ee20000300800 */
[----:B------:R-:W3:Y:S03]  /*34fd0*/  LDL.LU R13, [R1+0x224] ;  /* 0x00022400010d7983 */ /* 0x000ee60000300800 */
[----:B0-----:R-:W3:Y:S01]  /*34fe0*/  LDL.LU R14, [R1+0x228] ;  /* 0x00022800010e7983 */ /* 0x001ee20000300800 */
[----:B------:R-:W3:Y:S02]  /*34ff0*/  LDL.LU R15, [R1+0x22c] ;  /* 0x00022c00010f7983 */ /* 0x000ee40000300800 */
[----:B------:R-:W-:-:S02]  /*35000*/  IMAD.MOV.U32 R18, RZ, RZ, R7 ;  /* 0x000000ffff127224 */ /* 0x000fc400078e0007 */
[----:B------:R-:W-:Y:S01]  /*35010*/  IMAD.MOV.U32 R19, RZ, RZ, R4 ;  /* 0x000000ffff137224 */ /* 0x000fe200078e0004 */
[----:B------:R-:W4:Y:S01]  /*35020*/  LDL.LU R7, [R1+0x3240] ;  /* 0x0032400001077983 */ /* 0x000f220000300800 */
[----:B------:R-:W4:Y:S03]  /*35030*/  LDL.LU R4, [R1+0x323c] ;  /* 0x00323c0001047983 */ /* 0x000f260000300800 */
[----:B------:R0:W-:Y:S02]  /*35040*/  STL.64 [R1+0x3150], R18 ;  /* 0x0031501201007387 */ /* 0x0001e40000100a00 */
[----:B0-----:R-:W-:Y:S02]  /*35050*/  IMAD.MOV.U32 R18, RZ, RZ, R5 ;  /* 0x000000ffff127224 */ /* 0x001fe400078e0005 */
[----:B--2---:R-:W-:Y:S01]  /*35060*/  IMAD.MOV.U32 R19, RZ, RZ, R10 ;  /* 0x000000ffff137224 */ /* 0x004fe200078e000a */
[----:B------:R-:W2:Y:S01]  /*35070*/  LDL.LU R5, [R1+0x3238] ;  /* 0x0032380001057983 */ /* 0x000ea20000300800 */
[----:B------:R-:W2:Y:S03]  /*35080*/  LDL.LU R10, [R1+0x3234] ;  /* 0x00323400010a7983 */ /* 0x000ea60000300800 */
[----:B------:R-:W-:Y:S04]  /*35090*/  STL.64 [R1+0x3168], R18 ;  /* 0x0031681201007387 */ /* 0x000fe80000100a00 */
[----:B---3--:R-:W-:Y:S01]  /*350a0*/  STL.64 [R1+0x3118], R14 ;  /* 0x0031180e01007387 */ /* 0x008fe20000100a00 */
[----:B------:R0:W-:Y:S03]  /*350b0*/  STL.64 [R1+0x3110], R12 ;  /* 0x0031100c01007387 */ /* 0x0001e60000100a00 */
[----:B0-----:R-:W3:Y:S01]  /*350c0*/  LDL.LU R12, [R1+0x230] ;  /* 0x00023000010c7983 */ /* 0x001ee20000300800 */
[----:B------:R-:W3:Y:S02]  /*350d0*/  LDL.LU R13, [R1+0x234] ;  /* 0x00023400010d7983 */ /* 0x000ee40000300800 */
[----:B------:R-:W2:Y:S02]  /*350e0*/  LDL.LU R14, [R1+0x238] ;  /* 0x00023800010e7983 */ /* 0x000ea40000300800 */
[----:B------:R-:W2:Y:S02]  /*350f0*/  LDL.LU R15, [R1+0x23c] ;  /* 0x00023c00010f7983 */ /* 0x000ea40000300800 */
[----:B------:R-:W-:-:S02]  /*35100*/  IMAD.MOV.U32 R18, RZ, RZ, R17 ;  /* 0x000000ffff127224 */ /* 0x000fc400078e0011 */
[----:B------:R-:W-:-:S05]  /*35110*/  IMAD.MOV.U32 R19, RZ, RZ, R16 ;  /* 0x000000ffff137224 */ /* 0x000fca00078e0010 */
[----:B------:R-:W-:Y:S04]  /*35120*/  STL.64 [R1+0x3180], R18 ;  /* 0x0031801201007387 */ /* 0x000fe80000100a00 */
[----:B--2---:R-:W-:Y:S01]  /*35130*/  STL.64 [R1+0x3130], R14 ;  /* 0x0031300e01007387 */ /* 0x004fe20000100a00 */
[----:B---3--:R0:W-:Y:S03]  /*35140*/  STL.64 [R1+0x3128], R12 ;  /* 0x0031280c01007387 */ /* 0x0081e60000100a00 */
[----:B0-----:R-:W2:Y:S01]  /*35150*/  LDL.LU R12, [R1+0x240] ;  /* 0x00024000010c7983 */ /* 0x001ea20000300800 */
[----:B------:R-:W2:Y:S02]  /*35160*/  LDL.LU R13, [R1+0x244] ;  /* 0x00024400010d7983 */ /* 0x000ea40000300800 */
[----:B------:R-:W3:Y:S02]  /*35170*/  LDL.LU R14, [R1+0x248] ;  /* 0x00024800010e7983 */ /* 0x000ee40000300800 */
[----:B------:R-:W3:Y:S02]  /*35180*/  LDL.LU R15, [R1+0x24c] ;  /* 0x00024c00010f7983 */ /* 0x000ee40000300800 */
[----:B------:R-:W-:-:S02]  /*35190*/  IMAD.MOV.U32 R18, RZ, RZ, R11 ;  /* 0x000000ffff127224 */ /* 0x000fc400078e000b */
[----:B------:R-:W-:Y:S01]  /*351a0*/  IMAD.MOV.U32 R19, RZ, RZ, R29 ;  /* 0x000000ffff137224 */ /* 0x000fe200078e001d */
[----:B------:R-:W4:Y:S04]  /*351b0*/  LDL.LU R11, [R1+0x3230] ;  /* 0x00323000010b7983 */ /* 0x000f280000300800 */
[----:B------:R-:W-:Y:S04]  /*351c0*/  STL.64 [R1+0x3198], R18 ;  /* 0x0031981201007387 */ /* 0x000fe80000100a00 */
[----:B---3--:R-:W-:Y:S01]  /*351d0*/  STL.64 [R1+0x3148], R14 ;  /* 0x0031480e01007387 */ /* 0x008fe20000100a00 */
[----:B--2---:R0:W-:Y:S03]  /*351e0*/  STL.64 [R1+0x3140], R12 ;  /* 0x0031400c01007387 */ /* 0x0041e60000100a00 */
[----:B0-----:R-:W2:Y:S01]  /*351f0*/  LDL.LU R12, [R1+0x250] ;  /* 0x00025000010c7983 */ /* 0x001ea20000300800 */
[----:B------:R-:W2:Y:S02]  /*35200*/  LDL.LU R13, [R1+0x254] ;  /* 0x00025400010d7983 */ /* 0x000ea40000300800 */
[----:B------:R-:W3:Y:S02]  /*35210*/  LDL.LU R14, [R1+0x258] ;  /* 0x00025800010e7983 */ /* 0x000ee40000300800 */
[----:B------:R-:W3:Y:S02]  /*35220*/  LDL.LU R15, [R1+0x25c] ;  /* 0x00025c00010f7983 */ /* 0x000ee40000300800 */
[----:B------:R-:W-:-:S02]  /*35230*/  IMAD.MOV.U32 R18, RZ, RZ, R23 ;  /* 0x000000ffff127224 */ /* 0x000fc400078e0017 */
[----:B------:R-:W-:-:S05]  /*35240*/  IMAD.MOV.U32 R19, RZ, RZ, R22 ;  /* 0x000000ffff137224 */ /* 0x000fca00078e0016 */
        /* <DEDUP_REMOVED lines=16> */
[----:B----4-:R-:W-:-:S02]  /*35350*/  IMAD.MOV.U32 R18, RZ, RZ, R9 ;  /* 0x000000ffff127224 */ /* 0x010fc400078e0009 */
[----:B------:R-:W-:-:S05]  /*35360*/  IMAD.MOV.U32 R19, RZ, RZ, R8 ;  /* 0x000000ffff137224 */ /* 0x000fca00078e0008 */
[----:B------:R0:W-:Y:S02]  /*35370*/  STL.64 [R1+0x31e0], R18 ;  /* 0x0031e01201007387 */ /* 0x0001e40000100a00 */
[----:B0-----:R-:W-:Y:S02]  /*35380*/  IMAD.MOV.U32 R18, RZ, RZ, R7 ;  /* 0x000000ffff127224 */ /* 0x001fe400078e0007 */
[----:B------:R-:W-:-:S05]  /*35390*/  IMAD.MOV.U32 R19, RZ, RZ, R6 ;  /* 0x000000ffff137224 */ /* 0x000fca00078e0006 */
[----:B------:R-:W-:Y:S04]  /*353a0*/  STL.64 [R1+0x31f8], R18 ;  /* 0x0031f81201007387 */ /* 0x000fe80000100a00 */
[----:B---3--:R-:W-:Y:S01]  /*353b0*/  STL.64 [R1+0x3190], R14 ;  /* 0x0031900e01007387 */ /* 0x008fe20000100a00 */
[----:B--2---:R0:W-:Y:S03]  /*353c0*/  STL.64 [R1+0x3188], R12 ;  /* 0x0031880c01007387 */ /* 0x0041e60000100a00 */
[----:B0-----:R-:W2:Y:S01]  /*353d0*/  LDL.LU R12, [R1+0x280] ;  /* 0x00028000010c7983 */ /* 0x001ea20000300800 */
[----:B------:R-:W2:Y:S02]  /*353e0*/  LDL.LU R13, [R1+0x284] ;  /* 0x00028400010d7983 */ /* 0x000ea40000300800 */
[----:B------:R-:W3:Y:S02]  /*353f0*/  LDL.LU R14, [R1+0x288] ;  /* 0x00028800010e7983 */ /* 0x000ee40000300800 */
[----:B------:R-:W3:Y:S01]  /*35400*/  LDL.LU R15, [R1+0x28c] ;  /* 0x00028c00010f7983 */ /* 0x000ee20000300800 */
[----:B------:R-:W4:Y:S01]  /*35410*/  LDL.LU R20, [R1+0x4c0] ;  /* 0x0004c00001147983 */ /* 0x000f220000300800 */
[----:B------:R-:W4:Y:S02]  /*35420*/  LDL.LU R21, [R1+0x4c4] ;  /* 0x0004c40001157983 */ /* 0x000f240000300800 */
[----:B------:R-:W4:Y:S02]  /*35430*/  LDL.LU R22, [R1+0x4c8] ;  /* 0x0004c80001167983 */ /* 0x000f240000300800 */
[----:B------:R-:W-:Y:S01]  /*35440*/  IMAD.MOV.U32 R19, RZ, RZ, R4 ;  /* 0x000000ffff137224 */ /* 0x000fe200078e0004 */
[----:B------:R-:W4:Y:S01]  /*35450*/  LDL.LU R23, [R1+0x4cc] ;  /* 0x0004cc0001177983 */ /* 0x000f220000300800 */
[----:B------:R-:W-:-:S02]  /*35460*/  IMAD.MOV.U32 R18, RZ, RZ, R5 ;  /* 0x000000ffff127224 */ /* 0x000fc400078e0005 */
[----:B------:R-:W4:Y:S02]  /*35470*/  LDL.LU R4, [R1+0x7b0] ;  /* 0x0007b00001047983 */ /* 0x000f240000300800 */
[----:B------:R-:W4:Y:S01]  /*35480*/  LDL.LU R5, [R1+0x7b4] ;  /* 0x0007b40001057983 */ /* 0x000f220000300800 */
[----:B------:R-:W4:Y:S01]  /*35490*/  LDL.LU R6, [R1+0x7b8] ;  /* 0x0007b80001067983 */ /* 0x000f220000300800 */
[----:B------:R-:W4:Y:S03]  /*354a0*/  LDL.LU R7, [R1+0x7bc] ;  /* 0x0007bc0001077983 */ /* 0x000f260000300800 */
[----:B---3--:R-:W-:Y:S01]  /*354b0*/  STL.64 [R1+0x31a8], R14 ;  /* 0x0031a80e01007387 */ /* 0x008fe20000100a00 */
[----:B--2---:R0:W-:Y:S03]  /*354c0*/  STL.64 [R1+0x31a0], R12 ;  /* 0x0031a00c01007387 */ /* 0x0041e60000100a00 */
        /* <DEDUP_REMOVED lines=27> */
[----:B------:R-:W2:Y:S02]  /*35680*/  LDL.LU R14, [R1+0x2d8] ;  /* 0x0002d800010e7983 */ /* 0x000ea40000300800 */
[----:B------:R-:W2:Y:S02]  /*35690*/  LDL.LU R15, [R1+0x2dc] ;  /* 0x0002dc00010f7983 */ /* 0x000ea40000300800 */
[----:B------:R-:W-:Y:S01]  /*356a0*/  STL.64 [R1+0x7b0], R4 ;  /* 0x0007b00401007387 */ /* 0x000fe20000100a00 */
[----:B------:R0:W-:Y:S03]  /*356b0*/  STL.64 [R1+0x7b8], R6 ;  /* 0x0007b80601007387 */ /* 0x0001e60000100a00 */
[----:B0-----:R-:W3:Y:S01]  /*356c0*/  LDL.LU.64 R6, [R1+0x3228] ;  /* 0x0032280001067983 */ /* 0x001ee20000300a00 */
[----:B------:R-:W4:Y:S01]  /*356d0*/  LDL.LU.64 R4, [R1+0x3220] ;  /* 0x0032200001047983 */ /* 0x000f220000300a00 */
[----:B---3--:R-:W-:Y:S02]  /*356e0*/  HMMA.16816.F32.BF16 R24, R24, R6, R20 ;  /* 0x000000061818723c */ /* 0x008fe40000041814 */
[----:B------:R-:W2:Y:S01]  /*356f0*/  LDL.LU.64 R22, [R1+0x3218] ;  /* 0x0032180001167983 */ /* 0x000ea20000300a00 */
[----:B------:R-:W2:Y:S11]  /*35700*/  LDL.LU.64 R20, [R1+0x3210] ;  /* 0x0032100001147983 */ /* 0x000eb60000300a00 */
[----:B------:R-:W-:Y:S09]  /*35710*/  @!UPT UIADD3 URZ, URZ, URZ, URZ ;  /* 0x0000003f3f3ff290 */ /* 0x000ff2000fffe03f */
[----:B------:R-:W-:Y:S01]  /*35720*/  STL.64 [R1+0xb10], R24 ;  /* 0x000b101801007387 */ /* 0x000fe20000100a00 */
[----:B------:R-:W-:Y:S02]  /*35730*/  STL.64 [R1+0xb18], R26 ;  /* 0x000b181a01007387 */ /* 0x000fe40000100a00 */
[----:B------:R-:W-:Y:S02]  /*35740*/  STL.64 [R1+0x30e8], R6 ;  /* 0x0030e80601007387 */ /* 0x000fe40000100a00 */
[----:B----4-:R0:W-:Y:S02]  /*35750*/  STL.64 [R1+0x30e0], R4 ;  /* 0x0030e00401007387 */ /* 0x0101e40000100a00 */
[----:B0-----:R-:W3:Y:S01]  /*35760*/  LDL.LU R4, [R1+0x210] ;  /* 0x0002100001047983 */ /* 0x001ee20000300800 */
[----:B------:R-:W3:Y:S02]  /*35770*/  LDL.LU R5, [R1+0x214] ;  /* 0x0002140001057983 */ /* 0x000ee40000300800 */
[----:B------:R-:W3:Y:S02]  /*35780*/  LDL.LU R6, [R1+0x218] ;  /* 0x0002180001067983 */ /* 0x000ee40000300800 */
[----:B------:R-:W3:Y:S01]  /*35790*/  LDL.LU R7, [R1+0x21c] ;  /* 0x00021c0001077983 */ /* 0x000ee20000300800 */
        /* <DEDUP_REMOVED lines=78> */
[----:B------:R-:W2:Y:S11]  /*35c80*/  LDL.LU.64 R14, [R1+0x3100] ;  /* 0x00310000010e7983 */ /* 0x000eb60000300a00 */
[----:B------:R-:W-:Y:S10]  /*35c90*/  @!UPT UIADD3 URZ, URZ, URZ, URZ ;  /* 0x0000003f3f3ff290 */ /* 0x000ff4000fffe03f */
[----:B------:R-:W-:Y:S01]  /*35ca0*/  STL.64 [R1+0x9d0], R16 ;  /* 0x0009d01001007387 */ /* 0x000fe20000100a00 */
[----:B------:R0:W-:Y:S03]  /*35cb0*/  STL.64 [R1+0x9d8], R18 ;  /* 0x0009d81201007387 */ /* 0x0001e60000100a00 */
[----:B0-----:R-:W2:Y:S01]  /*35cc0*/  LDL.LU.64 R18, [R1+0x30f8] ;  /* 0x0030f80001127983 */ /* 0x001ea20000300a00 */
[----:B------:R-:W2:Y:S02]  /*35cd0*/  LDL.LU.64 R16, [R1+0x30f0] ;  /* 0x0030f00001107983 */ /* 0x000ea40000300a00 */
[----:B------:R-:W-:Y:S02]  /*35ce0*/  IMAD.MOV.U32 R26, RZ, RZ, R3 ;  /* 0x000000ffff1a7224 */ /* 0x000fe400078e0003 */
[----:B------:R-:W-:-:S07]  /*35cf0*/  IMAD.MOV.U32 R27, RZ, RZ, R0 ;  /* 0x000000ffff1b7224 */ /* 0x000fce00078e0000 */
[C---:B---3--:R-:W-:Y:S01]  /*35d00*/  HMMA.16816.F32.BF16 R24, R20.reuse, R26, R4 ;  /* 0x0000001a1418723c */ /* 0x048fe20000041804 */
[----:B------:R-:W3:Y:S11]  /*35d10*/  LDL.LU R4, [R1+0x690] ;  /* 0x0006900001047983 */ /* 0x000ef60000300800 */
[----:B------:R-:W-:Y:S11]  /*35d20*/  @!UPT UIADD3 URZ, URZ, URZ, URZ ;  /* 0x0000003f3f3ff290 */ /* 0x000ff6000fffe03f */
[----:B------:R-:W-:Y:S01]  /*35d30*/  STL.64 [R1+0x9c0], R24 ;  /* 0x0009c01801007387 */ /* 0x000fe20000100a00 */
[----:B------:R-:W-:Y:S02]  /*35d40*/  STL.64 [R1+0x9c8], R26 ;  /* 0x0009c81a01007387 */ /* 0x000fe40000100a00 */
[----:B------:R-:W0:Y:S01]  /*35d50*/  LDSM.16.MT88.4 R24, [R28+0x11080] ;  /* 0x011080001c18783b */ /* 0x000e220000004200 */
[C---:B--2---:R-:W-:Y:S11]  /*35d60*/  HMMA.16816.F32.BF16 R16, R20.reuse, R14, R16 ;  /* 0x0000000e1410723c */ /* 0x044ff60000041810 */
[----:B------:R-:W-:Y:S11]  /*35d70*/  @!UPT UIADD3 URZ, URZ, URZ, URZ ;  /* 0x0000003f3f3ff290 */ /* 0x000ff6000fffe03f */
[----:B------:R-:W-:Y:S01]  /*35d80*/  @!UPT UIADD3 URZ, URZ, URZ, URZ ;  /* 0x0000003f3f3ff290 */ /* 0x000fe2000fffe03f */
[----:B------:R-:W-:Y:S01]  /*35d90*/  STL.64 [R1+0x9b0], R16 ;  /* 0x0009b01001007387 */ /* 0x000fe20000100a00 */
[----:B------:R-:W-:Y:S02]  /*35da0*/  STL.64 [R1+0x9b8], R18 ;  /* 0x0009b81201007387 */ /* 0x000fe40000100a00 */
[----:B------:R-:W3:Y:S02]  /*35db0*/  LDL.LU R5, [R1+0x694] ;  /* 0x0006940001057983 */ /* 0x000ee40000300800 */
[----:B------:R-:W3:Y:S01]  /*35dc0*/  LDL.LU R6, [R1+0x698] ;  /* 0x0006980001067983 */ /* 0x000ee20000300800 */
[----:B------:R-:W3:Y:S01]  /*35dd0*/  LDL.LU R7, [R1+0x69c] ;  /* 0x00069c0001077983 */ /* 0x000ee20000300800 */
[----:B------:R1:W-:Y:S03]  /*35de0*/  STL.64 [R1+0x3048], R14 ;  /* 0x0030480e01007387 */ /* 0x0003e60000100a00 */
[----:B-1----:R-:W2:Y:S04]  /*35df0*/  LDL.64 R14, [R1+0x78] ;  /* 0x00007800010e7983 */ /* 0x002ea80000100a00 */
[----:B--2---:R1:W-:Y:S01]  /*35e00*/  STL.64 [R1+0x3090], R14 ;  /* 0x0030900e01007387 */ /* 0x0043e20000100a00 */
[----:B------:R-:W2:Y:S02]  /*35e10*/  LDL.LU R16, [R1+0x1f0] ;  /* 0x0001f00001107983 */ /* 0x000ea40000300800 */
[----:B------:R-:W2:Y:S02]  /*35e20*/  LDL.LU R17, [R1+0x1f4] ;  /* 0x0001f40001117983 */ /* 0x000ea40000300800 */
[----:B------:R-:W2:Y:S01]  /*35e30*/  LDL.LU R18, [R1+0x1f8] ;  /* 0x0001f80001127983 */ /* 0x000ea20000300800 */
[----:B------:R-:W2:Y:S04]  /*35e40*/  LDL.LU R19, [R1+0x1fc] ;  /* 0x0001fc0001137983 */ /* 0x000ea80000300800 */
[----:B-1----:R-:W4:Y:S04]  /*35e50*/  LDL.64 R14, [R1+0x98] ;  /* 0x00009800010e7983 */ /* 0x002f280000100a00 */
[----:B----4-:R1:W-:Y:S04]  /*35e60*/  STL.64 [R1+0x3098], R14 ;  /* 0x0030980e01007387 */ /* 0x0103e80000100a00 */
[----:B-1----:R-:W4:Y:S04]  /*35e70*/  LDL.64 R14, [R1+0xa8] ;  /* 0x0000a800010e7983 */ /* 0x002f280000100a00 */
[----:B----4-:R1:W-:Y:S04]  /*35e80*/  STL.64 [R1+0x30b0], R14 ;  /* 0x0030b00e01007387 */ /* 0x0103e80000100a00 */
[----:B-1----:R-:W4:Y:S04]  /*35e90*/  LDL.64 R14, [R1+0xb8] ;  /* 0x0000b800010e7983 */ /* 0x002f280000100a00 */
[----:B----4-:R1:W-:Y:S04]  /*35ea0*/  STL.64 [R1+0x30b8], R14 ;  /* 0x0030b80e01007387 */ /* 0x0103e80000100a00 */
[----:B-1----:R-:W4:Y:S01]  /*35eb0*/  LDL.64 R14, [R1+0xc8] ;  /* 0x0000c800010e7983 */ /* 0x002f220000100a00 */
[----:B0-----:R-:W-:Y:S02]  /*35ec0*/  STL.64 [R1+0x2fd0], R26 ;  /* 0x002fd01a01007387 */ /* 0x001fe40000100a00 */
[----:B------:R0:W-:Y:S02]  /*35ed0*/  STL.64 [R1+0x2fc8], R24 ;  /* 0x002fc81801007387 */ /* 0x0001e40000100a00 */
[----:B0-----:R-:W2:Y:S01]  /*35ee0*/  LDL.LU R24, [R1+0x470] ;  /* 0x0004700001187983 */ /* 0x001ea20000300800 */
[----:B------:R-:W2:Y:S02]  /*35ef0*/  LDL.LU R25, [R1+0x474] ;  /* 0x0004740001197983 */ /* 0x000ea40000300800 */
[----:B------:R-:W2:Y:S02]  /*35f00*/  LDL.LU R26, [R1+0x478] ;  /* 0x00047800011a7983 */ /* 0x000ea40000300800 */
[----:B------:R-:W2:Y:S01]  /*35f10*/  LDL.LU R27, [R1+0x47c] ;  /* 0x00047c00011b7983 */ /* 0x000ea20000300800 */
[C---:B---3--:R-:W-:Y:S01]  /*35f20*/  HMMA.16816.F32.BF16 R4, R20.reuse, R10, R4 ;  /* 0x0000000a1404723c */ /* 0x048fe20000041804 */
        /* <DEDUP_REMOVED lines=15> */
[----:B------:R-:W2:Y:S02]  /*36020*/  LDL.LU.64 R4, [R1+0x30e0] ;  /* 0x0030e00001047983 */ /* 0x000ea40000300a00 */
[----:B------:R0:W-:Y:S02]  /*36030*/  STL [R1+0x2fec], R10 ;  /* 0x002fec0a01007387 */ /* 0x0001e40000100800 */
[----:B------:R1:W-:Y:S01]  /*36040*/  STL [R1+0x2fe8], R11 ;  /* 0x002fe80b01007387 */ /* 0x0003e20000100800 */
[----:B------:R-:W2:Y:S01]  /*36050*/  LDL.LU R8, [R1+0x480] ;  /* 0x0004800001087983 */ /* 0x000ea20000300800 */
[----:B------:R-:W2:Y:S03]  /*36060*/  LDL.LU R9, [R1+0x484] ;  /* 0x0004840001097983 */ /* 0x000ea60000300800 */
[----:B0-----:R-:W2:Y:S01]  /*36070*/  LDL.LU R10, [R1+0x488] ;  /* 0x00048800010a7983 */ /* 0x001ea20000300800 */
[----:B-1----:R-:W2:Y:S01]  /*36080*/  LDL.LU R11, [R1+0x48c] ;  /* 0x00048c00010b7983 */ /* 0x002ea20000300800 */
[----:B---3--:R-:W-:Y:S02]  /*36090*/  HMMA.16816.F32.BF16 R20, R20, R6, R16 ;  /* 0x000000061414723c */ /* 0x008fe40000041810 */
[----:B------:R-:W3:Y:S01]  /*360a0*/  LDL.LU.64 R18, [R1+0x30d8] ;  /* 0x0030d80001127983 */ /* 0x000ee20000300a00 */
[----:B------:R-:W3:Y:S02]  /*360b0*/  LDL.LU.64 R16, [R1+0x30d0] ;  /* 0x0030d00001107983 */ /* 0x000ee40000300a00 */
[----:B----4-:R-:W-:-:S02]  /*360c0*/  IMAD.MOV.U32 R3, RZ, RZ, R14 ;  /* 0x000000ffff037224 */ /* 0x010fc400078e000e */
[----:B------:R-:W-:Y:S11]  /*360d0*/  IMAD.MOV.U32 R0, RZ, RZ, R15 ;  /* 0x000000ffff007224 */ /* 0x000ff600078e000f */
[----:B------:R-:W-:Y:S05]  /*360e0*/  @!UPT UIADD3 URZ, URZ, URZ, URZ ;  /* 0x0000003f3f3ff290 */ /* 0x000fea000fffe03f */
[----:B------:R0:W-:Y:S01]  /*360f0*/  STL.64 [R1+0x340], R20 ;  /* 0x0003401401007387 */ /* 0x0001e20000100a00 */
[----:B------:R1:W-:Y:S03]  /*36100*/  STL.64 [R1+0x348], R22 ;  /* 0x0003481601007387 */ /* 0x0003e60000100a00 */
[----:B0-----:R-:W4:Y:S01]  /*36110*/  LDL.LU R20, [R1+0x460] ;  /* 0x0004600001147983 */ /* 0x001f220000300800 */
[----:B------:R-:W4:Y:S02]  /*36120*/  LDL.LU R21, [R1+0x464] ;  /* 0x0004640001157983 */ /* 0x000f240000300800 */
[----:B-1----:R-:W4:Y:S02]  /*36130*/  LDL.LU R22, [R1+0x468] ;  /* 0x0004680001167983 */ /* 0x002f240000300800 */
[----:B------:R-:W4:Y:S01]  /*36140*/  LDL.LU R23, [R1+0x46c] ;  /* 0x00046c0001177983 */ /* 0x000f220000300800 */
[----:B------:R-:W-:Y:S01]  /*36150*/  STL.64 [R1+0x2fe0], R6 ;  /* 0x002fe00601007387 */ /* 0x000fe20000100a00 */
[----:B--2---:R0:W-:Y:S03]  /*36160*/  STL.64 [R1+0x2fd8], R4 ;  /* 0x002fd80401007387 */ /* 0x0041e60000100a00 */
[----:B0-----:R-:W2:Y:S01]  /*36170*/  LDL.LU R4, [R1+0x4a0] ;  /* 0x0004a00001047983 */ /* 0x001ea20000300800 */
[----:B------:R-:W2:Y:S02]  /*36180*/  LDL.LU R5, [R1+0x4a4] ;  /* 0x0004a40001057983 */ /* 0x000ea40000300800 */
[----:B------:R-:W2:Y:S02]  /*36190*/  LDL.LU R6, [R1+0x4a8] ;  /* 0x0004a80001067983 */ /* 0x000ea40000300800 */
[----:B------:R-:W2:Y:S01]  /*361a0*/  LDL.LU R7, [R1+0x4ac] ;  /* 0x0004ac0001077983 */ /* 0x000ea20000300800 */
[C---:B---3--:R-:W-:Y:S11]  /*361b0*/  HMMA.16816.F32.BF16 R24, R16.reuse, R14, R24 ;  /* 0x0000000e1018723c */ /* 0x048ff60000041818 */
[----:B------:R-:W-:Y:S11]  /*361c0*/  @!UPT UIADD3 URZ, URZ, URZ, URZ ;  /* 0x0000003f3f3ff290 */ /* 0x000ff6000fffe03f */
[----:B------:R-:W-:Y:S01]  /*361d0*/  @!UPT UIADD3 URZ, URZ, URZ, URZ ;  /* 0x0000003f3f3ff290 */ /* 0x000fe2000fffe03f */
[----:B------:R-:W-:Y:S01]  /*361e0*/  STL.64 [R1+0xc80], R24 ;  /* 0x000c801801007387 */ /* 0x000fe20000100a00 */
[----:B------:R0:W-:Y:S03]  /*361f0*/  STL.64 [R1+0xc88], R26 ;  /* 0x000c881a01007387 */ /* 0x0001e60000100a00 */
[----:B0-----:R-:W3:Y:S01]  /*36200*/  LDL.LU.64 R26, [R1+0x30c8] ;  /* 0x0030c800011a7983 */ /* 0x001ee20000300a00 */
[----:B------:R-:W3:Y:S02]  /*36210*/  LDL.LU.64 R24, [R1+0x30c0] ;  /* 0x0030c00001187983 */ /* 0x000ee40000300a00 */
[----:B------:R-:W2:Y:S02]  /*36220*/  LDL.LU.64 R14, [R1+0x30b8] ;  /* 0x0030b800010e7983 */ /* 0x000ea40000300a00 */
[----:B------:R-:W-:Y:S01]  /*36230*/  STL [R1+0x2ff4], R0 ;  /* 0x002ff40001007387 */ /* 0x000fe20000100800 */
[----:B------:R-:W-:Y:S01]  /*36240*/  STL [R1+0x2ff0], R3 ;  /* 0x002ff00301007387 */ /* 0x000fe20000100800 */
[C---:B--2---:R-:W-:Y:S11]  /*36250*/  HMMA.16816.F32.BF16 R4, R16.reuse, R14, R4 ;  /* 0x0000000e1004723c */ /* 0x044ff60000041804 */
[----:B------:R-:W-:Y:S11]  /*36260*/  @!UPT UIADD3 URZ, URZ, URZ, URZ ;  /* 0x0000003f3f3ff290 */ /* 0x000ff6000fffe03f */
[----:B------:R-:W-:Y:S01]  /*36270*/  @!UPT UIADD3 URZ, URZ, URZ, URZ ;  /* 0x0000003f3f3ff290 */ /* 0x000fe2000fffe03f */
[----:B------:R0:W-:Y:S01]  /*36280*/  STL.64 [R1+0xc70], R4 ;  /* 0x000c700401007387 */ /* 0x0001e20000100a00 */
[----:B------:R1:W-:Y:S02]  /*36290*/  STL.64 [R1+0xc78], R6 ;  /* 0x000c780601007387 */ /* 0x0003e40000100a00 */
[----:B0-----:R-:W-:Y:S02]  /*362a0*/  IMAD.MOV.U32 R5, RZ, RZ, R14 ;  /* 0x000000ffff057224 */ /* 0x001fe400078e000e */
[----:B------:R-:W-:Y:S02]  /*362b0*/  IMAD.MOV.U32 R4, RZ, RZ, R15 ;  /* 0x000000ffff047224 */ /* 0x000fe400078e000f */
[----:B------:R-:W3:Y:S02]  /*362c0*/  LDL.LU.64 R14, [R1+0x30b0] ;  /* 0x0030b000010e7983 */ /* 0x000ee40000300a00 */
[----:B---3--:R-:W-:Y:S01]  /*362d0*/  HMMA.16816.F32.BF16 R24, R16, R14, R24 ;  /* 0x0000000e1018723c */ /* 0x008fe20000041818 */
[----:B-1----:R-:W-:-:S02]  /*362e0*/  IMAD.MOV.U32 R7, RZ, RZ, R14 ;  /* 0x000000ffff077224 */ /* 0x002fc400078e000e */
[----:B------:R-:W-:Y:S11]  /*362f0*/  IMAD.MOV.U32 R6, RZ, RZ, R15 ;  /* 0x000000ffff067224 */ /* 0x000ff600078e000f */
[----:B------:R-:W-:Y:S09]  /*36300*/  @!UPT UIADD3 URZ, URZ, URZ, URZ ;  /* 0x0000003f3f3ff290 */ /* 0x000ff2000fffe03f */
[----:B------:R-:W-:Y:S01]  /*36310*/  STL.64 [R1+0xc60], R24 ;  /* 0x000c601801007387 */ /* 0x000fe20000100a00 */
[----:B------:R0:W-:Y:S03]  /*36320*/  STL.64 [R1+0xc68], R26 ;  /* 0x000c681a01007387 */ /* 0x0001e60000100a00 */
[----:B0-----:R-:W2:Y:S01]  /*36330*/  LDL.LU.64 R26, [R1+0x30a8] ;  /* 0x0030a800011a7983 */ /* 0x001ea20000300a00 */
[----:B------:R-:W2:Y:S02]  /*36340*/  LDL.LU.64 R24, [R1+0x30a0] ;  /* 0x0030a00001187983 */ /* 0x000ea40000300a00 */
[----:B------:R-:W3:Y:S02]  /*36350*/  LDL.LU.64 R14, [R1+0x3098] ;  /* 0x00309800010e7983 */ /* 0x000ee40000300a00 */
[----:B------:R0:W-:Y:S01]  /*36360*/  STL.64 [R1+0x3000], R6 ;  /* 0x0030000601007387 */ /* 0x0001e20000100a00 */
[----:B------:R-:W-:Y:S04]  /*36370*/  STL.64 [R1+0x2ff8], R4 ;  /* 0x002ff80401007387 */ /* 0x000fe80000100a00 */
[----:B0-----:R-:W2:Y:S01]  /*36380*/  LDL.64 R6, [R1+0x88] ;  /* 0x0000880001067983 */ /* 0x001ea20000100a00 */
[C---:B---3--:R-:W-:Y:S11]  /*36390*/  HMMA.16816.F32.BF16 R8, R16.reuse, R14, R8 ;  /* 0x0000000e1008723c */ /* 0x048ff60000041808 */
[----:B------:R-:W-:Y:S11]  /*363a0*/  @!UPT UIADD3 URZ, URZ, URZ, URZ ;  /* 0x0000003f3f3ff290 */ /* 0x000ff6000fffe03f */
[----:B------:R-:W-:Y:S01]  /*363b0*/  @!UPT UIADD3 URZ, URZ, URZ, URZ ;  /* 0x0000003f3f3ff290 */ /* 0x000fe2000fffe03f */
[----:B------:R0:W-:Y:S01]  /*363c0*/  STL.64 [R1+0xc50], R8 ;  /* 0x000c500801007387 */ /* 0x0001e20000100a00 */
[----:B------:R-:W-:Y:S02]  /*363d0*/  STL.64 [R1+0xc58], R10 ;  /* 0x000c580a01007387 */ /* 0x000fe40000100a00 */
[----:B0-----:R-:W-:Y:S02]  /*363e0*/  IMAD.MOV.U32 R9, RZ, RZ, R14 ;  /* 0x000000ffff097224 */ /* 0x001fe400078e000e */
[----:B------:R-:W-:Y:S02]  /*363f0*/  IMAD.MOV.U32 R8, RZ, RZ, R15 ;  /* 0x000000ffff087224 */ /* 0x000fe400078e000f */
[----:B------:R-:W4:Y:S03]  /*36400*/  LDL.LU.64 R14, [R1+0x3090] ;  /* 0x00309000010e7983 */ /* 0x000f260000300a00 */
[----:B------:R-:W-:Y:S02]  /*36410*/  STL [R1+0x300c], R8 ;  /* 0x00300c0801007387 */ /* 0x000fe40000100800 */
[----:B------:R2:W-:Y:S02]  /*36420*/  STL [R1+0x3008], R9 ;  /* 0x0030080901007387 */ /* 0x0005e40000100800 */
[----:B--2---:R-:W-:Y:S07]  /*36430*/  HMMA.16816.F32.BF16 R8, R16, R6, R24 ;  /* 0x000000061008723c */ /* 0x004fee0000041818 */
[----:B------:R-:W-:-:S02]  /*36440*/  IMAD.MOV.U32 R25, RZ, RZ, R6 ;  /* 0x000000ffff197224 */ /* 0x000fc400078e0006 */
[----:B------:R-:W-:Y:S11]  /*36450*/  IMAD.MOV.U32 R24, RZ, RZ, R7 ;  /* 0x000000ffff187224 */ /* 0x000ff600078e0007 */
[----:B------:R-:W-:Y:S03]  /*36460*/  @!UPT UIADD3 URZ, URZ, URZ, URZ ;  /* 0x0000003f3f3ff290 */ /* 0x000fe6000fffe03f */
[----:B------:R-:W-:Y:S01]  /*36470*/  STL.64 [R1+0xc40], R8 ;  /* 0x000c400801007387 */ /* 0x000fe20000100a00 */
[----:B------:R-:W-:Y:S01]  /*36480*/  STL.64 [R1+0xc48], R10 ;  /* 0x000c480a01007387 */ /* 0x000fe20000100a00 */
[C---:B----4-:R-:W-:Y:S01]  /*36490*/  HMMA.16816.F32.BF16 R4, R16.reuse, R14, R20 ;  /* 0x0000000e1004723c */ /* 0x050fe20000041814 */
[----:B------:R-:W-:Y:S02]  /*364a0*/  IMAD.MOV.U32 R27, RZ, RZ, R14 ;  /* 0x000000ffff1b7224 */ /* 0x000fe400078e000e */
[----:B------:R-:W-:Y:S11]  /*364b0*/  IMAD.MOV.U32 R26, RZ, RZ, R15 ;  /* 0x000000ffff1a7224 */ /* 0x000ff600078e000f */
[----:B------:R-:W-:Y:S09]  /*364c0*/  @!UPT UIADD3 URZ, URZ, URZ, URZ ;  /* 0x0000003f3f3ff290 */ /* 0x000ff2000fffe03f */
[----:B------:R-:W-:Y:S01]  /*364d0*/  STL.64 [R1+0xc30], R4 ;  /* 0x000c300401007387 */ /* 0x000fe20000100a00 */
[----:B------:R-:W-:Y:S02]  /*364e0*/  STL.64 [R1+0xc38], R6 ;  /* 0x000c380601007387 */ /* 0x000fe40000100a00 */
[----:B------:R-:W-:Y:S02]  /*364f0*/  STL.64 [R1+0x3018], R26 ;  /* 0x0030181a01007387 */ /* 0x000fe40000100a00 */
[----:B------:R0:W-:Y:S02]  /*36500*/  STL.64 [R1+0x3010], R24 ;  /* 0x0030101801007387 */ /* 0x0001e40000100a00 */
        /* <DEDUP_REMOVED lines=8> */
[----:B------:R-:W2:Y:S01]  /*36590*/  LDL.LU R8, [R1+0x790] ;  /* 0x0007900001087983 */ /* 0x000ea20000300800 */
[----:B------:R-:W2:Y:S02]  /*365a0*/  LDL.LU R9, [R1+0x794] ;  /* 0x0007940001097983 */ /* 0x000ea40000300800 */
[----:B------:R-:W2:Y:S02]  /*365b0*/  LDL.LU R10, [R1+0x798] ;  /* 0x00079800010a7983 */ /* 0x000ea40000300800 */
[----:B------:R-:W2:Y:S01]  /*365c0*/  LDL.LU R11, [R1+0x79c] ;  /* 0x00079c00010b7983 */ /* 0x000ea20000300800 */
[----:B------:R-:W3:Y:S04]  /*365d0*/  LDL.64 R22, [R1+0x68] ;  /* 0x0000680001167983 */ /* 0x000ee80000100a00 */
[----:B--2---:R0:W-:Y:S01]  /*365e0*/  STL.64 [R1+0x3078], R10 ;  /* 0x0030780a01007387 */ /* 0x0041e20000100a00 */
[----:B------:R1:W-:Y:S03]  /*365f0*/  STL.64 [R1+0x3070], R8 ;  /* 0x0030700801007387 */ /* 0x0003e60000100a00 */
[----:B0-----:R-:W2:Y:S04]  /*36600*/  LDL.64 R10, [R1+0x58] ;  /* 0x00005800010a7983 */ /* 0x001ea80000100a00 */
[----:B--2---:R0:W-:Y:S01]  /*36610*/  STL.64 [R1+0x3088], R10 ;  /* 0x0030880a01007387 */ /* 0x0041e20000100a00 */
[----:B-1----:R-:W2:Y:S02]  /*36620*/  LDL.LU R8, [R1+0x450] ;  /* 0x0004500001087983 */ /* 0x002ea40000300800 */
[----:B------:R-:W2:Y:S01]  /*36630*/  LDL.LU R9, [R1+0x454] ;  /* 0x0004540001097983 */ /* 0x000ea20000300800 */
[----:B0-----:R-:W2:Y:S01]  /*36640*/  LDL.LU R10, [R1+0x458] ;  /* 0x00045800010a7983 */ /* 0x001ea20000300800 */
[----:B------:R-:W2:Y:S02]  /*36650*/  LDL.LU R11, [R1+0x45c] ;  /* 0x00045c00010b7983 */ /* 0x000ea40000300800 */
[----:B------:R0:W-:Y:S02]  /*36660*/  STL.64 [R1+0x3058], R14 ;  /* 0x0030580e01007387 */ /* 0x0001e40000100a00 */
[----:B----4-:R-:W-:Y:S01]  /*36670*/  STL.64 [R1+0x3050], R12 ;  /* 0x0030500c01007387 */ /* 0x010fe20000100a00 */
[----:B0-----:R-:W4:Y:S04]  /*36680*/  LDL.64 R14, [R1+0x38] ;  /* 0x00003800010e7983 */ /* 0x001f280000100a00 */
[----:B----4-:R0:W-:Y:S04]  /*36690*/  STL.64 [R1+0x3068], R14 ;  /* 0x0030680e01007387 */ /* 0x0101e80000100a00 */
[----:B0-----:R-:W4:Y:S04]  /*366a0*/  LDL.64 R14, [R1+0x48] ;  /* 0x00004800010e7983 */ /* 0x001f280000100a00 */
[----:B----4-:R0:W-:Y:S01]  /*366b0*/  STL.64 [R1+0x3080], R14 ;  /* 0x0030800e01007387 */ /* 0x0101e20000100a00 */
[----:B------:R-:W4:Y:S02]  /*366c0*/  LDL.LU R12, [R1+0x7a0] ;  /* 0x0007a000010c7983 */ /* 0x000f240000300800 */
[----:B------:R-:W4:Y:S01]  /*366d0*/  LDL.LU R13, [R1+0x7a4] ;  /* 0x0007a400010d7983 */ /* 0x000f220000300800 */
[----:B0-----:R-:W4:Y:S01]  /*366e0*/  LDL.LU R14, [R1+0x7a8] ;  /* 0x0007a800010e7983 */ /* 0x001f220000300800 */
[----:B------:R-:W4:Y:S02]  /*366f0*/  LDL.LU R15, [R1+0x7ac] ;  /* 0x0007ac00010f7983 */ /* 0x000f240000300800 */
[----:B---3--:R0:W-:Y:S02]  /*36700*/  STL.64 [R1+0x3028], R26 ;  /* 0x0030281a01007387 */ /* 0x0081e40000100a00 */
[----:B------:R-:W-:Y:S01]  /*36710*/  STL.64 [R1+0x3020], R24 ;  /* 0x0030201801007387 */ /* 0x000fe20000100a00 */
[----:B0-----:R-:W3:Y:S04]  /*36720*/  LDL.64 R26, [R1+0x18] ;  /* 0x00001800011a7983 */ /* 0x001ee80000100a00 */
[----:B---3--:R0:W-:Y:S04]  /*36730*/  STL.64 [R1+0x3040], R26 ;  /* 0x0030401a01007387 */ /* 0x0081e80000100a00 */
[----:B0-----:R-:W3:Y:S01]  /*36740*/  LDL.64 R26, [R1+0x28] ;  /* 0x00002800011a7983 */ /* 0x001ee20000100a00 */
[----:B--2---:R-:W-:Y:S01]  /*36750*/  HMMA.16816.F32.BF16 R8, R16, R22, R8 ;  /* 0x000000161008723c */ /* 0x004fe20000041808 */
[----:B------:R-:W-:-:S02]  /*36760*/  IMAD.MOV.U32 R29, RZ, RZ, R22 ;  /* 0x000000ffff1d7224 */ /* 0x000fc400078e0016 */
[----:B------:R-:W-:Y:S02]  /*36770*/  IMAD.MOV.U32 R28, RZ, RZ, R23 ;  /* 0x000000ffff1c7224 */ /* 0x000fe400078e0017 */
[----:B------:R-:W0:Y:S04]  /*36780*/  LDSM.16.MT88.4 R20, [R2+0x11000] ;  /* 0x011000000214783b */ /* 0x000e280000004200 */
[----:B---3--:R1:W-:Y:S01]  /*36790*/  STL.64 [R1+0x3060], R26 ;  /* 0x0030601a01007387 */ /* 0x0083e20000100a00 */
[----:B------:R-:W2:Y:S02]  /*367a0*/  LDL.LU R24, [R1+0x780] ;  /* 0x0007800001187983 */ /* 0x000ea40000300800 */
[----:B------:R-:W2:Y:S01]  /*367b0*/  LDL.LU R25, [R1+0x784] ;  /* 0x0007840001197983 */ /* 0x000ea20000300800 */
[----:B-1----:R-:W2:Y:S01]  /*367c0*/  LDL.LU R26, [R1+0x788] ;  /* 0x00078800011a7983 */ /* 0x002ea20000300800 */
[----:B------:R-:W2:Y:S02]  /*367d0*/  LDL.LU R27, [R1+0x78c] ;  /* 0x00078c00011b7983 */ /* 0x000ea40000300800 */
[----:B------:R-:W3:Y:S02]  /*367e0*/  LDL.LU R4, [R1+0x740] ;  /* 0x0007400001047983 */ /* 0x000ee40000300800 */
[----:B------:R-:W3:Y:S01]  /*367f0*/  LDL.LU R5, [R1+0x744] ;  /* 0x0007440001057983 */ /* 0x000ee20000300800 */
[----:B------:R-:W2:Y:S01]  /*36800*/  LDL.LU R6, [R1+0x748] ;  /* 0x0007480001067983 */ /* 0x000ea20000300800 */
[----:B------:R-:W2:Y:S03]  /*36810*/  LDL.LU R7, [R1+0x74c] ;  /* 0x00074c0001077983 */ /* 0x000ea60000300800 */
[----:B--2---:R-:W-:Y:S01]  /*36820*/  STL.64 [R1+0x3038], R6 ;  /* 0x0030380601007387 */ /* 0x004fe20000100a00 */
[----:B---3--:R1:W-:Y:S03]  /*36830*/  STL.64 [R1+0x3030], R4 ;  /* 0x0030300401007387 */ /* 0x0083e60000100a00 */
[----:B-1----:R-:W2:Y:S01]  /*36840*/  LDL.LU R4, [R1+0x760] ;  /* 0x0007600001047983 */ /* 0x002ea20000300800 */
[----:B------:R-:W2:Y:S02]  /*36850*/  LDL.LU R5, [R1+0x764] ;  /* 0x0007640001057983 */ /* 0x000ea40000300800 */
[----:B------:R-:W2:Y:S02]  /*36860*/  LDL.LU R6, [R1+0x768] ;  /* 0x0007680001067983 */ /* 0x000ea40000300800 */
[----:B------:R-:W2:Y:S01]  /*36870*/  LDL.LU R7, [R1+0x76c] ;  /* 0x00076c0001077983 */ /* 0x000ea20000300800 */
[----:B------:R-:W-:Y:S01]  /*36880*/  STL.64 [R1+0xc20], R8 ;  /* 0x000c200801007387 */ /* 0x000fe20000100a00 */
[----:B------:R1:W-:Y:S03]  /*36890*/  STL.64 [R1+0xc28], R10 ;  /* 0x000c280a01007387 */ /* 0x0003e60000100a00 */
[----:B-1----:R-:W4:Y:S01]  /*368a0*/  LDL.LU.64 R10, [R1+0x3088] ;  /* 0x00308800010a7983 */ /* 0x002f220000300a00 */
[----:B0-----:R-:W-:Y:S02]  /*368b0*/  STL.64 [R1+0x2e88], R22 ;  /* 0x002e881601007387 */ /* 0x001fe40000100a00 */
[----:B------:R0:W-:Y:S02]  /*368c0*/  STL.64 [R1+0x2e80], R20 ;  /* 0x002e801401007387 */ /* 0x0001e40000100a00 */
[----:B0-----:R-:W3:Y:S01]  /*368d0*/  LDL.LU R20, [R1+0x5b0] ;  /* 0x0005b00001147983 */ /* 0x001ee20000300800 */
[----:B------:R-:W3:Y:S02]  /*368e0*/  LDL.LU R21, [R1+0x5b4] ;  /* 0x0005b40001157983 */ /* 0x000ee40000300800 */
[----:B------:R-:W2:Y:S02]  /*368f0*/  LDL.LU R22, [R1+0x5b8] ;  /* 0x0005b80001167983 */ /* 0x000ea40000300800 */
[----:B------:R-:W2:Y:S01]  /*36900*/  LDL.LU R23, [R1+0x5bc] ;  /* 0x0005bc0001177983 */ /* 0x000ea20000300800 */
[C---:B----4-:R-:W-:Y:S01]  /*36910*/  HMMA.16816.F32.BF16 R12, R16.reuse, R10, R12 ;  /* 0x0000000a100c723c */ /* 0x050fe2000004180c */
[----:B--2---:R0:W-:Y:S01]  /*36920*/  STL.64 [R1+0x2e98], R22 ;  /* 0x002e981601007387 */ /* 0x0041e20000100a00 */
[----:B---3--:R1:W-:Y:S03]  /*36930*/  STL.64 [R1+0x2e90], R20 ;  /* 0x002e901401007387 */ /* 0x0083e60000100a00 */
[----:B0-----:R-:W2:Y:S04]  /*36940*/  LDL R22, [R1+0x8] ;  /* 0x0000080001167983 */ /* 0x001ea80000100800 */
[----:B------:R-:W2:Y:S11]  /*36950*/  LDL R23, [R1+0xc] ;  /* 0x00000c0001177983 */ /* 0x000eb60000100800 */
[----:B------:R-:W-:Y:S03]  /*36960*/  @!UPT UIADD3 URZ, URZ, URZ, URZ ;  /* 0x0000003f3f3ff290 */ /* 0x000fe6000fffe03f */
[----:B------:R-:W-:Y:S02]  /*36970*/  STL.64 [R1+0x7a0], R12 ;  /* 0x0007a00c01007387 */ /* 0x000fe40000100a00 */
[----:B------:R0:W-:Y:S02]  /*36980*/  STL.64 [R1+0x7a8], R14 ;  /* 0x0007a80e01007387 */ /* 0x0001e40000100a00 */
[----:B-1----:R-:W-:Y:S02]  /*36990*/  IMAD.MOV.U32 R21, RZ, RZ, R10 ;  /* 0x000000ffff157224 */ /* 0x002fe400078e000a */
[----:B------:R-:W-:Y:S01]  /*369a0*/  IMAD.MOV.U32 R20, RZ, RZ, R11 ;  /* 0x000000ffff147224 */ /* 0x000fe200078e000b */
[----:B0-----:R-:W3:Y:S01]  /*369b0*/  LDL.LU.64 R14, [R1+0x3080] ;  /* 0x00308000010e7983 */ /* 0x001ee20000300a00 */
[----:B------:R-:W3:Y:S02]  /*369c0*/  LDL.LU.64 R10, [R1+0x3078] ;  /* 0x00307800010a7983 */ /* 0x000ee40000300a00 */
[----:B------:R-:W3:Y:S02]  /*369d0*/  LDL.LU.64 R8, [R1+0x3070] ;  /* 0x0030700001087983 */ /* 0x000ee40000300a00 */
[C---:B---3--:R-:W-:Y:S11]  /*369e0*/  HMMA.16816.F32.BF16 R8, R16.reuse, R14, R8 ;  /* 0x0000000e1008723c */ /* 0x048ff60000041808 */
[----:B------:R-:W-:Y:S11]  /*369f0*/  @!UPT UIADD3 URZ, URZ, URZ, URZ ;  /* 0x0000003f3f3ff290 */ /* 0x000ff6000fffe03f */
[----:B------:R-:W-:Y:S01]  /*36a00*/  @!UPT UIADD3 URZ, URZ, URZ, URZ ;  /* 0x0000003f3f3ff290 */ /* 0x000fe2000fffe03f */
[----:B------:R-:W-:Y:S01]  /*36a10*/  STL.64 [R1+0x790], R8 ;  /* 0x0007900801007387 */ /* 0x000fe20000100a00 */
[----:B------:R0:W-:Y:S02]  /*36a20*/  STL.64 [R1+0x798], R10 ;  /* 0x0007980a01007387 */ /* 0x0001e40000100a00 */
[----:B0-----:R-:W-:Y:S02]  /*36a30*/  IMAD.MOV.U32 R10, RZ, RZ, R14 ;  /* 0x000000ffff0a7224 */ /* 0x001fe400078e000e */
[----:B------:R-:W-:Y:S02]  /*36a40*/  IMAD.MOV.U32 R11, RZ, RZ, R15 ;  /* 0x000000ffff0b7224 */ /* 0x000fe400078e000f */
[----:B------:R-:W3:Y:S02]  /*36a50*/  LDL.LU.64 R14, [R1+0x3068] ;  /* 0x00306800010e7983 */ /* 0x000ee40000300a00 */
[----:B---3--:R-:W-:Y:S01]  /*36a60*/  HMMA.16816.F32.BF16 R24, R16, R14, R24 ;  /* 0x0000000e1018723c */ /* 0x008fe20000041818 */
[----:B------:R-:W-:-:S02]  /*36a70*/  IMAD.MOV.U32 R0, RZ, RZ, R14 ;  /* 0x000000ffff007224 */ /* 0x000fc400078e000e */
[----:B------:R-:W-:Y:S11]  /*36a80*/  IMAD.MOV.U32 R3, RZ, RZ, R15 ;  /* 0x000000ffff037224 */ /* 0x000ff600078e000f */
[----:B------:R-:W-:Y:S09]  /*36a90*/  @!UPT UIADD3 URZ, URZ, URZ, URZ ;  /* 0x0000003f3f3ff290 */ /* 0x000ff2000fffe03f */
        /* <DEDUP_REMOVED lines=14> */
[----:B----4-:R-:W-:Y:S01]  /*36b80*/  HMMA.16816.F32.BF16 R4, R16, R26, R4 ;  /* 0x0000001a1004723c */ /* 0x010fe20000041804 */
[----:B------:R-:W-:-:S02]  /*36b90*/  IMAD.MOV.U32 R8, RZ, RZ, R26 ;  /* 0x000000ffff087224 */ /* 0x000fc400078e001a */
[----:B------:R-:W-:Y:S11]  /*36ba0*/  IMAD.MOV.U32 R9, RZ, RZ, R27 ;  /* 0x000000ffff097224 */ /* 0x000ff600078e001b */
[----:B------:R-:W-:Y:S09]  /*36bb0*/  @!UPT UIADD3 URZ, URZ, URZ, URZ ;  /* 0x0000003f3f3ff290 */ /* 0x000ff2000fffe03f */
[----:B------:R-:W-:Y:S01]  /*36bc0*/  STL.64 [R1+0x760], R4 ;  /* 0x0007600401007387 */ /* 0x000fe20000100a00 */
[----:B------:R0:W-:Y:S03]  /*36bd0*/  STL.64 [R1+0x768], R6 ;  /* 0x0007680601007387 */ /* 0x0001e60000100a00 */
[----:B0-----:R-:W3:Y:S01]  /*36be0*/  LDL.LU.64 R6, [R1+0x3038] ;  /* 0x0030380001067983 */ /* 0x001ee20000300a00 */
[----:B------:R-:W3:Y:S02]  /*36bf0*/  LDL.LU.64 R4, [R1+0x3030] ;  /* 0x0030300001047983 */ /* 0x000ee40000300a00 */
[----:B------:R-:W2:Y:S02]  /*36c00*/  LDL.LU.64 R26, [R1+0x3028] ;  /* 0x00302800011a7983 */ /* 0x000ea40000300a00 */
[----:B------:R-:W2:Y:S02]  /*36c10*/  LDL.LU.64 R24, [R1+0x3020] ;  /* 0x0030200001187983 */ /* 0x000ea40000300a00 */
[C---:B--2---:R-:W-:Y:S08]  /*36c20*/  HMMA.16816.F32.BF16 R24, R16.reuse, R22, R24 ;  /* 0x000000161018723c */ /* 0x044ff00000041818 */
[----:B---3--:R-:W-:Y:S11]  /*36c30*/  HMMA.16816.F32.BF16 R4, R16, R14, R4 ;  /* 0x0000000e1004723c */ /* 0x008ff60000041804 */
[----:B------:R-:W-:Y:S04]  /*36c40*/  @!UPT UIADD3 URZ, URZ, URZ, URZ ;  /* 0x0000003f3f3ff290 */ /* 0x000fe8000fffe03f */
[----:B------:R-:W-:Y:S01]  /*36c50*/  STL.64 [R1+0x750], R24 ;  /* 0x0007501801007387 */ /* 0x000fe20000100a00 */
[----:B------:R0:W-:Y:S03]  /*36c60*/  STL.64 [R1+0x758], R26 ;  /* 0x0007581a01007387 */ /* 0x0001e60000100a00 */
[----:B0-----:R-:W2:Y:S01]  /*36c70*/  LDL.LU.64 R26, [R1+0x3018] ;  /* 0x00301800011a7983 */ /* 0x001ea20000300a00 */
[----:B------:R-:W3:Y:S02]  /*36c80*/  LDL.LU.64 R24, [R1+0x3010] ;  /* 0x0030100001187983 */ /* 0x000ee40000300a00 */
[----:B------:R0:W-:Y:S02]  /*36c90*/  STL.64 [R1+0x2ea8], R22 ;  /* 0x002ea81601007387 */ /* 0x0001e40000100a00 */
[----:B0-----:R-:W-:Y:S02]  /*36ca0*/  IMAD.MOV.U32 R22, RZ, RZ, R8 ;  /* 0x000000ffff167224 */ /* 0x001fe400078e0008 */
[----:B------:R-:W-:Y:S01]  /*36cb0*/  IMAD.MOV.U32 R23, RZ, RZ, R9 ;  /* 0x000000ffff177224 */ /* 0x000fe200078e0009 */
[----:B------:R-:W4:Y:S01]  /*36cc0*/  LDL.LU R8, [R1+0x300c] ;  /* 0x00300c0001087983 */ /* 0x000f220000300800 */
[----:B------:R-:W2:Y:S03]  /*36cd0*/  LDL.LU R9, [R1+0x3008] ;  /* 0x0030080001097983 */ /* 0x000ea60000300800 */
[----:B------:R0:W-:Y:S01]  /*36ce0*/  STL.64 [R1+0x2ec0], R22 ;  /* 0x002ec01601007387 */ /* 0x0001e20000100a00 */
[----:B------:R-:W-:Y:S02]  /*36cf0*/  STL.64 [R1+0x740], R4 ;  /* 0x0007400401007387 */ /* 0x000fe40000100a00 */
[----:B------:R1:W-:Y:S02]  /*36d00*/  STL.64 [R1+0x748], R6 ;  /* 0x0007480601007387 */ /* 0x0003e40000100a00 */
[----:B0-----:R-:W-:-:S02]  /*36d10*/  IMAD.MOV.U32 R22, RZ, RZ, R13 ;  /* 0x000000ffff167224 */ /* 0x001fc400078e000d */
[----:B------:R-:W-:Y:S01]  /*36d20*/  IMAD.MOV.U32 R23, RZ, RZ, R12 ;  /* 0x000000ffff177224 */ /* 0x000fe200078e000c */
[----:B-1----:R-:W2:Y:S01]  /*36d30*/  LDL.LU.64 R6, [R1+0x3000] ;  /* 0x0030000001067983 */ /* 0x002ea20000300a00 */
[----:B------:R-:W2:Y:S03]  /*36d40*/  LDL.LU.64 R4, [R1+0x2ff8] ;  /* 0x002ff80001047983 */ /* 0x000ea60000300a00 */
[----:B------:R-:W-:Y:S01]  /*36d50*/  STL.64 [R1+0x2ed8], R22 ;  /* 0x002ed81601007387 */ /* 0x000fe20000100a00 */
[----:B------:R0:W-:Y:S02]  /*36d60*/  STL.64 [R1+0x2ea0], R14 ;  /* 0x002ea00e01007387 */ /* 0x0001e40000100a00 */
[----:B------:R-:W2:Y:S02]  /*36d70*/  LDL.LU R12, [R1+0x5c0] ;  /* 0x0005c000010c7983 */ /* 0x000ea40000300800 */
[----:B------:R-:W2:Y:S01]  /*36d80*/  LDL.LU R13, [R1+0x5c4] ;  /* 0x0005c400010d7983 */ /* 0x000ea20000300800 */
[----:B0-----:R-:W2:Y:S01]  /*36d90*/  LDL.LU R14, [R1+0x5c8] ;  /* 0x0005c800010e7983 */ /* 0x001ea20000300800 */
[----:B------:R-:W2:Y:S02]  /*36da0*/  LDL.LU R15, [R1+0x5cc] ;  /* 0x0005cc00010f7983 */ /* 0x000ea40000300800 */
[----:B------:R-:W-:-:S02]  /*36db0*/  IMAD.MOV.U32 R22, RZ, RZ, R0 ;  /* 0x000000ffff167224 */ /* 0x000fc400078e0000 */
[----:B------:R-:W-:Y:S01]  /*36dc0*/  IMAD.MOV.U32 R23, RZ, RZ, R3 ;  /* 0x000000ffff177224 */ /* 0x000fe200078e0003 */
[----:B------:R-:W3:Y:S01]  /*36dd0*/  LDL.LU R0, [R1+0x2ff4] ;  /* 0x002ff40001007983 */ /* 0x000ee20000300800 */
[----:B------:R-:W3:Y:S03]  /*36de0*/  LDL.LU R3, [R1+0x2ff0] ;  /* 0x002ff00001037983 */ /* 0x000ee60000300800 */
[----:B------:R0:W-:Y:S02]  /*36df0*/  STL.64 [R1+0x2ef0], R22 ;  /* 0x002ef01601007387 */ /* 0x0001e40000100a00 */
        /* <DEDUP_REMOVED lines=11> */
[----:B------:R-:W-:-:S02]  /*36eb0*/  IMAD.MOV.U32 R22, RZ, RZ, R21 ;  /* 0x000000ffff167224 */ /* 0x000fc400078e0015 */
[----:B------:R-:W-:-:S05]  /*36ec0*/  IMAD.MOV.U32 R23, RZ, RZ, R20 ;  /* 0x000000ffff177224 */ /* 0x000fca00078e0014 */
        /* <DEDUP_REMOVED lines=26> */
[----:B------:R-:W-:-:S05]  /*37070*/  IMAD.MOV.U32 R23, RZ, RZ, R24 ;  /* 0x000000ffff177224 */ /* 0x000fca00078e0018 */
[----:B------:R-:W-:Y:S04]  /*37080*/  STL.64 [R1+0x2f68], R22 ;  /* 0x002f681601007387 */ /* 0x000fe80000100a00 */
[----:B--2---:R-:W-:Y:S01]  /*37090*/  STL.64 [R1+0x2f18], R14 ;  /* 0x002f180e01007387 */ /* 0x004fe20000100a00 */
[----:B------:R0:W-:Y:S03]  /*370a0*/  STL.64 [R1+0x2f10], R12 ;  /* 0x002f100c01007387 */ /* 0x0001e60000100a00 */
[----:B0-----:R-:W2:Y:S01]  /*370b0*/  LDL.LU R12, [R1+0x610] ;  /* 0x00061000010c7983 */ /* 0x001ea20000300800 */
[----:B------:R-:W2:Y:S02]  /*370c0*/  LDL.LU R13, [R1+0x614] ;  /* 0x00061400010d7983 */ /* 0x000ea40000300800 */
[----:B------:R-:W3:Y:S02]  /*370d0*/  LDL.LU R14, [R1+0x618] ;  /* 0x00061800010e7983 */ /* 0x000ee40000300800 */
[----:B------:R-:W3:Y:S02]  /*370e0*/  LDL.LU R15, [R1+0x61c] ;  /* 0x00061c00010f7983 */ /* 0x000ee40000300800 */
[----:B------:R-:W-:-:S02]  /*370f0*/  IMAD.MOV.U32 R22, RZ, RZ, R9 ;  /* 0x000000ffff167224 */ /* 0x000fc400078e0009 */
[----:B----4-:R-:W-:-:S05]  /*37100*/  IMAD.MOV.U32 R23, RZ, RZ, R8 ;  /* 0x000000ffff177224 */ /* 0x010fca00078e0008 */
        /* <DEDUP_REMOVED lines=45> */
[----:B----4-:R-:W-:Y:S01]  /*373e0*/  HMMA.16816.F32.BF16 R4, R16, R10, R4 ;  /* 0x0000000a1004723c */ /* 0x010fe20000041804 */
        /* <DEDUP_REMOVED lines=15> */
[----:B------:R-:W4:Y:S02]  /*374e0*/  LDL.LU.64 R4, [R1+0x2fd8] ;  /* 0x002fd80001047983 */ /* 0x000f240000300a00 */
[----:B------:R-:W-:-:S02]  /*374f0*/  IMAD.MOV.U32 R22, RZ, RZ, R3 ;  /* 0x000000ffff167224 */ /* 0x000fc400078e0003 */
[----:B------:R-:W-:Y:S01]  /*37500*/  IMAD.MOV.U32 R23, RZ, RZ, R0 ;  /* 0x000000ffff177224 */ /* 0x000fe200078e0000 */
[----:B---3--:R-:W-:Y:S01]  /*37510*/  HMMA.16816.F32.BF16 R16, R16, R6, R24 ;  /* 0x000000061010723c */ /* 0x008fe20000041818 */
[----:B------:R-:W2:Y:S01]  /*37520*/  LDL.LU.64 R26, [R1+0x2fd0] ;  /* 0x002fd000011a7983 */ /* 0x000ea20000300a00 */
[----:B------:R-:W2:Y:S11]  /*37530*/  LDL.LU.64 R24, [R1+0x2fc8] ;  /* 0x002fc80001187983 */ /* 0x000eb60000300a00 */
[----:B------:R-:W-:Y:S10]  /*37540*/  @!UPT UIADD3 URZ, URZ, URZ, URZ ;  /* 0x0000003f3f3ff290 */ /* 0x000ff4000fffe03f */
[----:B------:R-:W-:Y:S01]  /*37550*/  STL.64 [R1+0xb00], R16 ;  /* 0x000b001001007387 */ /* 0x000fe20000100a00 */
[----:B------:R-:W-:Y:S02]  /*37560*/  STL.64 [R1+0xb08], R18 ;  /* 0x000b081201007387 */ /* 0x000fe40000100a00 */
[----:B------:R-:W0:Y:S02]  /*37570*/  LDSM.16.MT88.4 R16, [R2+0x11080] ;  /* 0x011080000210783b */ /* 0x000e240000004200 */
[----:B0-----:R-:W-:Y:S02]  /*37580*/  STL.64 [R1+0x2d20], R18 ;  /* 0x002d201201007387 */ /* 0x001fe40000100a00 */
[----:B------:R0:W-:Y:S02]  /*37590*/  STL.64 [R1+0x2d18], R16 ;  /* 0x002d181001007387 */ /* 0x0001e40000100a00 */
        /* <DEDUP_REMOVED lines=102> */
[----:B------:R0:W-:Y:S02]  /*37c00*/  STL.64 [R1+0x2de8], R14 ;  /* 0x002de80e01007387 */ /* 0x0001e40000100a00 */
[----:B------:R-:W2:Y:S01]  /*37c10*/  LDL.LU R12, [R1+0x5a0] ;  /* 0x0005a000010c7983 */ /* 0x000ea20000300800 */
[----:B------:R-:W2:Y:S04]  /*37c20*/  LDL.LU R13, [R1+0x5a4] ;  /* 0x0005a400010d7983 */ /* 0x000ea80000300800 */
[----:B0-----:R-:W2:Y:S01]  /*37c30*/  LDL.LU R14, [R1+0x5a8] ;  /* 0x0005a800010e7983 */ /* 0x001ea20000300800 */
[----:B------:R-:W2:Y:S02]  /*37c40*/  LDL.LU R15, [R1+0x5ac] ;  /* 0x0005ac00010f7983 */ /* 0x000ea40000300800 */
[----:B------:R0:W-:Y:S02]  /*37c50*/  STL [R1+0x2d84], R10 ;  /* 0x002d840a01007387 */ /* 0x0001e40000100800 */
[----:B------:R1:W-:Y:S01]  /*37c60*/  STL [R1+0x2d80], R11 ;  /* 0x002d800b01007387 */ /* 0x0003e20000100800 */
[C---:B--2---:R-:W-:Y:S11]  /*37c70*/  HMMA.16816.F32.BF16 R12, R24.reuse, R10, R12 ;  /* 0x0000000a180c723c */ /* 0x044ff6000004180c */
[----:B------:R-:W-:Y:S11]  /*37c80*/  @!UPT UIADD3 URZ, URZ, URZ, URZ ;  /* 0x0000003f3f3ff290 */ /* 0x000ff6000fffe03f */
[----:B------:R-:W-:Y:S01]  /*37c90*/  @!UPT UIADD3 URZ, URZ, URZ, URZ ;  /* 0x0000003f3f3ff290 */ /* 0x000fe2000fffe03f */
[----:B------:R-:W-:Y:S01]  /*37ca0*/  STL.64 [R1+0x5a0], R12 ;  /* 0x0005a00c01007387 */ /* 0x000fe20000100a00 */
[----:B------:R-:W-:Y:S02]  /*37cb0*/  STL.64 [R1+0x5a8], R14 ;  /* 0x0005a80e01007387 */ /* 0x000fe40000100a00 */
[----:B------:R-:W2:Y:S02]  /*37cc0*/  LDL.LU R8, [R1+0x3d0] ;  /* 0x0003d00001087983 */ /* 0x000ea40000300800 */
[----:B------:R-:W2:Y:S01]  /*37cd0*/  LDL.LU R9, [R1+0x3d4] ;  /* 0x0003d40001097983 */ /* 0x000ea20000300800 */
[----:B0-----:R-:W2:Y:S01]  /*37ce0*/  LDL.LU R10, [R1+0x3d8] ;  /* 0x0003d800010a7983 */ /* 0x001ea20000300800 */
[----:B-1----:R-:W2:Y:S01]  /*37cf0*/  LDL.LU R11, [R1+0x3dc] ;  /* 0x0003dc00010b7983 */ /* 0x002ea20000300800 */
[----:B---3--:R-:W-:Y:S02]  /*37d00*/  HMMA.16816.F32.BF16 R24, R24, R6, R16 ;  /* 0x000000061818723c */ /* 0x008fe40000041810 */
        /* <DEDUP_REMOVED lines=8> */
[----:B------:R-:W2:Y:S02]  /*37d90*/  LDL.LU R18, [R1+0x418] ;  /* 0x0004180001127983 */ /* 0x000ea40000300800 */
[----:B------:R-:W2:Y:S02]  /*37da0*/  LDL.LU R19, [R1+0x41c] ;  /* 0x00041c0001137983 */ /* 0x000ea40000300800 */
[----:B--2---:R0:W-:Y:S01]  /*37db0*/  STL.64 [R1+0x2e70], R18 ;  /* 0x002e701201007387 */ /* 0x0041e20000100a00 */
[----:B------:R-:W-:Y:S03]  /*37dc0*/  STL.64 [R1+0x2e68], R16 ;  /* 0x002e681001007387 */ /* 0x000fe60000100a00 */
[----:B0-----:R-:W2:Y:S04]  /*37dd0*/  LDL.LU.64 R18, [R1+0xb8] ;  /* 0x0000b80001127983 */ /* 0x001ea80000300a00 */
[----:B--2---:R0:W-:Y:S04]  /*37de0*/  STL.64 [R1+0x2e78], R18 ;  /* 0x002e781201007387 */ /* 0x0041e80000100a00 */
[----:B0-----:R-:W2:Y:S01]  /*37df0*/  LDL.LU.64 R18, [R1+0xc8] ;  /* 0x0000c80001127983 */ /* 0x001ea20000300a00 */
[----:B---3--:R0:W-:Y:S02]  /*37e00*/  STL.64 [R1+0x2e38], R10 ;  /* 0x002e380a01007387 */ /* 0x0081e40000100a00 */
[----:B------:R-:W-:Y:S01]  /*37e10*/  STL.64 [R1+0x2e30], R8 ;  /* 0x002e300801007387 */ /* 0x000fe20000100a00 */
[----:B0-----:R-:W3:Y:S04]  /*37e20*/  LDL.LU.64 R10, [R1+0x88] ;  /* 0x00008800010a7983 */ /* 0x001ee80000300a00 */
[----:B---3--:R0:W-:Y:S04]  /*37e30*/  STL.64 [R1+0x2e48], R10 ;  /* 0x002e480a01007387 */ /* 0x0081e80000100a00 */
[----:B0-----:R-:W3:Y:S04]  /*37e40*/  LDL.LU.64 R10, [R1+0x98] ;  /* 0x00009800010a7983 */ /* 0x001ee80000300a00 */
[----:B---3--:R0:W-:Y:S04]  /*37e50*/  STL.64 [R1+0x2e60], R10 ;  /* 0x002e600a01007387 */ /* 0x0081e80000100a00 */
[----:B0-----:R-:W3:Y:S01]  /*37e60*/  LDL.LU.64 R10, [R1+0xa8] ;  /* 0x0000a800010a7983 */ /* 0x001ee20000300a00 */
[----:B------:R-:W2:Y:S03]  /*37e70*/  LDL.LU.64 R14, [R1+0x58] ;  /* 0x00005800010e7983 */ /* 0x000ea60000300a00 */
[----:B--2---:R0:W-:Y:S01]  /*37e80*/  STL.64 [R1+0x2e40], R14 ;  /* 0x002e400e01007387 */ /* 0x0041e20000100a00 */
[----:B------:R-:W2:Y:S02]  /*37e90*/  LDL.LU R12, [R1+0x3f0] ;  /* 0x0003f000010c7983 */ /* 0x000ea40000300800 */
[----:B------:R-:W2:Y:S01]  /*37ea0*/  LDL.LU R13, [R1+0x3f4] ;  /* 0x0003f400010d7983 */ /* 0x000ea20000300800 */
[----:B0-----:R-:W2:Y:S01]  /*37eb0*/  LDL.LU R14, [R1+0x3f8] ;  /* 0x0003f800010e7983 */ /* 0x001ea20000300800 */
[----:B------:R-:W2:Y:S03]  /*37ec0*/  LDL.LU R15, [R1+0x3fc] ;  /* 0x0003fc00010f7983 */ /* 0x000ea60000300800 */
[----:B--2---:R-:W-:Y:S01]  /*37ed0*/  STL.64 [R1+0x2e58], R14 ;  /* 0x002e580e01007387 */ /* 0x004fe20000100a00 */
[----:B------:R0:W-:Y:S03]  /*37ee0*/  STL.64 [R1+0x2e50], R12 ;  /* 0x002e500c01007387 */ /* 0x0001e60000100a00 */
[----:B0-----:R-:W2:Y:S01]  /*37ef0*/  LDL.LU R12, [R1+0x400] ;  /* 0x00040000010c7983 */ /* 0x001ea20000300800 */
[----:B------:R-:W2:Y:S02]  /*37f00*/  LDL.LU R13, [R1+0x404] ;  /* 0x00040400010d7983 */ /* 0x000ea40000300800 */
[----:B------:R-:W2:Y:S02]  /*37f10*/  LDL.LU R14, [R1+0x408] ;  /* 0x00040800010e7983 */ /* 0x000ea40000300800 */
[----:B------:R-:W2:Y:S01]  /*37f20*/  LDL.LU R15, [R1+0x40c] ;  /* 0x00040c00010f7983 */ /* 0x000ea20000300800 */
[----:B------:R-:W-:Y:S01]  /*37f30*/  STL.64 [R1+0x2d30], R6 ;  /* 0x002d300601007387 */ /* 0x000fe20000100a00 */
[----:B----4-:R0:W-:Y:S03]  /*37f40*/  STL.64 [R1+0x2d28], R4 ;  /* 0x002d280401007387 */ /* 0x0101e60000100a00 */
[----:B0-----:R-:W4:Y:S01]  /*37f50*/  LDL.LU R4, [R1+0x430] ;  /* 0x0004300001047983 */ /* 0x001f220000300800 */
[----:B------:R-:W4:Y:S02]  /*37f60*/  LDL.LU R5, [R1+0x434] ;  /* 0x0004340001057983 */ /* 0x000f240000300800 */
[----:B------:R-:W4:Y:S02]  /*37f70*/  LDL.LU R6, [R1+0x438] ;  /* 0x0004380001067983 */ /* 0x000f240000300800 */
[----:B------:R-:W4:Y:S01]  /*37f80*/  LDL.LU R7, [R1+0x43c] ;  /* 0x00043c0001077983 */ /* 0x000f220000300800 */
[----:B------:R-:W-:Y:S01]  /*37f90*/  STL.64 [R1+0x24d0], R26 ;  /* 0x0024d01a01007387 */ /* 0x000fe20000100a00 */
[----:B------:R0:W-:Y:S02]  /*37fa0*/  STL.64 [R1+0x24c8], R24 ;  /* 0x0024c81801007387 */ /* 0x0001e40000100a00 */
[----:B------:R-:W-:Y:S01]  /*37fb0*/  IMAD.MOV.U32 R3, RZ, RZ, R19 ;  /* 0x000000ffff037224 */ /* 0x000fe200078e0013 */
[----:B0-----:R-:W2:Y:S01]  /*37fc0*/  LDL.LU R24, [R1+0x3c0] ;  /* 0x0003c00001187983 */ /* 0x001ea20000300800 */
[----:B------:R-:W2:Y:S02]  /*37fd0*/  LDL.LU R25, [R1+0x3c4] ;  /* 0x0003c40001197983 */ /* 0x000ea40000300800 */
[----:B------:R-:W2:Y:S02]  /*37fe0*/  LDL.LU R26, [R1+0x3c8] ;  /* 0x0003c800011a7983 */ /* 0x000ea40000300800 */
[----:B------:R-:W2:Y:S01]  /*37ff0*/  LDL.LU R27, [R1+0x3cc] ;  /* 0x0003cc00011b7983 */ /* 0x000ea20000300800 */
[C---:B----4-:R-:W-:Y:S11]  /*38000*/  HMMA.16816.F32.BF16 R4, R20.reuse, R18, R4 ;  /* 0x000000121404723c */ /* 0x050ff60000041804 */
[----:B------:R-:W-:Y:S11]  /*38010*/  @!UPT UIADD3 URZ, URZ, URZ, URZ ;  /* 0x0000003f3f3ff290 */ /* 0x000ff6000fffe03f */
[----:B------:R-:W-:Y:S01]  /*38020*/  @!UPT UIADD3 URZ, URZ, URZ, URZ ;  /* 0x0000003f3f3ff290 */ /* 0x000fe2000fffe03f */
[----:B------:R0:W-:Y:S01]  /*38030*/  STL.64 [R1+0xc10], R4 ;  /* 0x000c100401007387 */ /* 0x0001e20000100a00 */
[----:B------:R-:W-:Y:S02]  /*38040*/  STL.64 [R1+0xc18], R6 ;  /* 0x000c180601007387 */ /* 0x000fe40000100a00 */
[----:B0-----:R-:W-:Y:S02]  /*38050*/  IMAD.MOV.U32 R4, RZ, RZ, R18 ;  /* 0x000000ffff047224 */ /* 0x001fe400078e0012 */
[----:B------:R-:W4:Y:S01]  /*38060*/  LDL.LU.64 R18, [R1+0x2e78] ;  /* 0x002e780001127983 */ /* 0x000f220000300a00 */
[----:B------:R-:W-:Y:S02]  /*38070*/  STL [R1+0x2da8], R3 ;  /* 0x002da80301007387 */ /* 0x000fe40000100800 */
[----:B------:R0:W-:Y:S02]  /*38080*/  STL [R1+0x2d88], R4 ;  /* 0x002d880401007387 */ /* 0x0001e40000100800 */
        /* <DEDUP_REMOVED lines=8> */
[----:B------:R1:W-:Y:S02]  /*38110*/  STL.64 [R1+0xc08], R6 ;  /* 0x000c080601007387 */ /* 0x0003e40000100a00 */
[----:B0-----:R-:W-:Y:S02]  /*38120*/  IMAD.MOV.U32 R5, RZ, RZ, R19 ;  /* 0x000000ffff057224 */ /* 0x001fe400078e0013 */
[----:B-1----:R-:W-:Y:S02]  /*38130*/  IMAD.MOV.U32 R6, RZ, RZ, R18 ;  /* 0x000000ffff067224 */ /* 0x002fe400078e0012 */
[----:B------:R-:W4:Y:S01]  /*38140*/  LDL.LU.64 R18, [R1+0x2e70] ;  /* 0x002e700001127983 */ /* 0x000f220000300a00 */
[----:B------:R-:W4:Y:S02]  /*38150*/  LDL.LU.64 R16, [R1+0x2e68] ;  /* 0x002e680001107983 */ /* 0x000f240000300a00 */
[----:B------:R-:W-:Y:S02]  /*38160*/  STL [R1+0x2dac], R6 ;  /* 0x002dac0601007387 */ /* 0x000fe40000100800 */
[----:B---3--:R-:W-:Y:S01]  /*38170*/  IMAD.MOV.U32 R7, RZ, RZ, R11 ;  /* 0x000000ffff077224 */ /* 0x008fe200078e000b */
[C---:B----4-:R-:W-:Y:S11]  /*38180*/  HMMA.16816.F32.BF16 R16, R20.reuse, R10, R16 ;  /* 0x0000000a1410723c */ /* 0x050ff60000041810 */
[----:B------:R-:W-:Y:S11]  /*38190*/  @!UPT UIADD3 URZ, URZ, URZ, URZ ;  /* 0x0000003f3f3ff290 */ /* 0x000ff6000fffe03f */
[----:B------:R-:W-:Y:S01]  /*381a0*/  @!UPT UIADD3 URZ, URZ, URZ, URZ ;  /* 0x0000003f3f3ff290 */ /* 0x000fe2000fffe03f */
[----:B------:R0:W-:Y:S01]  /*381b0*/  STL.64 [R1+0xbf0], R16 ;  /* 0x000bf01001007387 */ /* 0x0001e20000100a00 */
[----:B------:R-:W-:Y:S02]  /*381c0*/  STL.64 [R1+0xbf8], R18 ;  /* 0x000bf81201007387 */ /* 0x000fe40000100a00 */
[----:B0-----:R-:W-:Y:S02]  /*381d0*/  IMAD.MOV.U32 R16, RZ, RZ, R10 ;  /* 0x000000ffff107224 */ /* 0x001fe400078e000a */
[----:B------:R-:W2:Y:S01]  /*381e0*/  LDL.LU.64 R10, [R1+0x2e60] ;  /* 0x002e6000010a7983 */ /* 0x000ea20000300a00 */
[----:B------:R0:W-:Y:S02]  /*381f0*/  STL [R1+0x2e00], R7 ;  /* 0x002e000701007387 */ /* 0x0001e40000100800 */
[----:B------:R-:W-:Y:S01]  /*38200*/  STL [R1+0x2dfc], R5 ;  /* 0x002dfc0501007387 */ /* 0x000fe20000100800 */
[----:B0-----:R-:W3:Y:S01]  /*38210*/  LDL.LU.64 R6, [R1+0x68] ;  /* 0x0000680001067983 */ /* 0x001ee20000300a00 */
        /* <DEDUP_REMOVED lines=16> */
[----:B------:R-:W4:Y:S02]  /*38320*/  LDL.LU.64 R10, [R1+0x2e38] ;  /* 0x002e3800010a7983 */ /* 0x000f240000300a00 */
[----:B------:R-:W4:Y:S02]  /*38330*/  LDL.LU.64 R8, [R1+0x2e30] ;  /* 0x002e300001087983 */ /* 0x000f240000300a00 */
[----:B------:R0:W-:Y:S01]  /*38340*/  STL.64 [R1+0x2d98], R18 ;  /* 0x002d981201007387 */ /* 0x0001e20000100a00 */
[----:B------:R-:W-:Y:S04]  /*38350*/  STL.64 [R1+0x2d90], R16 ;  /* 0x002d901001007387 */ /* 0x000fe80000100a00 */
[----:B0-----:R-:W4:Y:S02]  /*38360*/  LDL.LU.64 R18, [R1+0x78] ;  /* 0x0000780001127983 */ /* 0x001f240000300a00 */
[C---:B----4-:R-:W-:Y:S11]  /*38370*/  HMMA.16816.F32.BF16 R8, R20.reuse, R18, R8 ;  /* 0x000000121408723c */ /* 0x050ff60000041808 */
[----:B------:R-:W-:Y:S11]  /*38380*/  @!UPT UIADD3 URZ, URZ, URZ, URZ ;  /* 0x0000003f3f3ff290 */ /* 0x000ff6000fffe03f */
[----:B------:R-:W-:Y:S01]  /*38390*/  @!UPT UIADD3 URZ, URZ, URZ, URZ ;  /* 0x0000003f3f3ff290 */ /* 0x000fe2000fffe03f */
[----:B------:R-:W-:Y:S01]  /*383a0*/  STL.64 [R1+0xbc0], R8 ;  /* 0x000bc00801007387 */ /* 0x000fe20000100a00 */
[----:B------:R0:W-:Y:S03]  /*383b0*/  STL.64 [R1+0xbc8], R10 ;  /* 0x000bc80a01007387 */ /* 0x0001e60000100a00 */
[----:B0-----:R-:W4:Y:S01]  /*383c0*/  LDL.LU.64 R10, [R1+0x2e28] ;  /* 0x002e2800010a7983 */ /* 0x001f220000300a00 */
[----:B------:R-:W4:Y:S02]  /*383d0*/  LDL.LU.64 R8, [R1+0x2e20] ;  /* 0x002e200001087983 */ /* 0x000f240000300a00 */
[----:B------:R-:W-:Y:S02]  /*383e0*/  IMAD.MOV.U32 R2, RZ, RZ, R18 ;  /* 0x000000ffff027224 */ /* 0x000fe400078e0012 */
[----:B------:R-:W-:Y:S02]  /*383f0*/  IMAD.MOV.U32 R28, RZ, RZ, R19 ;  /* 0x000000ffff1c7224 */ /* 0x000fe400078e0013 */
[----:B---3--:R-:W-:Y:S01]  /*38400*/  IMAD.MOV.U32 R29, RZ, RZ, R7 ;  /* 0x000000ffff1d7224 */ /* 0x008fe200078e0007 */
[----:B----4-:R-:W-:Y:S07]  /*38410*/  HMMA.16816.F32.BF16 R16, R20, R6, R8 ;  /* 0x000000061410723c */ /* 0x010fee0000041808 */
[----:B------:R-:W-:-:S02]  /*38420*/  IMAD.MOV.U32 R8, RZ, RZ, R6 ;  /* 0x000000ffff087224 */ /* 0x000fc400078e0006 */
[----:B--2---:R-:W-:Y:S01]  /*38430*/  HMMA.16816.F32.BF16 R4, R20, R14, R24 ;  /* 0x0000000e1404723c */ /* 0x004fe20000041818 */
[----:B------:R-:W-:Y:S02]  /*38440*/  IMAD.MOV.U32 R11, RZ, RZ, R14 ;  /* 0x000000ffff0b7224 */ /* 0x000fe400078e000e */
[----:B------:R-:W-:-:S11]  /*38450*/  IMAD.MOV.U32 R9, RZ, RZ, R15 ;  /* 0x000000ffff097224 */ /* 0x000fd600078e000f */
[----:B------:R0:W-:Y:S01]  /*38460*/  STL.64 [R1+0xbb0], R16 ;  /* 0x000bb01001007387 */ /* 0x0001e20000100a00 */
[----:B------:R1:W-:Y:S08]  /*38470*/  STL.64 [R1+0xbb8], R18 ;  /* 0x000bb81201007387 */ /* 0x0003f00000100a00 */
[----:B------:R-:W-:Y:S01]  /*38480*/  STL.64 [R1+0xba0], R4 ;  /* 0x000ba00401007387 */ /* 0x000fe20000100a00 */
[----:B------:R-:W-:Y:S02]  /*38490*/  STL.64 [R1+0xba8], R6 ;  /* 0x000ba80601007387 */ /* 0x000fe40000100a00 */
[----:B------:R-:W-:Y:S02]  /*384a0*/  STL [R1+0x2df8], R11 ;  /* 0x002df80b01007387 */ /* 0x000fe40000100800 */
[----:B------:R-:W-:Y:S01]  /*384b0*/  STL.64 [R1+0x2df0], R8 ;  /* 0x002df00801007387 */ /* 0x000fe20000100a00 */
[----:B0-----:R-:W2:Y:S01]  /*384c0*/  LDL.LU R16, [R1+0x360] ;  /* 0x0003600001107983 */ /* 0x001ea20000300800 */
[----:B------:R-:W2:Y:S02]  /*384d0*/  LDL.LU R17, [R1+0x364] ;  /* 0x0003640001117983 */ /* 0x000ea40000300800 */
[----:B-1----:R-:W3:Y:S02]  /*384e0*/  LDL.LU R18, [R1+0x368] ;  /* 0x0003680001127983 */ /* 0x002ee40000300800 */
[----:B------:R-:W3:Y:S02]  /*384f0*/  LDL.LU R19, [R1+0x36c] ;  /* 0x00036c0001137983 */ /* 0x000ee40000300800 */
        /* <DEDUP_REMOVED lines=8> */
[----:B------:R-:W2:Y:S02]  /*38580*/  LDL.LU R6, [R1+0x3a8] ;  /* 0x0003a80001067983 */ /* 0x000ea40000300800 */
[----:B------:R-:W2:Y:S02]  /*38590*/  LDL.LU R7, [R1+0x3ac] ;  /* 0x0003ac0001077983 */ /* 0x000ea40000300800 */
[----:B--2---:R0:W-:Y:S01]  /*385a0*/  STL.64 [R1+0x2e10], R6 ;  /* 0x002e100601007387 */ /* 0x0041e20000100a00 */
[----:B----4-:R-:W-:Y:S03]  /*385b0*/  STL.64 [R1+0x2e08], R4 ;  /* 0x002e080401007387 */ /* 0x010fe60000100a00 */
[----:B0-----:R-:W2:Y:S01]  /*385c0*/  LDL.LU.64 R6, [R1+0x48] ;  /* 0x0000480001067983 */ /* 0x001ea20000300a00 */
[----:B------:R-:W4:Y:S03]  /*385d0*/  LDL.LU.64 R10, [R1+0x38] ;  /* 0x00003800010a7983 */ /* 0x000f260000300a00 */
[----:B----4-:R0:W-:Y:S01]  /*385e0*/  STL.64 [R1+0x2e18], R10 ;  /* 0x002e180a01007387 */ /* 0x0101e20000100a00 */
[----:B------:R-:W2:Y:S02]  /*385f0*/  LDL.LU R8, [R1+0x3b0] ;  /* 0x0003b00001087983 */ /* 0x000ea40000300800 */
[----:B------:R-:W2:Y:S01]  /*38600*/  LDL.LU R9, [R1+0x3b4] ;  /* 0x0003b40001097983 */ /* 0x000ea20000300800 */
[----:B0-----:R-:W2:Y:S01]  /*38610*/  LDL.LU R10, [R1+0x3b8] ;  /* 0x0003b800010a7983 */ /* 0x001ea20000300800 */
[----:B------:R-:W2:Y:S02]  /*38620*/  LDL.LU R11, [R1+0x3bc] ;  /* 0x0003bc00010b7983 */ /* 0x000ea40000300800 */
[----:B------:R-:W4:Y:S02]  /*38630*/  LDL.LU R12, [R1+0x390] ;  /* 0x00039000010c7983 */ /* 0x000f240000300800 */
[----:B------:R-:W4:Y:S01]  /*38640*/  LDL.LU R13, [R1+0x394] ;  /* 0x00039400010d7983 */ /* 0x000f220000300800 */
[----:B------:R-:W4:Y:S01]  /*38650*/  LDL.LU R14, [R1+0x398] ;  /* 0x00039800010e7983 */ /* 0x000f220000300800 */
[----:B------:R-:W4:Y:S02]  /*38660*/  LDL.LU R15, [R1+0x39c] ;  /* 0x00039c00010f7983 */ /* 0x000f240000300800 */
[----:B---3--:R0:W-:Y:S02]  /*38670*/  STL.64 [R1+0x2dc8], R18 ;  /* 0x002dc81201007387 */ /* 0x0081e40000100a00 */
[----:B------:R-:W-:Y:S01]  /*38680*/  STL.64 [R1+0x2dc0], R16 ;  /* 0x002dc01001007387 */ /* 0x000fe20000100a00 */
[----:B0-----:R-:W3:Y:S04]  /*38690*/  LDL.LU.64 R18, [R1+0x18] ;  /* 0x0000180001127983 */ /* 0x001ee80000300a00 */
[----:B---3--:R0:W-:Y:S04]  /*386a0*/  STL.64 [R1+0x2de0], R18 ;  /* 0x002de01201007387 */ /* 0x0081e80000100a00 */
[----:B0-----:R-:W4:Y:S01]  /*386b0*/  LDL.LU.64 R18, [R1+0x28] ;  /* 0x0000280001127983 */ /* 0x001f220000300a00 */
[----:B------:R-:W3:Y:S02]  /*386c0*/  LDL.LU R24, [R1+0xd0] ;  /* 0x0000d00001187983 */ /* 0x000ee40000300800 */
[----:B------:R-:W3:Y:S02]  /*386d0*/  LDL.LU R25, [R1+0xd4] ;  /* 0x0000d40001197983 */ /* 0x000ee40000300800 */
[----:B------:R-:W3:Y:S01]  /*386e0*/  LDL.LU R26, [R1+0xd8] ;  /* 0x0000d800011a7983 */ /* 0x000ee20000300800 */
[----:B------:R-:W3:Y:S01]  /*386f0*/  LDL.LU R27, [R1+0xdc] ;  /* 0x0000dc00011b7983 */ /* 0x000ee20000300800 */
[----:B--2---:R-:W-:Y:S03]  /*38700*/  HMMA.16816.F32.BF16 R8, R20, R6, R8 ;  /* 0x000000061408723c */ /* 0x004fe60000041808 */
[----:B---3--:R-:W-:Y:S01]  /*38710*/  STL.64 [R1+0x2bd0], R26 ;  /* 0x002bd01a01007387 */ /* 0x008fe20000100a00 */
[----:B------:R0:W-:Y:S03]  /*38720*/  STL.64 [R1+0x2bc8], R24 ;  /* 0x002bc81801007387 */ /* 0x0001e60000100a00 */
[----:B0-----:R-:W2:Y:S01]  /*38730*/  LDL.LU R24, [R1+0xf0] ;  /* 0x0000f00001187983 */ /* 0x001ea20000300800 */
[----:B------:R-:W2:Y:S02]  /*38740*/  LDL.LU R25, [R1+0xf4] ;  /* 0x0000f40001197983 */ /* 0x000ea40000300800 */
[----:B------:R-:W3:Y:S02]  /*38750*/  LDL.LU R26, [R1+0xf8] ;  /* 0x0000f800011a7983 */ /* 0x000ee40000300800 */
[----:B------:R-:W3:Y:S02]  /*38760*/  LDL.LU R27, [R1+0xfc] ;  /* 0x0000fc00011b7983 */ /* 0x000ee40000300800 */
[----:B---3--:R0:W-:Y:S01]  /*38770*/  STL.64 [R1+0x2be0], R26 ;  /* 0x002be01a01007387 */ /* 0x0081e20000100a00 */
[----:B--2---:R1:W-:Y:S03]  /*38780*/  STL.64 [R1+0x2bd8], R24 ;  /* 0x002bd81801007387 */ /* 0x0043e60000100a00 */
[----:B0-----:R-:W2:Y:S01]  /*38790*/  LDL.LU R26, [R1+0x8] ;  /* 0x00000800011a7983 */ /* 0x001ea20000300800 */
[----:B------:R-:W2:Y:S04]  /*387a0*/  LDL.LU R27, [R1+0xc] ;  /* 0x00000c00011b7983 */ /* 0x000ea80000300800 */
[----:B------:R-:W-:Y:S02]  /*387b0*/  STL.64 [R1+0xb90], R8 ;  /* 0x000b900801007387 */ /* 0x000fe40000100a00 */
[----:B------:R0:W-:Y:S02]  /*387c0*/  STL.64 [R1+0xb98], R10 ;  /* 0x000b980a01007387 */ /* 0x0001e40000100a00 */
[----:B-1----:R-:W-:-:S02]  /*387d0*/  IMAD.MOV.U32 R25, RZ, RZ, R6 ;  /* 0x000000ffff197224 */ /* 0x002fc400078e0006 */
[----:B------:R-:W-:Y:S01]  /*387e0*/  IMAD.MOV.U32 R24, RZ, RZ, R7 ;  /* 0x000000ffff187224 */ /* 0x000fe200078e0007 */
[----:B0-----:R-:W3:Y:S01]  /*387f0*/  LDL.LU.64 R10, [R1+0x2e18] ;  /* 0x002e1800010a7983 */ /* 0x001ee20000300a00 */
[----:B------:R-:W3:Y:S02]  /*38800*/  LDL.LU.64 R6, [R1+0x2e10] ;  /* 0x002e100001067983 */ /* 0x000ee40000300a00 */
[----:B------:R-:W3:Y:S01]  /*38810*/  LDL.LU.64 R4, [R1+0x2e08] ;  /* 0x002e080001047983 */ /* 0x000ee20000300a00 */
[C---:B----4-:R-:W-:Y:S08]  /*38820*/  HMMA.16816.F32.BF16 R12, R20.reuse, R18, R12 ;  /* 0x00000012140c723c */ /* 0x050ff0000004180c */
[----:B---3--:R-:W-:Y:S01]  /*38830*/  HMMA.16816.F32.BF16 R4, R20, R10, R4 ;  /* 0x0000000a1404723c */ /* 0x008fe20000041804 */
[----:B--2---:R-:W-:Y:S01]  /*38840*/  STL.64 [R1+0x2dd8], R26 ;  /* 0x002dd81a01007387 */ /* 0x004fe20000100a00 */
[----:B------:R0:W-:Y:S03]  /*38850*/  STL.64 [R1+0x2dd0], R24 ;  /* 0x002dd01801007387 */ /* 0x0001e60000100a00 */
[----:B0-----:R-:W2:Y:S01]  /*38860*/  LDL.LU R24, [R1+0x380] ;  /* 0x0003800001187983 */ /* 0x001ea20000300800 */
[----:B------:R-:W2:Y:S02]  /*38870*/  LDL.LU R25, [R1+0x384] ;  /* 0x0003840001197983 */ /* 0x000ea40000300800 */
[----:B------:R-:W2:Y:S02]  /*38880*/  LDL.LU R26, [R1+0x388] ;  /* 0x00038800011a7983 */ /* 0x000ea40000300800 */
[----:B------:R-:W2:Y:S11]  /*38890*/  LDL.LU R27, [R1+0x38c] ;  /* 0x00038c00011b7983 */ /* 0x000eb60000300800 */
[----:B------:R-:W-:Y:S02]  /*388a0*/  @!UPT UIADD3 URZ, URZ, URZ, URZ ;  /* 0x0000003f3f3ff290 */ /* 0x000fe4000fffe03f */
[----:B------:R0:W-:Y:S01]  /*388b0*/  STL.64 [R1+0xb80], R4 ;  /* 0x000b800401007387 */ /* 0x0001e20000100a00 */
[----:B------:R1:W-:Y:S02]  /*388c0*/  STL.64 [R1+0xb88], R6 ;  /* 0x000b880601007387 */ /* 0x0003e40000100a00 */
[----:B0-----:R-:W-:Y:S01]  /*388d0*/  IMAD.MOV.U32 R4, RZ, RZ, R10 ;  /* 0x000000ffff047224 */ /* 0x001fe200078e000a */
[----:B-1----:R-:W3:Y:S01]  /*388e0*/  LDL.LU R7, [R1+0x2e00] ;  /* 0x002e000001077983 */ /* 0x002ee20000300800 */
[----:B------:R-:W4:Y:S02]  /*388f0*/  LDL.LU R5, [R1+0x2dfc] ;  /* 0x002dfc0001057983 */ /* 0x000f240000300800 */
[----:B------:R-:W-:Y:S02]  /*38900*/  IMAD.MOV.U32 R10, RZ, RZ, R11 ;  /* 0x000000ffff0a7224 */ /* 0x000fe400078e000b */
[----:B------:R-:W2:Y:S01]  /*38910*/  LDL.LU R11, [R1+0x2df8] ;  /* 0x002df800010b7983 */ /* 0x000ea20000300800 */
[----:B------:R-:W2:Y:S02]  /*38920*/  LDL.LU.64 R8, [R1+0x2df0] ;  /* 0x002df00001087983 */ /* 0x000ea40000300a00 */
[----:B------:R0:W-:Y:S02]  /*38930*/  STL.64 [R1+0xb70], R12 ;  /* 0x000b700c01007387 */ /* 0x0001e40000100a00 */
[----:B------:R1:W-:Y:S02]  /*38940*/  STL.64 [R1+0xb78], R14 ;  /* 0x000b780e01007387 */ /* 0x0003e40000100a00 */
[----:B0-----:R-:W-:Y:S01]  /*38950*/  IMAD.MOV.U32 R13, RZ, RZ, R18 ;  /* 0x000000ffff0d7224 */ /* 0x001fe200078e0012 */
[----:B-1----:R-:W2:Y:S01]  /*38960*/  LDL.LU.64 R14, [R1+0x2de8] ;  /* 0x002de800010e7983 */ /* 0x002ea20000300a00 */
[----:B------:R-:W-:-:S02]  /*38970*/  IMAD.MOV.U32 R12, RZ, RZ, R19 ;  /* 0x000000ffff0c7224 */ /* 0x000fc400078e0013 */
[----:B------:R-:W2:Y:S02]  /*38980*/  LDL.LU.64 R18, [R1+0x2de0] ;  /* 0x002de00001127983 */ /* 0x000ea40000300a00 */
        /* <DEDUP_REMOVED lines=9> */
[----:B------:R-:W2:Y:S02]  /*38a20*/  LDL.LU.64 R16, [R1+0x2dc0] ;  /* 0x002dc00001107983 */ /* 0x000ea40000300a00 */
[----:B--2---:R-:W-:Y:S11]  /*38a30*/  HMMA.16816.F32.BF16 R16, R20, R26, R16 ;  /* 0x0000001a1410723c */ /* 0x004ff60000041810 */
[----:B------:R-:W-:Y:S11]  /*38a40*/  @!UPT UIADD3 URZ, URZ, URZ, URZ ;  /* 0x0000003f3f3ff290 */ /* 0x000ff6000fffe03f */
[----:B------:R-:W-:Y:S01]  /*38a50*/  @!UPT UIADD3 URZ, URZ, URZ, URZ ;  /* 0x0000003f3f3ff290 */ /* 0x000fe2000fffe03f */
[----:B------:R-:W-:Y:S01]  /*38a60*/  STL.64 [R1+0xb50], R16 ;  /* 0x000b501001007387 */ /* 0x000fe20000100a00 */
[----:B------:R0:W-:Y:S03]  /*38a70*/  STL.64 [R1+0xb58], R18 ;  /* 0x000b581201007387 */ /* 0x0001e60000100a00 */
[----:B0-----:R-:W2:Y:S01]  /*38a80*/  LDL.LU.64 R18, [R1+0x2db8] ;  /* 0x002db80001127983 */ /* 0x001ea20000300a00 */
[----:B------:R-:W2:Y:S02]  /*38a90*/  LDL.LU.64 R16, [R1+0x2db0] ;  /* 0x002db00001107983 */ /* 0x000ea40000300a00 */
[----:B------:R0:W-:Y:S02]  /*38aa0*/  STL.64 [R1+0x2bf8], R26 ;  /* 0x002bf81a01007387 */ /* 0x0001e40000100a00 */
[----:B0-----:R-:W-:Y:S02]  /*38ab0*/  IMAD.MOV.U32 R26, RZ, RZ, R6 ;  /* 0x000000ffff1a7224 */ /* 0x001fe400078e0006 */
[----:B------:R-:W-:Y:S01]  /*38ac0*/  IMAD.MOV.U32 R27, RZ, RZ, R3 ;  /* 0x000000ffff1b7224 */ /* 0x000fe200078e0003 */
[----:B------:R-:W3:Y:S01]  /*38ad0*/  LDL.LU R6, [R1+0x2dac] ;  /* 0x002dac0001067983 */ /* 0x000ee20000300800 */
[----:B------:R-:W3:Y:S03]  /*38ae0*/  LDL.LU R3, [R1+0x2da8] ;  /* 0x002da80001037983 */ /* 0x000ee60000300800 */
[----:B------:R0:W-:Y:S02]  /*38af0*/  STL.64 [R1+0x2c10], R26 ;  /* 0x002c101a01007387 */ /* 0x0001e40000100a00 */
[----:B0-----:R-:W-:-:S02]  /*38b00*/  IMAD.MOV.U32 R26, RZ, RZ, R13 ;  /* 0x000000ffff1a7224 */ /* 0x001fc400078e000d */
[----:B------:R-:W-:Y:S01]  /*38b10*/  IMAD.MOV.U32 R27, RZ, RZ, R12 ;  /* 0x000000ffff1b7224 */ /* 0x000fe200078e000c */
[----:B------:R-:W3:Y:S01]  /*38b20*/  LDL.LU R13, [R1+0x2da4] ;  /* 0x002da400010d7983 */ /* 0x000ee20000300800 */
[----:B------:R-:W3:Y:S03]  /*38b30*/  LDL.LU R12, [R1+0x2da0] ;  /* 0x002da000010c7983 */ /* 0x000ee60000300800 */
[----:B------:R0:W-:Y:S02]  /*38b40*/  STL.64 [R1+0x2c28], R26 ;  /* 0x002c281a01007387 */ /* 0x0001e40000100a00 */
[----:B0-----:R-:W-:Y:S02]  /*38b50*/  IMAD.MOV.U32 R26, RZ, RZ, R4 ;  /* 0x000000ffff1a7224 */ /* 0x001fe400078e0004 */
[----:B------:R-:W-:Y:S01]  /*38b60*/  IMAD.MOV.U32 R27, RZ, RZ, R10 ;  /* 0x000000ffff1b7224 */ /* 0x000fe200078e000a */
[----:B--2---:R-:W-:Y:S11]  /*38b70*/  HMMA.16816.F32.BF16 R16, R20, R14, R16 ;  /* 0x0000000e1410723c */ /* 0x004ff60000041810 */
[----:B------:R-:W-:Y:S11]  /*38b80*/  @!UPT UIADD3 URZ, URZ, URZ, URZ ;  /* 0x0000003f3f3ff290 */ /* 0x000ff6000fffe03f */
[----:B------:R-:W-:Y:S01]  /*38b90*/  @!UPT UIADD3 URZ, URZ, URZ, URZ ;  /* 0x0000003f3f3ff290 */ /* 0x000fe2000fffe03f */
[----:B------:R-:W-:Y:S01]  /*38ba0*/  STL.64 [R1+0xb40], R16 ;  /* 0x000b401001007387 */ /* 0x000fe20000100a00 */
[----:B------:R0:W-:Y:S03]  /*38bb0*/  STL.64 [R1+0xb48], R18 ;  /* 0x000b481201007387 */ /* 0x0001e60000100a00 */
[----:B0-----:R-:W2:Y:S01]  /*38bc0*/  LDL.LU.64 R18, [R1+0x2d98] ;  /* 0x002d980001127983 */ /* 0x001ea20000300a00 */
[----:B------:R-:W2:Y:S02]  /*38bd0*/  LDL.LU.64 R16, [R1+0x2d90] ;  /* 0x002d900001107983 */ /* 0x000ea40000300a00 */
[----:B------:R-:W2:Y:S02]  /*38be0*/  LDL.LU R4, [R1+0x2d88] ;  /* 0x002d880001047983 */ /* 0x000ea40000300800 */
[----:B------:R-:W2:Y:S01]  /*38bf0*/  LDL.LU R10, [R1+0x2d84] ;  /* 0x002d8400010a7983 */ /* 0x000ea20000300800 */
[----:B------:R0:W-:Y:S02]  /*38c00*/  STL.64 [R1+0x2c40], R26 ;  /* 0x002c401a01007387 */ /* 0x0001e40000100a00 */
[----:B0-----:R-:W-:-:S02]  /*38c10*/  IMAD.MOV.U32 R26, RZ, RZ, R25 ;  /* 0x000000ffff1a7224 */ /* 0x001fc400078e0019 */
[----:B------:R-:W-:-:S05]  /*38c20*/  IMAD.MOV.U32 R27, RZ, RZ, R24 ;  /* 0x000000ffff1b7224 */ /* 0x000fca00078e0018 */
[----:B------:R-:W-:Y:S01]  /*38c30*/  STL.64 [R1+0x2c58], R26 ;  /* 0x002c581a01007387 */ /* 0x000fe20000100a00 */
[----:B------:R-:W-:Y:S02]  /*38c40*/  STL.64 [R1+0x2bf0], R14 ;  /* 0x002bf00e01007387 */ /* 0x000fe40000100a00 */
[----:B---3--:R0:W-:Y:S02]  /*38c50*/  STL.64 [R1+0x2be8], R12 ;  /* 0x002be80c01007387 */ /* 0x0081e40000100a00 */
[----:B0-----:R-:W3:Y:S01]  /*38c60*/  LDL.LU R12, [R1+0x100] ;  /* 0x00010000010c7983 */ /* 0x001ee20000300800 */
[----:B------:R-:W3:Y:S02]  /*38c70*/  LDL.LU R13, [R1+0x104] ;  /* 0x00010400010d7983 */ /* 0x000ee40000300800 */
[----:B------:R-:W2:Y:S02]  /*38c80*/  LDL.LU R14, [R1+0x108] ;  /* 0x00010800010e7983 */ /* 0x000ea40000300800 */
[----:B------:R-:W2:Y:S02]  /*38c90*/  LDL.LU R15, [R1+0x10c] ;  /* 0x00010c00010f7983 */ /* 0x000ea40000300800 */
[----:B------:R-:W-:-:S02]  /*38ca0*/  IMAD.MOV.U32 R26, RZ, RZ, R11 ;  /* 0x000000ffff1a7224 */ /* 0x000fc400078e000b */
[----:B------:R-:W-:Y:S01]  /*38cb0*/  IMAD.MOV.U32 R27, RZ, RZ, R9 ;  /* 0x000000ffff1b7224 */ /* 0x000fe200078e0009 */
[----:B------:R-:W4:Y:S01]  /*38cc0*/  LDL.LU R11, [R1+0x2d80] ;  /* 0x002d8000010b7983 */ /* 0x000f220000300800 */
[----:B------:R-:W4:Y:S03]  /*38cd0*/  LDL.LU R9, [R1+0x2d7c] ;  /* 0x002d7c0001097983 */ /* 0x000f260000300800 */
        /* <DEDUP_REMOVED lines=9> */
[----:B------:R-:W4:Y:S01]  /*38d70*/  LDL.LU R8, [R1+0x2d78] ;  /* 0x002d780001087983 */ /* 0x000f220000300800 */
[----:B------:R-:W4:Y:S03]  /*38d80*/  LDL.LU R29, [R1+0x2d74] ;  /* 0x002d7400011d7983 */ /* 0x000f260000300800 */
        /* <DEDUP_REMOVED lines=19> */
[----:B------:R-:W4:Y:S01]  /*38ec0*/  LDL.LU R0, [R1+0x2d68] ;  /* 0x002d680001007983 */ /* 0x000f220000300800 */
[----:B------:R-:W-:-:S05]  /*38ed0*/  IMAD.MOV.U32 R27, RZ, RZ, R19 ;  /* 0x000000ffff1b7224 */ /* 0x000fca00078e0013 */
[----:B------:R-:W-:Y:S04]  /*38ee0*/  STL.64 [R1+0x2cb8], R26 ;  /* 0x002cb81a01007387 */ /* 0x000fe80000100a00 */
[----:B---3--:R-:W-:Y:S01]  /*38ef0*/  STL.64 [R1+0x2c50], R14 ;  /* 0x002c500e01007387 */ /* 0x008fe20000100a00 */
[----:B--2---:R0:W-:Y:S03]  /*38f00*/  STL.64 [R1+0x2c48], R12 ;  /* 0x002c480c01007387 */ /* 0x0041e60000100a00 */
[----:B0-----:R-:W2:Y:S01]  /*38f10*/  LDL.LU R12, [R1+0x140] ;  /* 0x00014000010c7983 */ /* 0x001ea20000300800 */
[----:B------:R-:W-:Y:S02]  /*38f20*/  IMAD.MOV.U32 R26, RZ, RZ, R18 ;  /* 0x000000ffff1a7224 */ /* 0x000fe400078e0012 */
[----:B------:R-:W-:-:S02]  /*38f30*/  IMAD.MOV.U32 R27, RZ, RZ, R17 ;  /* 0x000000ffff1b7224 */ /* 0x000fc400078e0011 */
[----:B----4-:R-:W-:Y:S02]  /*38f40*/  IMAD.MOV.U32 R13, RZ, RZ, R28 ;  /* 0x000000ffff0d7224 */ /* 0x010fe400078e001c */
[----:B------:R-:W-:Y:S01]  /*38f50*/  IMAD.MOV.U32 R14, RZ, RZ, R2 ;  /* 0x000000ffff0e7224 */ /* 0x000fe200078e0002 */
[----:B------:R-:W3:Y:S01]  /*38f60*/  LDL.LU R28, [R1+0x2d64] ;  /* 0x002d6400011c7983 */ /* 0x000ee20000300800 */
[----:B------:R-:W4:Y:S02]  /*38f70*/  LDL.LU R2, [R1+0x2d60] ;  /* 0x002d600001027983 */ /* 0x000f240000300800 */
[----:B------:R-:W-:Y:S02]  /*38f80*/  IMAD.MOV.U32 R15, RZ, RZ, R0 ;  /* 0x000000ffff0f7224 */ /* 0x000fe400078e0000 */
[----:B------:R-:W3:Y:S01]  /*38f90*/  LDL.LU R0, [R1+0x2d5c] ;  /* 0x002d5c0001007983 */ /* 0x000ee20000300800 */
[----:B------:R0:W-:Y:S02]  /*38fa0*/  STL.64 [R1+0x2cd0], R26 ;  /* 0x002cd01a01007387 */ /* 0x0001e40000100a00 */
[----:B0-----:R-:W-:-:S02]  /*38fb0*/  IMAD.MOV.U32 R26, RZ, RZ, R16 ;  /* 0x000000ffff1a7224 */ /* 0x001fc400078e0010 */
[----:B------:R-:W-:-:S05]  /*38fc0*/  IMAD.MOV.U32 R27, RZ, RZ, R7 ;  /* 0x000000ffff1b7224 */ /* 0x000fca00078e0007 */
[----:B------:R-:W-:Y:S01]  /*38fd0*/  STL.64 [R1+0x2ce8], R26 ;  /* 0x002ce81a01007387 */ /* 0x000fe20000100a00 */
[----:B------:R-:W-:Y:S03]  /*38fe0*/  STL.64 [R1+0x2c68], R14 ;  /* 0x002c680e01007387 */ /* 0x000fe60000100a00 */
[----:B--2---:R0:W-:Y:S04]  /*38ff0*/  STL.64 [R1+0x2c60], R12 ;  /* 0x002c600c01007387 */ /* 0x0041e80000100a00 */
        /* <DEDUP_REMOVED lines=10> */
[----:B----4-:R-:W-:Y:S02]  /*390a0*/  IMAD.MOV.U32 R14, RZ, RZ, R2 ;  /* 0x000000ffff0e7224 */ /* 0x010fe400078e0002 */
[----:B---3--:R-:W-:-:S02]  /*390b0*/  IMAD.MOV.U32 R15, RZ, RZ, R28 ;  /* 0x000000ffff0f7224 */ /* 0x008fc400078e001c */
[----:B------:R-:W-:Y:S02]  /*390c0*/  IMAD.MOV.U32 R13, RZ, RZ, R0 ;  /* 0x000000ffff0d7224 */ /* 0x000fe400078e0000 */
[----:B------:R-:W3:Y:S01]  /*390d0*/  LDL.LU R0, [R1+0x2d58] ;  /* 0x002d580001007983 */ /* 0x000ee20000300800 */
[----:B------:R-:W4:Y:S02]  /*390e0*/  LDL.LU R2, [R1+0x2d54] ;  /* 0x002d540001027983 */ /* 0x000f240000300800 */
[----:B------:R-:W3:Y:S02]  /*390f0*/  LDL.LU R28, [R1+0x2d50] ;  /* 0x002d5000011c7983 */ /* 0x000ee40000300800 */
[----:B------:R-:W-:Y:S01]  /*39100*/  STL.64 [R1+0x2c98], R14 ;  /* 0x002c980e01007387 */ /* 0x000fe20000100a00 */
[----:B--2---:R0:W-:Y:S04]  /*39110*/  STL.64 [R1+0x2c90], R12 ;  /* 0x002c900c01007387 */ /* 0x0041e80000100a00 */
[----:B0-----:R-:W2:Y:S01]  /*39120*/  LDL.LU R12, [R1+0x170] ;  /* 0x00017000010c7983 */ /* 0x001ea20000300800 */
[----:B------:R-:W2:Y:S02]  /*39130*/  LDL.LU R13, [R1+0x174] ;  /* 0x00017400010d7983 */ /* 0x000ea40000300800 */
[----:B------:R-:W2:Y:S02]  /*39140*/  LDL.LU R14, [R1+0x178] ;  /* 0x00017800010e7983 */ /* 0x000ea40000300800 */
[----:B------:R-:W2:Y:S01]  /*39150*/  LDL.LU R15, [R1+0x17c] ;  /* 0x00017c00010f7983 */ /* 0x000ea20000300800 */
[----:B------:R-:W3:Y:S01]  /*39160*/  LDL.LU R16, [R1+0x1d0] ;  /* 0x0001d00001107983 */ /* 0x000ee20000300800 */
[----:B------:R-:W3:Y:S02]  /*39170*/  LDL.LU R17, [R1+0x1d4] ;  /* 0x0001d40001117983 */ /* 0x000ee40000300800 */
[----:B------:R-:W3:Y:S02]  /*39180*/  LDL.LU R18, [R1+0x1d8] ;  /* 0x0001d80001127983 */ /* 0x000ee40000300800 */
[----:B------:R-:W-:Y:S01]  /*39190*/  IMAD.MOV.U32 R26, RZ, RZ, R4 ;  /* 0x000000ffff1a7224 */ /* 0x000fe200078e0004 */
[----:B------:R-:W3:Y:S01]  /*391a0*/  LDL.LU R19, [R1+0x1dc] ;  /* 0x0001dc0001137983 */ /* 0x000ee20000300800 */
[----:B------:R-:W3:Y:S02]  /*391b0*/  LDL.LU R4, [R1+0x350] ;  /* 0x0003500001047983 */ /* 0x000ee40000300800 */
[----:B------:R-:W3:Y:S02]  /*391c0*/  LDL.LU R5, [R1+0x354] ;  /* 0x0003540001057983 */ /* 0x000ee40000300800 */
[----:B------:R-:W3:Y:S01]  /*391d0*/  LDL.LU R6, [R1+0x358] ;  /* 0x0003580001067983 */ /* 0x000ee20000300800 */
[----:B------:R-:W3:Y:S04]  /*391e0*/  LDL.LU R7, [R1+0x35c] ;  /* 0x00035c0001077983 */ /* 0x000ee80000300800 */
[----:B--2---:R-:W-:Y:S01]  /*391f0*/  STL.64 [R1+0x2cb0], R14 ;  /* 0x002cb00e01007387 */ /* 0x004fe20000100a00 */
[----:B------:R0:W-:Y:S03]  /*39200*/  STL.64 [R1+0x2ca8], R12 ;  /* 0x002ca80c01007387 */ /* 0x0001e60000100a00 */
[----:B0-----:R-:W2:Y:S01]  /*39210*/  LDL.LU R12, [R1+0x180] ;  /* 0x00018000010c7983 */ /* 0x001ea20000300800 */
[----:B----4-:R-:W-:-:S02]  /*39220*/  IMAD.MOV.U32 R14, RZ, RZ, R2 ;  /* 0x000000ffff0e7224 */ /* 0x010fc400078e0002 */
[----:B---3--:R-:W-:Y:S02]  /*39230*/  IMAD.MOV.U32 R15, RZ, RZ, R0 ;  /* 0x000000ffff0f7224 */ /* 0x008fe400078e0000 */
        /* <DEDUP_REMOVED lines=9> */
[----:B------:R-:W2:Y:S02]  /*392d0*/  LDL.LU R15, [R1+0x19c] ;  /* 0x00019c00010f7983 */ /* 0x000ea40000300800 */
        /* <DEDUP_REMOVED lines=10> */
[----:B------:R-:W-:Y:S01]  /*39380*/  HMMA.16816.F32.BF16 R4, R20, R10, R4 ;  /* 0x0000000a1404723c */ /* 0x000fe20000041804 */
[----:B--2---:R0:W-:Y:S04]  /*39390*/  STL.64 [R1+0x2cf0], R12 ;  /* 0x002cf00c01007387 */ /* 0x0041e80000100a00 */
[----:B0-----:R-:W2:Y:S01]  /*393a0*/  LDL.LU R12, [R1+0x1b0] ;  /* 0x0001b000010c7983 */ /* 0x001ea20000300800 */
[----:B------:R-:W2:Y:S02]  /*393b0*/  LDL.LU R13, [R1+0x1b4] ;  /* 0x0001b400010d7983 */ /* 0x000ea40000300800 */
[----:B------:R-:W2:Y:S02]  /*393c0*/  LDL.LU R14, [R1+0x1b8] ;  /* 0x0001b800010e7983 */ /* 0x000ea40000300800 */
[----:B------:R-:W2:Y:S02]  /*393d0*/  LDL.LU R15, [R1+0x1bc] ;  /* 0x0001bc00010f7983 */ /* 0x000ea40000300800 */
[----:B--2---:R-:W-:Y:S01]  /*393e0*/  STL.64 [R1+0x2d10], R14 ;  /* 0x002d100e01007387 */ /* 0x004fe20000100a00 */
[----:B------:R0:W-:Y:S03]  /*393f0*/  STL.64 [R1+0x2d08], R12 ;  /* 0x002d080c01007387 */ /* 0x0001e60000100a00 */
[----:B0-----:R-:W2:Y:S07]  /*39400*/  LDL.LU R12, [R1+0x1c0] ;  /* 0x0001c000010c7983 */ /* 0x001eae0000300800 */
[----:B------:R-:W-:Y:S02]  /*39410*/  STL.64 [R1+0xb30], R4 ;  /* 0x000b300401007387 */ /* 0x000fe40000100a00 */
[----:B------:R0:W-:Y:S02]  /*39420*/  STL.64 [R1+0xb38], R6 ;  /* 0x000b380601007387 */ /* 0x0001e40000100a00 */
[----:B0-----:R-:W2:Y:S01]  /*39430*/  LDL.LU.64 R6, [R1+0x2d30] ;  /* 0x002d300001067983 */ /* 0x001ea20000300a00 */
[----:B------:R-:W2:Y:S02]  /*39440*/  LDL.LU.64 R4, [R1+0x2d28] ;  /* 0x002d280001047983 */ /* 0x000ea40000300a00 */
[----:B------:R-:W-:-:S02]  /*39450*/  IMAD.MOV.U32 R27, RZ, RZ, R3 ;  /* 0x000000ffff1b7224 */ /* 0x000fc400078e0003 */
[----:B---3--:R-:W-:Y:S02]  /*39460*/  IMAD.MOV.U32 R13, RZ, RZ, R28 ;  /* 0x000000ffff0d7224 */ /* 0x008fe400078e001c */
[----:B----4-:R-:W-:Y:S02]  /*39470*/  IMAD.MOV.U32 R14, RZ, RZ, R2 ;  /* 0x000000ffff0e7224 */ /* 0x010fe400078e0002 */
[----:B------:R-:W-:Y:S01]  /*39480*/  IMAD.MOV.U32 R15, RZ, RZ, R0 ;  /* 0x000000ffff0f7224 */ /* 0x000fe200078e0000 */
[----:B--2---:R-:W-:Y:S01]  /*39490*/  HMMA.16816.F32.BF16 R20, R20, R6, R16 ;  /* 0x000000061414723c */ /* 0x004fe20000041810 */
[----:B------:R-:W2:Y:S01]  /*394a0*/  LDL.LU.64 R18, [R1+0x2d20] ;  /* 0x002d200001127983 */ /* 0x000ea20000300a00 */
[----:B------:R-:W2:Y:S11]  /*394b0*/  LDL.LU.64 R16, [R1+0x2d18] ;  /* 0x002d180001107983 */ /* 0x000eb60000300a00 */
[----:B------:R-:W-:Y:S10]  /*394c0*/  @!UPT UIADD3 URZ, URZ, URZ, URZ ;  /* 0x0000003f3f3ff290 */ /* 0x000ff4000fffe03f */
[----:B------:R-:W-:Y:S01]  /*394d0*/  STL.64 [R1+0xaf0], R20 ;  /* 0x000af01401007387 */ /* 0x000fe20000100a00 */
[----:B------:R0:W-:Y:S03]  /*394e0*/  STL.64 [R1+0xaf8], R22 ;  /* 0x000af81601007387 */ /* 0x0001e60000100a00 */
[----:B0-----:R-:W3:Y:S01]  /*394f0*/  LDL R23, [R1+0xd50] ;  /* 0x000d500001177983 */ /* 0x001ee20000100800 */
[C---:B--2---:R-:W-:Y:S03]  /*39500*/  HMMA.16816.F32.BF16 R24, R16.reuse, R26, R12 ;  /* 0x0000001a1018723c */ /* 0x044fe6000004180c */
[----:B------:R-:W2:Y:S01]  /*39510*/  LDL.LU.64 R14, [R1+0x2d10] ;  /* 0x002d1000010e7983 */ /* 0x000ea20000300a00 */
[----:B------:R-:W2:Y:S11]  /*39520*/  LDL.LU.64 R12, [R1+0x2d08] ;  /* 0x002d0800010c7983 */ /* 0x000eb60000300a00 */
[----:B------:R-:W-:Y:S08]  /*39530*/  @!UPT UIADD3 URZ, URZ, URZ, URZ ;  /* 0x0000003f3f3ff290 */ /* 0x000ff0000fffe03f */
        /* <DEDUP_REMOVED lines=82> */
[----:B------:R-:W4:Y:S11]  /*39a60*/  LDL.LU.64 R12, [R1+0x2be8] ;  /* 0x002be800010c7983 */ /* 0x000f360000300a00 */
[----:B------:R-:W-:Y:S09]  /*39a70*/  @!UPT UIADD3 URZ, URZ, URZ, URZ ;  /* 0x0000003f3f3ff290 */ /* 0x000ff2000fffe03f */
[----:B------:R-:W-:Y:S01]  /*39a80*/  STL.64 [R1+0x8d0], R24 ;  /* 0x0008d01801007387 */ /* 0x000fe20000100a00 */
[----:B------:R0:W-:Y:S03]  /*39a90*/  STL.64 [R1+0x8d8], R26 ;  /* 0x0008d81a01007387 */ /* 0x0001e60000100a00 */
[----:B0-----:R-:W2:Y:S01]  /*39aa0*/  LDL.LU.64 R26, [R1+0x2be0] ;  /* 0x002be000011a7983 */ /* 0x001ea20000300a00 */
[----:B------:R-:W2:Y:S02]  /*39ab0*/  LDL.LU.64 R24, [R1+0x2bd8] ;  /* 0x002bd80001187983 */ /* 0x000ea40000300a00 */
[C---:B--2---:R-:W-:Y:S07]  /*39ac0*/  HMMA.16816.F32.BF16 R24, R16.reuse, R14, R24 ;  /* 0x0000000e1018723c */ /* 0x044fee0000041818 */
[----:B------:R-:W-:Y:S11]  /*39ad0*/  IMAD.MOV.U32 R14, RZ, RZ, R29 ;  /* 0x000000ffff0e7224 */ /* 0x000ff600078e001d */
[----:B------:R-:W-:Y:S05]  /*39ae0*/  @!UPT UIADD3 URZ, URZ, URZ, URZ ;  /* 0x0000003f3f3ff290 */ /* 0x000fea000fffe03f */
[----:B------:R0:W-:Y:S01]  /*39af0*/  STL [R1+0x1c0], R24 ;  /* 0x0001c01801007387 */ /* 0x0001e20000100800 */
[----:B------:R-:W-:Y:S02]  /*39b00*/  IMAD.MOV.U32 R2, RZ, RZ, R26 ;  /* 0x000000ffff027224 */ /* 0x000fe400078e001a */
[----:B------:R-:W-:Y:S02]  /*39b10*/  IMAD.MOV.U32 R0, RZ, RZ, R27 ;  /* 0x000000ffff007224 */ /* 0x000fe400078e001b */
[----:B------:R-:W-:Y:S01]  /*39b20*/  IMAD.MOV.U32 R28, RZ, RZ, R25 ;  /* 0x000000ffff1c7224 */ /* 0x000fe200078e0019 */
[----:B------:R-:W2:Y:S04]  /*39b30*/  LDL.LU.64 R26, [R1+0x2bd0] ;  /* 0x002bd000011a7983 */ /* 0x000ea80000300a00 */
[----:B0-----:R-:W2:Y:S01]  /*39b40*/  LDL.LU.64 R24, [R1+0x2bc8] ;  /* 0x002bc80001187983 */ /* 0x001ea20000300a00 */
[----:B------:R-:W2:Y:S02]  /*39b50*/  LDL.LU R29, [R1+0x2bc0] ;  /* 0x002bc000011d7983 */ /* 0x000ea40000300800 */
[----:B------:R-:W4:Y:S02]  /*39b60*/  LDL.LU R15, [R1+0xec] ;  /* 0x0000ec00010f7983 */ /* 0x000f240000300800 */
[----:B------:R-:W-:Y:S01]  /*39b70*/  STL [R1+0x23c8], R0 ;  /* 0x0023c80001007387 */ /* 0x000fe20000100800 */
[----:B------:R-:W-:Y:S01]  /*39b80*/  STL [R1+0x23c4], R2 ;  /* 0x0023c40201007387 */ /* 0x000fe20000100800 */
[----:B------:R-:W-:Y:S01]  /*39b90*/  STL [R1+0x23c0], R28 ;  /* 0x0023c01c01007387 */ /* 0x000fe20000100800 */
[C---:B----4-:R-:W-:Y:S08]  /*39ba0*/  HMMA.16816.F32.BF16 R12, R16.reuse, R10, R12 ;  /* 0x0000000a100c723c */ /* 0x050ff0000004180c */
[----:B--2---:R-:W-:Y:S01]  /*39bb0*/  HMMA.16816.F32.BF16 R24, R16, R6, R24 ;  /* 0x000000061018723c */ /* 0x004fe20000041818 */
[----:B---3--:R-:W-:Y:S02]  /*39bc0*/  LDSM.16.MT88.4 R16, [R23+0x12000] ;  /* 0x012000001710783b */ /* 0x008fe40000004200 */
[----:B------:R-:W-:Y:S11]  /*39bd0*/  LDSM.16.MT88.4 R20, [R23+0x12080] ;  /* 0x012080001714783b */ /* 0x000ff60000004200 */
[----:B------:R-:W-:Y:S01]  /*39be0*/  @!UPT UIADD3 URZ, URZ, URZ, URZ ;  /* 0x0000003f3f3ff290 */ /* 0x000fe2000fffe03f */
[----:B------:R-:W-:Y:S01]  /*39bf0*/  STL.64 [R1+0x590], R12 ;  /* 0x0005900c01007387 */ /* 0x000fe20000100a00 */
[----:B------:R-:W-:Y:S02]  /*39c00*/  STL.64 [R1+0x598], R14 ;  /* 0x0005980e01007387 */ /* 0x000fe40000100a00 */
[----:B------:R-:W0:Y:S05]  /*39c10*/  LDSM.16.M88.4 R12, [R29] ;  /* 0x000000001d0c783b */ /* 0x000e2a0000000200 */
[----:B------:R-:W-:Y:S01]  /*39c20*/  STL.64 [R1+0x1b0], R24 ;  /* 0x0001b01801007387 */ /* 0x000fe20000100a00 */
[----:B------:R-:W-:Y:S02]  /*39c30*/  STL.64 [R1+0x1b8], R26 ;  /* 0x0001b81a01007387 */ /* 0x000fe40000100a00 */
[----:B------:R-:W1:Y:S02]  /*39c40*/  LDSM.16.M88.4 R24, [R29+0x1000] ;  /* 0x001000001d18783b */ /* 0x000e640000000200 */
[----:B0-----:R-:W-:Y:S02]  /*39c50*/  STL.64 [R1+0xc0], R12 ;  /* 0x0000c00c01007387 */ /* 0x001fe40000100a00 */
[----:B------:R-:W-:-:S02]  /*39c60*/  IMAD.MOV.U32 R7, RZ, RZ, R12 ;  /* 0x000000ffff077224 */ /* 0x000fc400078e000c */
[----:B------:R-:W-:Y:S02]  /*39c70*/  STL.64 [R1+0xc8], R14 ;  /* 0x0000c80e01007387 */ /* 0x000fe40000100a00 */
[----:B------:R-:W-:Y:S02]  /*39c80*/  IMAD.MOV.U32 R6, RZ, RZ, R13 ;  /* 0x000000ffff067224 */ /* 0x000fe400078e000d */
[----:B------:R-:W0:Y:S04]  /*39c90*/  LDSM.16.M88.4 R12, [R29+0x2000] ;  /* 0x002000001d0c783b */ /* 0x000e280000000200 */
[----:B-1----:R-:W-:Y:S01]  /*39ca0*/  STL.64 [R1+0xb0], R24 ;  /* 0x0000b01801007387 */ /* 0x002fe20000100a00 */
[----:B------:R-:W-:Y:S02]  /*39cb0*/  STL.64 [R1+0xb8], R26 ;  /* 0x0000b81a01007387 */ /* 0x000fe40000100a00 */
[----:B------:R-:W1:Y:S01]  /*39cc0*/  LDSM.16.M88.4 R24, [R29+0x3000] ;  /* 0x003000001d18783b */ /* 0x000e620000000200 */
[----:B0-----:R-:W-:Y:S03]  /*39cd0*/  STL.64 [R1+0xa0], R12 ;  /* 0x0000a00c01007387 */ /* 0x001fe60000100a00 */
[----:B------:R-:W-:Y:S02]  /*39ce0*/  STL.64 [R1+0xa8], R14 ;  /* 0x0000a80e01007387 */ /* 0x000fe40000100a00 */
[----:B------:R-:W0:Y:S04]  /*39cf0*/  LDSM.16.M88.4 R12, [R29+0x4000] ;  /* 0x004000001d0c783b */ /* 0x000e280000000200 */
[----:B-1----:R-:W-:Y:S01]  /*39d00*/  STL.64 [R1+0x90], R24 ;  /* 0x0000901801007387 */ /* 0x002fe20000100a00 */
[----:B------:R-:W-:Y:S02]  /*39d10*/  STL.64 [R1+0x98], R26 ;  /* 0x0000981a01007387 */ /* 0x000fe40000100a00 */
[----:B------:R-:W-:Y:S02]  /*39d20*/  LDSM.16.M88.4 R24, [R29+0x5000] ;  /* 0x005000001d18783b */ /* 0x000fe40000000200 */
[----:B0-----:R-:W-:Y:S02]  /*39d30*/  STL.64 [R1+0x80], R12 ;  /* 0x0000800c01007387 */ /* 0x001fe40000100a00 */
[----:B------:R-:W-:Y:S02]  /*39d40*/  STL.64 [R1+0x88], R14 ;  /* 0x0000880e01007387 */ /* 0x000fe40000100a00 */
[----:B------:R-:W0:Y:S02]  /*39d50*/  LDSM.16.M88.4 R12, [R29+0x6000] ;  /* 0x006000001d0c783b */ /* 0x000e240000000200 */
[----:B0-----:R-:W-:Y:S02]  /*39d60*/  STL.64 [R1+0x60], R12 ;  /* 0x0000600c01007387 */ /* 0x001fe40000100a00 */
[----:B------:R-:W-:Y:S02]  /*39d70*/  STL.64 [R1+0x68], R14 ;  /* 0x0000680e01007387 */ /* 0x000fe40000100a00 */
[----:B------:R-:W0:Y:S02]  /*39d80*/  LDSM.16.M88.4 R12, [R29+0x7000] ;  /* 0x007000001d0c783b */ /* 0x000e240000000200 */
[----:B0-----:R-:W-:Y:S02]  /*39d90*/  STL.64 [R1+0x50], R12 ;  /* 0x0000500c01007387 */ /* 0x001fe40000100a00 */
[----:B------:R-:W-:Y:S02]  /*39da0*/  STL.64 [R1+0x58], R14 ;  /* 0x0000580e01007387 */ /* 0x000fe40000100a00 */
[----:B------:R-:W0:Y:S04]  /*39db0*/  LDSM.16.M88.4 R12, [R29+0x8000] ;  /* 0x008000001d0c783b */ /* 0x000e280000000200 */
[----:B------:R-:W-:Y:S01]  /*39dc0*/  STL.64 [R1+0x70], R24 ;  /* 0x0000701801007387 */ /* 0x000fe20000100a00 */
[----:B------:R-:W-:Y:S04]  /*39dd0*/  STL.64 [R1+0x78], R26 ;  /* 0x0000781a01007387 */ /* 0x000fe80000100a00 */
[----:B0-----:R-:W-:Y:S01]  /*39de0*/  STL.64 [R1+0x40], R12 ;  /* 0x0000400c01007387 */ /* 0x001fe20000100a00 */
[----:B------:R-:W-:Y:S02]  /*39df0*/  STL.64 [R1+0x48], R14 ;  /* 0x0000480e01007387 */ /* 0x000fe40000100a00 */
[----:B------:R-:W0:Y:S02]  /*39e00*/  LDSM.16.M88.4 R12, [R29+0x9000] ;  /* 0x009000001d0c783b */ /* 0x000e240000000200 */
[----:B0-----:R-:W-:Y:S02]  /*39e10*/  STL.64 [R1+0x30], R12 ;  /* 0x0000300c01007387 */ /* 0x001fe40000100a00 */
[----:B------:R-:W-:-:S02]  /*39e20*/  IMAD.MOV.U32 R2, RZ, RZ, R12 ;  /* 0x000000ffff027224 */ /* 0x000fc400078e000c */
[----:B------:R-:W-:Y:S02]  /*39e30*/  STL.64 [R1+0x38], R14 ;  /* 0x0000380e01007387 */ /* 0x000fe40000100a00 */
[----:B------:R-:W-:Y:S02]  /*39e40*/  IMAD.MOV.U32 R0, RZ, RZ, R13 ;  /* 0x000000ffff007224 */ /* 0x000fe400078e000d */
[----:B------:R-:W0:Y:S04]  /*39e50*/  LDSM.16.M88.4 R12, [R29+0xa000] ;  /* 0x00a000001d0c783b */ /* 0x000e280000000200 */
[----:B0-----:R-:W-:Y:S01]  /*39e60*/  STL.64 [R1+0x20], R12 ;  /* 0x0000200c01007387 */ /* 0x001fe20000100a00 */
[----:B------:R-:W-:Y:S02]  /*39e70*/  STL.64 [R1+0x28], R14 ;  /* 0x0000280e01007387 */ /* 0x000fe40000100a00 */
[----:B------:R-:W0:Y:S02]  /*39e80*/  LDSM.16.M88.4 R12, [R29+0xb000] ;  /* 0x00b000001d0c783b */ /* 0x000e240000000200 */
[----:B0-----:R-:W-:Y:S02]  /*39e90*/  STL.64 [R1+0x10], R12 ;  /* 0x0000100c01007387 */ /* 0x001fe40000100a00 */
[----:B------:R-:W-:Y:S02]  /*39ea0*/  STL.64 [R1+0x18], R14 ;  /* 0x0000180e01007387 */ /* 0x000fe40000100a00 */
[----:B------:R-:W0:Y:S04]  /*39eb0*/  LDSM.16.M88.4 R12, [R29+0xc000] ;  /* 0x00c000001d0c783b */ /* 0x000e280000000200 */
[----:B0-----:R-:W-:Y:S01]  /*39ec0*/  IMAD.MOV.U32 R26, RZ, RZ, R13 ;  /* 0x000000ffff1a7224 */ /* 0x001fe200078e000d */
[----:B------:R-:W-:Y:S01]  /*39ed0*/  STL.64 [R1], R12 ;  /* 0x0000000c01007387 */ /* 0x000fe20000100a00 */
[----:B------:R-:W-:Y:S03]  /*39ee0*/  STL.64 [R1+0x8], R14 ;  /* 0x0000080e01007387 */ /* 0x000fe60000100a00 */
[----:B------:R-:W-:Y:S01]  /*39ef0*/  STL [R1+0x2b68], R26 ;  /* 0x002b681a01007387 */ /* 0x000fe20000100800 */
[----:B------:R0:W-:Y:S03]  /*39f00*/  STL.64 [R1+0x2b60], R24 ;  /* 0x002b601801007387 */ /* 0x0001e60000100a00 */
[----:B0-----:R-:W2:Y:S01]  /*39f10*/  LDL.64 R24, [R1+0xa0] ;  /* 0x0000a00001187983 */ /* 0x001ea20000100a00 */
[----:B------:R-:W-:-:S02]  /*39f20*/  IMAD.MOV.U32 R3, RZ, RZ, R12 ;  /* 0x000000ffff037224 */ /* 0x000fc400078e000c */
[----:B------:R-:W0:Y:S01]  /*39f30*/  LDSM.16.M88.4 R12, [R29+0xd000] ;  /* 0x00d000001d0c783b */ /* 0x000e220000000200 */
[----:B--2---:R1:W-:Y:S04]  /*39f40*/  STL.64 [R1+0x2b80], R24 ;  /* 0x002b801801007387 */ /* 0x0043e80000100a00 */
[----:B-1----:R-:W2:Y:S04]  /*39f50*/  LDL.64 R24, [R1+0xb0] ;  /* 0x0000b00001187983 */ /* 0x002ea80000100a00 */
[----:B--2---:R-:W-:Y:S01]  /*39f60*/  STL.64 [R1+0x2b98], R24 ;  /* 0x002b981801007387 */ /* 0x004fe20000100a00 */
[----:B0-----:R-:W-:Y:S02]  /*39f70*/  STL [R1+0x2654], R14 ;  /* 0x0026540e01007387 */ /* 0x001fe40000100800 */
[----:B------:R-:W-:Y:S02]  /*39f80*/  STL [R1+0x2650], R15 ;  /* 0x0026500f01007387 */ /* 0x000fe40000100800 */
[----:B------:R0:W-:Y:S02]  /*39f90*/  STL.64 [R1+0x2af0], R12 ;  /* 0x002af00c01007387 */ /* 0x0001e40000100a00 */
[----:B0-----:R-:W2:Y:S01]  /*39fa0*/  LDL.LU R12, [R1+0xd10] ;  /* 0x000d1000010c7983 */ /* 0x001ea20000300800 */
[----:B------:R-:W2:Y:S02]  /*39fb0*/  LDL.LU R13, [R1+0xd14] ;  /* 0x000d1400010d7983 */ /* 0x000ea40000300800 */
[----:B------:R-:W3:Y:S02]  /*39fc0*/  LDL.LU R14, [R1+0xd18] ;  /* 0x000d1800010e7983 */ /* 0x000ee40000300800 */
[----:B------:R-:W3:Y:S02]  /*39fd0*/  LDL.LU R15, [R1+0xd1c] ;  /* 0x000d1c00010f7983 */ /* 0x000ee40000300800 */
[----:B---3--:R0:W-:Y:S01]  /*39fe0*/  STL.64 [R1+0x2b78], R14 ;  /* 0x002b780e01007387 */ /* 0x0081e20000100a00 */
[----:B--2---:R1:W-:Y:S02]  /*39ff0*/  STL.64 [R1+0x2b70], R12 ;  /* 0x002b700c01007387 */ /* 0x0043e40000100a00 */
[----:B0-----:R-:W-:-:S02]  /*3a000*/  IMAD.MOV.U32 R14, RZ, RZ, R8 ;  /* 0x000000ffff0e7224 */ /* 0x001fc400078e0008 */
[----:B-1----:R-:W-:Y:S02]  /*3a010*/  IMAD.MOV.U32 R12, RZ, RZ, R4 ;  /* 0x000000ffff0c7224 */ /* 0x002fe400078e0004 */
[----:B------:R-:W-:Y:S01]  /*3a020*/  IMAD.MOV.U32 R15, RZ, RZ, R9 ;  /* 0x000000ffff0f7224 */ /* 0x000fe200078e0009 */
[----:B------:R-:W2:Y:S01]  /*3a030*/  LDL.LU R4, [R1+0x2bbc] ;  /* 0x002bbc0001047983 */ /* 0x000ea20000300800 */
[----:B------:R-:W-:Y:S02]  /*3a040*/  IMAD.MOV.U32 R13, RZ, RZ, R5 ;  /* 0x000000ffff0d7224 */ /* 0x000fe400078e0005 */
[----:B------:R-:W3:Y:S02]  /*3a050*/  LDL.LU R5, [R1+0x2bb8] ;  /* 0x002bb80001057983 */ /* 0x000ee40000300800 */
[----:B------:R-:W4:Y:S01]  /*3a060*/  LDL.LU R8, [R1+0x2bb4] ;  /* 0x002bb40001087983 */ /* 0x000f220000300800 */
[----:B------:R-:W2:Y:S01]  /*3a070*/  LDL.LU R9, [R1+0x2bb0] ;  /* 0x002bb00001097983 */ /* 0x000ea20000300800 */
[----:B------:R-:W-:Y:S02]  /*3a080*/  STL.64 [R1+0x2b90], R14 ;  /* 0x002b900e01007387 */ /* 0x000fe40000100a00 */
[----:B------:R0:W-:Y:S02]  /*3a090*/  STL.64 [R1+0x2b88], R12 ;  /* 0x002b880c01007387 */ /* 0x0001e40000100a00 */
[----:B0-----:R-:W2:Y:S01]  /*3a0a0*/  LDL.LU R12, [R1+0xd30] ;  /* 0x000d3000010c7983 */ /* 0x001ea20000300800 */
[----:B------:R-:W2:Y:S02]  /*3a0b0*/  LDL.LU R13, [R1+0xd34] ;  /* 0x000d3400010d7983 */ /* 0x000ea40000300800 */
[----:B------:R-:W2:Y:S02]  /*3a0c0*/  LDL.LU R14, [R1+0xd38] ;  /* 0x000d3800010e7983 */ /* 0x000ea40000300800 */
[----:B------:R-:W2:Y:S02]  /*3a0d0*/  LDL.LU R15, [R1+0xd3c] ;  /* 0x000d3c00010f7983 */ /* 0x000ea40000300800 */
[----:B------:R-:W-:-:S02]  /*3a0e0*/  IMAD.MOV.U32 R24, RZ, RZ, R7 ;  /* 0x000000ffff187224 */ /* 0x000fc400078e0007 */
[----:B------:R-:W-:Y:S01]  /*3a0f0*/  IMAD.MOV.U32 R25, RZ, RZ, R6 ;  /* 0x000000ffff197224 */ /* 0x000fe200078e0006 */
[----:B--2---:R-:W-:Y:S01]  /*3a100*/  STL.64 [R1+0x2ba8], R14 ;  /* 0x002ba80e01007387 */ /* 0x004fe20000100a00 */
[----:B------:R0:W-:Y:S02]  /*3a110*/  STL.64 [R1+0x2ba0], R12 ;  /* 0x002ba00c01007387 */ /* 0x0001e40000100a00 */
[----:B0-----:R-:W-:Y:S02]  /*3a120*/  IMAD.MOV.U32 R12, RZ, RZ, R9 ;  /* 0x000000ffff0c7224 */ /* 0x001fe400078e0009 */
[----:B----4-:R-:W-:Y:S02]  /*3a130*/  IMAD.MOV.U32 R13, RZ, RZ, R8 ;  /* 0x000000ffff0d7224 */ /* 0x010fe400078e0008 */
[----:B---3--:R-:W-:Y:S01]  /*3a140*/  IMAD.MOV.U32 R14, RZ, RZ, R5 ;  /* 0x000000ffff0e7224 */ /* 0x008fe200078e0005 */
[----:B------:R-:W0:Y:S01]  /*3a150*/  LDSM.16.M88.4 R8, [R29+0xe000] ;  /* 0x00e000001d08783b */ /* 0x000e220000000200 */
[----:B------:R-:W-:-:S02]  /*3a160*/  IMAD.MOV.U32 R15, RZ, RZ, R4 ;  /* 0x000000ffff0f7224 */ /* 0x000fc400078e0004 */
[----:B------:R-:W1:Y:S05]  /*3a170*/  LDSM.16.M88.4 R4, [R29+0xf000] ;  /* 0x00f000001d04783b */ /* 0x000e6a0000000200 */
[C---:B------:R-:W-:Y:S01]  /*3a180*/  HMMA.16816.F32.BF16 R24, R16.reuse, R24, R12 ;  /* 0x000000181018723c */ /* 0x040fe2000004180c */
[----:B0-----:R-:W-:Y:S01]  /*3a190*/  STL [R1+0x2154], R10 ;  /* 0x0021540a01007387 */ /* 0x001fe20000100800 */
[----:B------:R-:W-:Y:S02]  /*3a1a0*/  STL [R1+0x2150], R11 ;  /* 0x0021500b01007387 */ /* 0x000fe40000100800 */
[----:B-1----:R-:W-:Y:S02]  /*3a1b0*/  STL [R1+0x227c], R6 ;  /* 0x00227c0601007387 */ /* 0x002fe40000100800 */
[----:B------:R-:W-:Y:S01]  /*3a1c0*/  STL [R1+0x2278], R7 ;  /* 0x0022780701007387 */ /* 0x000fe20000100800 */
[----:B------:R-:W-:Y:S01]  /*3a1d0*/  STL [R1+0x17b8], R29 ;  /* 0x0017b81d01007387 */ /* 0x000fe20000100800 */
[----:B------:R-:W-:Y:S02]  /*3a1e0*/  STL.64 [R1+0x2a60], R22 ;  /* 0x002a601601007387 */ /* 0x000fe40000100a00 */
[----:B------:R0:W-:Y:S02]  /*3a1f0*/  STL.64 [R1+0x2a58], R20 ;  /* 0x002a581401007387 */ /* 0x0001e40000100a00 */
[----:B0-----:R-:W2:Y:S01]  /*3a200*/  LDL.64 R20, [R1+0x90] ;  /* 0x0000900001147983 */ /* 0x001ea20000100a00 */
[----:B------:R-:W3:Y:S02]  /*3a210*/  LDL.LU.64 R14, [R1+0x2ba8] ;  /* 0x002ba800010e7983 */ /* 0x000ee40000300a00 */
[----:B------:R-:W3:Y:S08]  /*3a220*/  LDL.LU.64 R12, [R1+0x2ba0] ;  /* 0x002ba000010c7983 */ /* 0x000ef00000300a00 */
[----:B------:R0:W-:Y:S01]  /*3a230*/  STL.64 [R1+0x580], R24 ;  /* 0x0005801801007387 */ /* 0x0001e20000100a00 */
[----:B------:R-:W-:Y:S04]  /*3a240*/  STL.64 [R1+0x588], R26 ;  /* 0x0005881a01007387 */ /* 0x000fe80000100a00 */
[----:B0-----:R-:W3:Y:S02]  /*3a250*/  LDL.LU.64 R24, [R1+0x2b98] ;  /* 0x002b980001187983 */ /* 0x001ee40000300a00 */
        /* <DEDUP_REMOVED lines=9> */
[----:B------:R-:W-:Y:S01]  /*3a2f0*/  STL [R1+0x2a4c], R11 ;  /* 0x002a4c0b01007387 */ /* 0x000fe20000100800 */
[----:B------:R-:W-:Y:S01]  /*3a300*/  STL [R1+0x2a48], R10 ;  /* 0x002a480a01007387 */ /* 0x000fe20000100800 */
[----:B---3--:R-:W-:Y:S11]  /*3a310*/  HMMA.16816.F32.BF16 R12, R16, R24, R12 ;  /* 0x00000018100c723c */ /* 0x008ff6000004180c */
[----:B------:R-:W-:Y:S11]  /*3a320*/  @!UPT UIADD3 URZ, URZ, URZ, URZ ;  /* 0x0000003f3f3ff290 */ /* 0x000ff6000fffe03f */
[----:B------:R-:W-:Y:S01]  /*3a330*/  @!UPT UIADD3 URZ, URZ, URZ, URZ ;  /* 0x0000003f3f3ff290 */ /* 0x000fe2000fffe03f */
[----:B------:R-:W-:Y:S01]  /*3a340*/  STL.64 [R1+0x560], R12 ;  /* 0x0005600c01007387 */ /* 0x000fe20000100a00 */
[----:B------:R0:W-:Y:S03]  /*3a350*/  STL.64 [R1+0x568], R14 ;  /* 0x0005680e01007387 */ /* 0x0001e60000100a00 */
[----:B0-----:R-:W3:Y:S01]  /*3a360*/  LDL.LU.64 R14, [R1+0x2b78] ;  /* 0x002b7800010e7983 */ /* 0x001ee20000300a00 */
[----:B------:R-:W3:Y:S02]  /*3a370*/  LDL.LU.64 R12, [R1+0x2b70] ;  /* 0x002b7000010c7983 */ /* 0x000ee40000300a00 */
[----:B------:R-:W-:Y:S02]  /*3a380*/  IMAD.MOV.U32 R28, RZ, RZ, R24 ;  /* 0x000000ffff1c7224 */ /* 0x000fe400078e0018 */
[----:B------:R-:W-:Y:S01]  /*3a390*/  IMAD.MOV.U32 R27, RZ, RZ, R25 ;  /* 0x000000ffff1b7224 */ /* 0x000fe200078e0019 */
[----:B------:R-:W4:Y:S01]  /*3a3a0*/  LDL.LU R26, [R1+0x2b68] ;  /* 0x002b6800011a7983 */ /* 0x000f220000300800 */
[----:B------:R-:W4:Y:S02]  /*3a3b0*/  LDL.LU.64 R24, [R1+0x2b60] ;  /* 0x002b600001187983 */ /* 0x000f240000300a00 */
[----:B--2---:R-:W-:-:S02]  /*3a3c0*/  IMAD.MOV.U32 R11, RZ, RZ, R20 ;  /* 0x000000ffff0b7224 */ /* 0x004fc400078e0014 */
[----:B------:R-:W-:Y:S01]  /*3a3d0*/  IMAD.MOV.U32 R10, RZ, RZ, R21 ;  /* 0x000000ffff0a7224 */ /* 0x000fe200078e0015 */
[----:B------:R-:W-:Y:S01]  /*3a3e0*/  STL [R1+0x2a54], R27 ;  /* 0x002a541b01007387 */ /* 0x000fe20000100800 */
[----:B---3--:R-:W-:Y:S03]  /*3a3f0*/  HMMA.16816.F32.BF16 R12, R16, R20, R12 ;  /* 0x00000014100c723c */ /* 0x008fe6000004180c */
[----:B----4-:R-:W-:Y:S01]  /*3a400*/  STL.64 [R1+0x2b48], R24 ;  /* 0x002b481801007387 */ /* 0x010fe20000100a00 */
[----:B------:R-:W-:Y:S11]  /*3a410*/  STL [R1+0x2a50], R28 ;  /* 0x002a501c01007387 */ /* 0x000ff60000100800 */
[----:B------:R-:W-:Y:S08]  /*3a420*/  @!UPT UIADD3 URZ, URZ, URZ, URZ ;  /* 0x0000003f3f3ff290 */ /* 0x000ff0000fffe03f */
[----:B------:R-:W-:Y:S01]  /*3a430*/  STL.64 [R1+0x550], R12 ;  /* 0x0005500c01007387 */ /* 0x000fe20000100a00 */
[----:B------:R-:W-:Y:S02]  /*3a440*/  STL.64 [R1+0x2a80], R10 ;  /* 0x002a800a01007387 */ /* 0x000fe40000100a00 */
[----:B------:R0:W-:Y:S02]  /*3a450*/  STL.64 [R1+0x2a78], R8 ;  /* 0x002a780801007387 */ /* 0x0001e40000100a00 */
[----:B------:R-:W2:Y:S01]  /*3a460*/  LDL.LU R20, [R1+0xb20] ;  /* 0x000b200001147983 */ /* 0x000ea20000300800 */
[----:B------:R-:W2:Y:S01]  /*3a470*/  LDL.LU R21, [R1+0xb24] ;  /* 0x000b240001157983 */ /* 0x000ea20000300800 */
[----:B------:R-:W3:Y:S02]  /*3a480*/  LDL.LU R22, [R1+0xb28] ;  /* 0x000b280001167983 */ /* 0x000ee40000300800 */
[----:B------:R-:W3:Y:S01]  /*3a490*/  LDL.LU R23, [R1+0xb2c] ;  /* 0x000b2c0001177983 */ /* 0x000ee20000300800 */
[----:B0-----:R-:W4:Y:S01]  /*3a4a0*/  LDL.LU R8, [R1+0x850] ;  /* 0x0008500001087983 */ /* 0x001f220000300800 */
[----:B------:R-:W4:Y:S02]  /*3a4b0*/  LDL.LU R9, [R1+0x854] ;  /* 0x0008540001097983 */ /* 0x000f240000300800 */
[----:B------:R-:W2:Y:S02]  /*3a4c0*/  LDL.LU R10, [R1+0x858] ;  /* 0x00085800010a7983 */ /* 0x000ea40000300800 */
[----:B------:R-:W2:Y:S02]  /*3a4d0*/  LDL.LU R11, [R1+0x85c] ;  /* 0x00085c00010b7983 */ /* 0x000ea40000300800 */
[----:B--2---:R-:W-:Y:S01]  /*3a4e0*/  STL.64 [R1+0x2a90], R10 ;  /* 0x002a900a01007387 */ /* 0x004fe20000100a00 */
[----:B----4-:R0:W-:Y:S02]  /*3a4f0*/  STL.64 [R1+0x2a88], R8 ;  /* 0x002a880801007387 */ /* 0x0101e40000100a00 */
[----:B0-----:R-:W-:-:S02]  /*3a500*/  IMAD.MOV.U32 R8, RZ, RZ, R3 ;  /* 0x000000ffff087224 */ /* 0x001fc400078e0003 */
[----:B------:R-:W-:Y:S01]  /*3a510*/  IMAD.MOV.U32 R9, RZ, RZ, R26 ;  /* 0x000000ffff097224 */ /* 0x000fe200078e001a */
[----:B------:R-:W2:Y:S04]  /*3a520*/  LDL.LU R3, [R1+0x2b58] ;  /* 0x002b580001037983 */ /* 0x000ea80000300800 */
[----:B------:R0:W-:Y:S04]  /*3a530*/  STL.64 [R1+0x2aa8], R8 ;  /* 0x002aa80801007387 */ /* 0x0001e80000100a00 */
[----:B0-----:R-:W4:Y:S04]  /*3a540*/  LDL.64 R8, [R1+0x10] ;  /* 0x0000100001087983 */ /* 0x001f280000100a00 */
[----:B----4-:R-:W-:Y:S01]  /*3a550*/  STL.64 [R1+0x2ac0], R8 ;  /* 0x002ac00801007387 */ /* 0x010fe20000100a00 */
[----:B---3--:R-:W-:Y:S02]  /*3a560*/  STL.64 [R1+0x2a70], R22 ;  /* 0x002a701601007387 */ /* 0x008fe40000100a00 */
[----:B------:R0:W-:Y:S02]  /*3a570*/  STL.64 [R1+0x2a68], R20 ;  /* 0x002a681401007387 */ /* 0x0001e40000100a00 */
[----:B0-----:R-:W3:Y:S01]  /*3a580*/  LDL.LU R20, [R1+0x840] ;  /* 0x0008400001147983 */ /* 0x001ee20000300800 */
[----:B------:R-:W3:Y:S02]  /*3a590*/  LDL.LU R21, [R1+0x844] ;  /* 0x0008440001157983 */ /* 0x000ee40000300800 */
[----:B------:R-:W4:Y:S02]  /*3a5a0*/  LDL.LU R22, [R1+0x848] ;  /* 0x0008480001167983 */ /* 0x000f240000300800 */
[----:B--2---:R-:W-:-:S02]  /*3a5b0*/  IMAD.MOV.U32 R23, RZ, RZ, R3 ;  /* 0x000000ffff177224 */ /* 0x004fc400078e0003 */
[----:B------:R-:W2:Y:S01]  /*3a5c0*/  LDL.LU R3, [R1+0x2b54] ;  /* 0x002b540001037983 */ /* 0x000ea20000300800 */
[----:B------:R-:W2:Y:S03]  /*3a5d0*/  LDL.64 R8, [R1+0x20] ;  /* 0x0000200001087983 */ /* 0x000ea60000100a00 */
[----:B--2---:R0:W-:Y:S02]  /*3a5e0*/  STL.64 [R1+0x2ad8], R8 ;  /* 0x002ad80801007387 */ /* 0x0041e40000100a00 */
[----:B0-----:R-:W-:Y:S02]  /*3a5f0*/  IMAD.MOV.U32 R8, RZ, RZ, R2 ;  /* 0x000000ffff087224 */ /* 0x001fe400078e0002 */
[----:B------:R-:W-:-:S05]  /*3a600*/  IMAD.MOV.U32 R9, RZ, RZ, R0 ;  /* 0x000000ffff097224 */ /* 0x000fca00078e0000 */
[----:B------:R-:W-:Y:S01]  /*3a610*/  STL.64 [R1+0x2af8], R8 ;  /* 0x002af80801007387 */ /* 0x000fe20000100a00 */
[----:B----4-:R-:W-:Y:S02]  /*3a620*/  STL.64 [R1+0x2aa0], R22 ;  /* 0x002aa01601007387 */ /* 0x010fe40000100a00 */
[----:B---3--:R0:W-:Y:S02]  /*3a630*/  STL.64 [R1+0x2a98], R20 ;  /* 0x002a981401007387 */ /* 0x0081e40000100a00 */
        /* <DEDUP_REMOVED lines=8> */
[----:B--2---:R-:W-:Y:S01]  /*3a6c0*/  STL.64 [R1+0x2b08], R10 ;  /* 0x002b080a01007387 */ /* 0x004fe20000100a00 */
[----:B----4-:R0:W-:Y:S03]  /*3a6d0*/  STL.64 [R1+0x2b00], R8 ;  /* 0x002b000801007387 */ /* 0x0101e60000100a00 */
[----:B0-----:R-:W2:Y:S04]  /*3a6e0*/  LDL.64 R8, [R1+0x50] ;  /* 0x0000500001087983 */ /* 0x001ea80000100a00 */
[----:B--2---:R0:W-:Y:S04]  /*3a6f0*/  STL.64 [R1+0x2b18], R8 ;  /* 0x002b180801007387 */ /* 0x0041e80000100a00 */
[----:B0-----:R-:W2:Y:S04]  /*3a700*/  LDL.64 R8, [R1+0x60] ;  /* 0x0000600001087983 */ /* 0x001ea80000100a00 */
[----:B--2---:R0:W-:Y:S04]  /*3a710*/  STL.64 [R1+0x2b30], R8 ;  /* 0x002b300801007387 */ /* 0x0041e80000100a00 */
[----:B0-----:R-:W2:Y:S01]  /*3a720*/  LDL.LU R8, [R1+0xcf0] ;  /* 0x000cf00001087983 */ /* 0x001ea20000300800 */
[----:B------:R-:W2:Y:S02]  /*3a730*/  LDL.LU R9, [R1+0xcf4] ;  /* 0x000cf40001097983 */ /* 0x000ea40000300800 */
[----:B------:R-:W4:Y:S02]  /*3a740*/  LDL.LU R10, [R1+0xcf8] ;  /* 0x000cf800010a7983 */ /* 0x000f240000300800 */
[----:B------:R-:W4:Y:S01]  /*3a750*/  LDL.LU R11, [R1+0xcfc] ;  /* 0x000cfc00010b7983 */ /* 0x000f220000300800 */
[----:B------:R-:W2:Y:S01]  /*3a760*/  LDL.LU R24, [R1+0xd00] ;  /* 0x000d000001187983 */ /* 0x000ea20000300800 */
[----:B------:R-:W3:Y:S02]  /*3a770*/  LDL.LU R25, [R1+0xd04] ;  /* 0x000d040001197983 */ /* 0x000ee40000300800 */
[----:B------:R-:W3:Y:S02]  /*3a780*/  LDL.LU R26, [R1+0xd08] ;  /* 0x000d0800011a7983 */ /* 0x000ee40000300800 */
[----:B------:R-:W3:Y:S01]  /*3a790*/  LDL.LU R27, [R1+0xd0c] ;  /* 0x000d0c00011b7983 */ /* 0x000ee20000300800 */
[----:B----4-:R-:W-:Y:S01]  /*3a7a0*/  STL.64 [R1+0x2b40], R10 ;  /* 0x002b400a01007387 */ /* 0x010fe20000100a00 */
[----:B--2---:R0:W-:Y:S02]  /*3a7b0*/  STL.64 [R1+0x2b38], R8 ;  /* 0x002b380801007387 */ /* 0x0041e40000100a00 */
[----:B------:R-:W2:Y:S02]  /*3a7c0*/  LDL.64 R12, [R1+0x40] ;  /* 0x00004000010c7983 */ /* 0x000ea40000100a00 */
[----:B------:R-:W-:-:S02]  /*3a7d0*/  IMAD.MOV.U32 R6, RZ, RZ, R14 ;  /* 0x000000ffff067224 */ /* 0x000fc400078e000e */
[----:B------:R-:W-:Y:S01]  /*3a7e0*/  IMAD.MOV.U32 R7, RZ, RZ, R15 ;  /* 0x000000ffff077224 */ /* 0x000fe200078e000f */
[----:B0-----:R-:W4:Y:S04]  /*3a7f0*/  LDL.64 R8, [R1+0x80] ;  /* 0x0000800001087983 */ /* 0x001f280000100a00 */
        /* <DEDUP_REMOVED lines=8> */
[----:B------:R-:W2:Y:S02]  /*3a880*/  LDL.LU R13, [R1+0x8c4] ;  /* 0x0008c400010d7983 */ /* 0x000ea40000300800 */
[----:B------:R-:W2:Y:S02]  /*3a890*/  LDL.LU R14, [R1+0x8c8] ;  /* 0x0008c800010e7983 */ /* 0x000ea40000300800 */
[----:B------:R-:W2:Y:S01]  /*3a8a0*/  LDL.LU R15, [R1+0x8cc] ;  /* 0x0008cc00010f7983 */ /* 0x000ea20000300800 */
[----:B---3--:R-:W-:Y:S01]  /*3a8b0*/  STL.64 [R1+0x2ab8], R22 ;  /* 0x002ab81601007387 */ /* 0x008fe20000100a00 */
[----:B------:R0:W-:Y:S03]  /*3a8c0*/  STL.64 [R1+0x2ab0], R20 ;  /* 0x002ab01401007387 */ /* 0x0001e60000100a00 */
[----:B0-----:R-:W3:Y:S01]  /*3a8d0*/  LDL.LU R20, [R1+0x870] ;  /* 0x0008700001147983 */ /* 0x001ee20000300800 */
[----:B------:R-:W3:Y:S02]  /*3a8e0*/  LDL.LU R21, [R1+0x874] ;  /* 0x0008740001157983 */ /* 0x000ee40000300800 */
[----:B------:R-:W2:Y:S02]  /*3a8f0*/  LDL.LU R22, [R1+0x878] ;  /* 0x0008780001167983 */ /* 0x000ea40000300800 */
[----:B------:R-:W-:-:S02]  /*3a900*/  IMAD.MOV.U32 R23, RZ, RZ, R3 ;  /* 0x000000ffff177224 */ /* 0x000fc400078e0003 */
[----:B------:R-:W3:Y:S01]  /*3a910*/  LDL.LU R3, [R1+0x2b50] ;  /* 0x002b500001037983 */ /* 0x000ee20000300800 */
[----:B----4-:R-:W-:Y:S03]  /*3a920*/  HMMA.16816.F32.BF16 R24, R16, R8, R24 ;  /* 0x000000081018723c */ /* 0x010fe60000041818 */
[----:B--2---:R-:W-:Y:S01]  /*3a930*/  STL.64 [R1+0x2ad0], R22 ;  /* 0x002ad01601007387 */ /* 0x004fe20000100a00 */
[----:B---3--:R0:W-:Y:S03]  /*3a940*/  STL.64 [R1+0x2ac8], R20 ;  /* 0x002ac81401007387 */ /* 0x0081e60000100a00 */
[----:B0-----:R-:W2:Y:S01]  /*3a950*/  LDL.LU R20, [R1+0x880] ;  /* 0x0008800001147983 */ /* 0x001ea20000300800 */
[----:B------:R-:W2:Y:S02]  /*3a960*/  LDL.LU R21, [R1+0x884] ;  /* 0x0008840001157983 */ /* 0x000ea40000300800 */
[----:B------:R-:W3:Y:S02]  /*3a970*/  LDL.LU R22, [R1+0x888] ;  /* 0x0008880001167983 */ /* 0x000ee40000300800 */
[----:B------:R-:W3:Y:S02]  /*3a980*/  LDL.LU R23, [R1+0x88c] ;  /* 0x00088c0001177983 */ /* 0x000ee40000300800 */
[----:B------:R-:W-:Y:S01]  /*3a990*/  IMAD.MOV.U32 R28, RZ, RZ, R9 ;  /* 0x000000ffff1c7224 */ /* 0x000fe200078e0009 */
[----:B---3--:R-:W-:Y:S01]  /*3a9a0*/  STL.64 [R1+0x2ae8], R22 ;  /* 0x002ae81601007387 */ /* 0x008fe20000100a00 */
[----:B--2---:R0:W-:Y:S03]  /*3a9b0*/  STL.64 [R1+0x2ae0], R20 ;  /* 0x002ae01401007387 */ /* 0x0041e60000100a00 */
[----:B0-----:R-:W2:Y:S01]  /*3a9c0*/  LDL.LU R20, [R1+0x890] ;  /* 0x0008900001147983 */ /* 0x001ea20000300800 */
[----:B------:R-:W2:Y:S02]  /*3a9d0*/  LDL.LU R21, [R1+0x894] ;  /* 0x0008940001157983 */ /* 0x000ea40000300800 */
[----:B------:R-:W2:Y:S02]  /*3a9e0*/  LDL.LU R22, [R1+0x898] ;  /* 0x0008980001167983 */ /* 0x000ea40000300800 */
[----:B------:R-:W-:Y:S01]  /*3a9f0*/  STL [R1+0x23d0], R7 ;  /* 0x0023d00701007387 */ /* 0x000fe20000100800 */
[----:B------:R-:W-:Y:S01]  /*3aa00*/  STL [R1+0x23cc], R6 ;  /* 0x0023cc0601007387 */ /* 0x000fe20000100800 */
[----:B------:R0:W-:Y:S02]  /*3aa10*/  STL.64 [R1+0x540], R24 ;  /* 0x0005401801007387 */ /* 0x0001e40000100a00 */
[----:B------:R1:W-:Y:S01]  /*3aa20*/  STL.64 [R1+0x548], R26 ;  /* 0x0005481a01007387 */ /* 0x0003e20000100a00 */
[----:B0-----:R-:W3:Y:S01]  /*3aa30*/  LDL.LU.64 R24, [R1+0x2b48] ;  /* 0x002b480001187983 */ /* 0x001ee20000300a00 */
[----:B-1----:R-:W-:-:S02]  /*3aa40*/  IMAD.MOV.U32 R27, RZ, RZ, R8 ;  /* 0x000000ffff1b7224 */ /* 0x002fc400078e0008 */
[----:B------:R-:W3:Y:S02]  /*3aa50*/  LDL.LU.64 R10, [R1+0x2b40] ;  /* 0x002b4000010a7983 */ /* 0x000ee40000300a00 */
[----:B------:R-:W3:Y:S02]  /*3aa60*/  LDL.LU.64 R8, [R1+0x2b38] ;  /* 0x002b380001087983 */ /* 0x000ee40000300a00 */
[C---:B---3--:R-:W-:Y:S11]  /*3aa70*/  HMMA.16816.F32.BF16 R8, R16.reuse, R24, R8 ;  /* 0x000000181008723c */ /* 0x048ff60000041808 */
[----:B------:R-:W-:Y:S11]  /*3aa80*/  @!UPT UIADD3 URZ, URZ, URZ, URZ ;  /* 0x0000003f3f3ff290 */ /* 0x000ff6000fffe03f */
[----:B------:R-:W-:Y:S01]  /*3aa90*/  @!UPT UIADD3 URZ, URZ, URZ, URZ ;  /* 0x0000003f3f3ff290 */ /* 0x000fe2000fffe03f */
[----:B------:R0:W-:Y:S01]  /*3aaa0*/  STL.64 [R1+0x530], R8 ;  /* 0x0005300801007387 */ /* 0x0001e20000100a00 */
[----:B------:R-:W-:Y:S03]  /*3aab0*/  STL [R1+0x538], R10 ;  /* 0x0005380a01007387 */ /* 0x000fe60000100800 */
[----:B0-----:R-:W3:Y:S01]  /*3aac0*/  LDL.LU.64 R8, [R1+0x2b30] ;  /* 0x002b300001087983 */ /* 0x001ee20000300a00 */
[----:B------:R-:W-:Y:S02]  /*3aad0*/  IMAD.MOV.U32 R23, RZ, RZ, R3 ;  /* 0x000000ffff177224 */ /* 0x000fe400078e0003 */
[----:B------:R-:W-:Y:S02]  /*3aae0*/  IMAD.MOV.U32 R3, RZ, RZ, R11 ;  /* 0x000000ffff037224 */ /* 0x000fe400078e000b */
[----:B------:R-:W-:Y:S03]  /*3aaf0*/  STL.64 [R1+0x29f0], R24 ;  /* 0x0029f01801007387 */ /* 0x000fe60000100a00 */
[----:B------:R-:W-:Y:S01]  /*3ab00*/  STL [R1+0x23d4], R3 ;  /* 0x0023d40301007387 */ /* 0x000fe20000100800 */
[C---:B---3--:R-:W-:Y:S01]  /*3ab10*/  HMMA.16816.F32.BF16 R12, R16.reuse, R8, R12 ;  /* 0x00000008100c723c */ /* 0x048fe2000004180c */
[----:B------:R-:W-:Y:S11]  /*3ab20*/  IMAD.MOV.U32 R29, RZ, RZ, R9 ;  /* 0x000000ffff1d7224 */ /* 0x000ff600078e0009 */
[----:B------:R-:W-:Y:S11]  /*3ab30*/  @!UPT UIADD3 URZ, URZ, URZ, URZ ;  /* 0x0000003f3f3ff290 */ /* 0x000ff6000fffe03f */
[----:B------:R-:W-:Y:S01]  /*3ab40*/  STL.64 [R1+0x8c0], R12 ;  /* 0x0008c00c01007387 */ /* 0x000fe20000100a00 */
[----:B------:R0:W-:Y:S03]  /*3ab50*/  STL.64 [R1+0x8c8], R14 ;  /* 0x0008c80e01007387 */ /* 0x0001e60000100a00 */
[----:B0-----:R-:W3:Y:S01]  /*3ab60*/  LDL.LU.64 R14, [R1+0x2b28] ;  /* 0x002b2800010e7983 */ /* 0x001ee20000300a00 */
[----:B------:R-:W3:Y:S02]  /*3ab70*/  LDL.LU.64 R12, [R1+0x2b20] ;  /* 0x002b2000010c7983 */ /* 0x000ee40000300a00 */
[----:B------:R-:W3:Y:S02]  /*3ab80*/  LDL.LU.64 R8, [R1+0x2b18] ;  /* 0x002b180001087983 */ /* 0x000ee40000300a00 */
[----:B---3--:R-:W-:Y:S01]  /*3ab90*/  HMMA.16816.F32.BF16 R12, R16, R8, R12 ;  /* 0x00000008100c723c */ /* 0x008fe2000004180c */
[----:B------:R-:W-:-:S02]  /*3aba0*/  IMAD.MOV.U32 R25, RZ, RZ, R8 ;  /* 0x000000ffff197224 */ /* 0x000fc400078e0008 */
[----:B------:R-:W-:Y:S11]  /*3abb0*/  IMAD.MOV.U32 R24, RZ, RZ, R9 ;  /* 0x000000ffff187224 */ /* 0x000ff600078e0009 */
[----:B------:R-:W-:Y:S09]  /*3abc0*/  @!UPT UIADD3 URZ, URZ, URZ, URZ ;  /* 0x0000003f3f3ff290 */ /* 0x000ff2000fffe03f */
[----:B------:R0:W-:Y:S01]  /*3abd0*/  STL.64 [R1+0x8b0], R12 ;  /* 0x0008b00c01007387 */ /* 0x0001e20000100a00 */
[----:B------:R-:W-:Y:S03]  /*3abe0*/  STL.64 [R1+0x8b8], R14 ;  /* 0x0008b80e01007387 */ /* 0x000fe60000100a00 */
[----:B0-----:R-:W3:Y:S01]  /*3abf0*/  LDL.LU.64 R12, [R1+0x2b10] ;  /* 0x002b1000010c7983 */ /* 0x001ee20000300a00 */
[----:B------:R-:W3:Y:S02]  /*3ac00*/  LDL.LU.64 R10, [R1+0x2b08] ;  /* 0x002b0800010a7983 */ /* 0x000ee40000300a00 */
[----:B------:R-:W3:Y:S02]  /*3ac10*/  LDL.LU.64 R8, [R1+0x2b00] ;  /* 0x002b000001087983 */ /* 0x000ee40000300a00 */
[C---:B---3--:R-:W-:Y:S11]  /*3ac20*/  HMMA.16816.F32.BF16 R8, R16.reuse, R12, R8 ;  /* 0x0000000c1008723c */ /* 0x048ff60000041808 */
[----:B------:R-:W-:Y:S11]  /*3ac30*/  @!UPT UIADD3 URZ, URZ, URZ, URZ ;  /* 0x0000003f3f3ff290 */ /* 0x000ff6000fffe03f */
[----:B------:R-:W-:Y:S01]  /*3ac40*/  @!UPT UIADD3 URZ, URZ, URZ, URZ ;  /* 0x0000003f3f3ff290 */ /* 0x000fe2000fffe03f */
[----:B------:R0:W-:Y:S01]  /*3ac50*/  STL.64 [R1+0x8a0], R8 ;  /* 0x0008a00801007387 */ /* 0x0001e20000100a00 */
[----:B------:R2:W-:Y:S03]  /*3ac60*/  STL.64 [R1+0x8a8], R10 ;  /* 0x0008a80a01007387 */ /* 0x0005e60000100a00 */
[----:B0-----:R-:W2:Y:S01]  /*3ac70*/  LDL.LU.64 R8, [R1+0x2af8] ;  /* 0x002af80001087983 */ /* 0x001ea20000300a00 */
[----:B------:R-:W-:Y:S02]  /*3ac80*/  IMAD.MOV.U32 R26, RZ, RZ, R12 ;  /* 0x000000ffff1a7224 */ /* 0x000fe400078e000c */
[----:B------:R-:W-:Y:S02]  /*3ac90*/  IMAD.MOV.U32 R15, RZ, RZ, R13 ;  /* 0x000000ffff0f7224 */ /* 0x000fe400078e000d */
[----:B------:R-:W3:Y:S01]  /*3aca0*/  LDL.LU.64 R12, [R1+0x2af0] ;  /* 0x002af000010c7983 */ /* 0x000ee20000300a00 */
[C---:B--2---:R-:W-:Y:S03]  /*3acb0*/  HMMA.16816.F32.BF16 R8, R16.reuse, R8, R20 ;  /* 0x000000081008723c */ /* 0x044fe60000041814 */
[----:B------:R-:W2:Y:S01]  /*3acc0*/  LDL.LU.64 R22, [R1+0x2ae8] ;  /* 0x002ae80001167983 */ /* 0x000ea20000300a00 */
[----:B------:R-:W2:Y:S11]  /*3acd0*/  LDL.LU.64 R20, [R1+0x2ae0] ;  /* 0x002ae00001147983 */ /* 0x000eb60000300a00 */
[----:B------:R-:W-:Y:S08]  /*3ace0*/  @!UPT UIADD3 URZ, URZ, URZ, URZ ;  /* 0x0000003f3f3ff290 */ /* 0x000ff0000fffe03f */
        /* <DEDUP_REMOVED lines=36> */
[----:B------:R0:W-:Y:S02]  /*3af30*/  STL.64 [R1+0x2978], R12 ;  /* 0x0029780c01007387 */ /* 0x0001e40000100a00 */
[----:B------:R-:W-:Y:S01]  /*3af40*/  STL [R1+0x29b0], R14 ;  /* 0x0029b00e01007387 */ /* 0x000fe20000100800 */
[----:B------:R-:W-:Y:S04]  /*3af50*/  STL [R1+0x2a20], R15 ;  /* 0x002a200f01007387 */ /* 0x000fe80000100800 */
[----:B0-----:R-:W4:Y:S01]  /*3af60*/  LDL.64 R12, [R1+0xc0] ;  /* 0x0000c000010c7983 */ /* 0x001f220000100a00 */
[C---:B--2---:R-:W-:Y:S11]  /*3af70*/  HMMA.16816.F32.BF16 R20, R16.reuse, R8, R20 ;  /* 0x000000081014723c */ /* 0x044ff60000041814 */
[----:B------:R-:W-:Y:S11]  /*3af80*/  @!UPT UIADD3 URZ, URZ, URZ, URZ ;  /* 0x0000003f3f3ff290 */ /* 0x000ff6000fffe03f */
[----:B------:R-:W-:Y:S01]  /*3af90*/  @!UPT UIADD3 URZ, URZ, URZ, URZ ;  /* 0x0000003f3f3ff290 */ /* 0x000fe2000fffe03f */
[----:B------:R-:W-:Y:S01]  /*3afa0*/  STL.64 [R1+0x840], R20 ;  /* 0x0008401401007387 */ /* 0x000fe20000100a00 */
[----:B------:R0:W-:Y:S03]  /*3afb0*/  STL.64 [R1+0x848], R22 ;  /* 0x0008481601007387 */ /* 0x0001e60000100a00 */
[----:B0-----:R-:W2:Y:S01]  /*3afc0*/  LDL.LU.64 R22, [R1+0x2a70] ;  /* 0x002a700001167983 */ /* 0x001ea20000300a00 */
[----:B------:R-:W2:Y:S02]  /*3afd0*/  LDL.LU.64 R20, [R1+0x2a68] ;  /* 0x002a680001147983 */ /* 0x000ea40000300a00 */
[----:B------:R-:W-:Y:S01]  /*3afe0*/  STL.64 [R1+0x2a40], R8 ;  /* 0x002a400801007387 */ /* 0x000fe20000100a00 */
[----:B--2---:R-:W-:Y:S01]  /*3aff0*/  HMMA.16816.F32.BF16 R16, R16, R4, R20 ;  /* 0x000000041010723c */ /* 0x004fe20000041814 */
[----:B------:R-:W4:Y:S01]  /*3b000*/  LDL.LU.64 R22, [R1+0x2a60] ;  /* 0x002a600001167983 */ /* 0x000f220000300a00 */
[----:B------:R-:W4:Y:S11]  /*3b010*/  LDL.LU.64 R20, [R1+0x2a58] ;  /* 0x002a580001147983 */ /* 0x000f360000300a00 */
[----:B------:R-:W-:Y:S10]  /*3b020*/  @!UPT UIADD3 URZ, URZ, URZ, URZ ;  /* 0x0000003f3f3ff290 */ /* 0x000ff4000fffe03f */
[----:B------:R0:W-:Y:S01]  /*3b030*/  STL.64 [R1+0x520], R16 ;  /* 0x0005201001007387 */ /* 0x0001e20000100a00 */
[----:B------:R1:W-:Y:S03]  /*3b040*/  STL.64 [R1+0x528], R18 ;  /* 0x0005281201007387 */ /* 0x0003e60000100a00 */
[----:B0-----:R-:W4:Y:S01]  /*3b050*/  LDL.LU R16, [R1+0xae0] ;  /* 0x000ae00001107983 */ /* 0x001f220000300800 */
[----:B------:R-:W4:Y:S02]  /*3b060*/  LDL.LU R17, [R1+0xae4] ;  /* 0x000ae40001117983 */ /* 0x000f240000300800 */
[----:B-1----:R-:W4:Y:S02]  /*3b070*/  LDL.LU R18, [R1+0xae8] ;  /* 0x000ae80001127983 */ /* 0x002f240000300800 */
[----:B------:R-:W4:Y:S01]  /*3b080*/  LDL.LU R19, [R1+0xaec] ;  /* 0x000aec0001137983 */ /* 0x000f220000300800 */
[----:B------:R-:W-:Y:S01]  /*3b090*/  STL.64 [R1+0x2960], R4 ;  /* 0x0029600401007387 */ /* 0x000fe20000100a00 */
[----:B------:R4:W-:Y:S02]  /*3b0a0*/  STL.64 [R1+0x29c8], R6 ;  /* 0x0029c80601007387 */ /* 0x0009e40000100a00 */
[----:B----4-:R-:W-:Y:S07]  /*3b0b0*/  HMMA.16816.F32.BF16 R4, R20, R12, R16 ;  /* 0x0000000c1404723c */ /* 0x010fee0000041810 */
[----:B------:R-:W-:-:S02]  /*3b0c0*/  IMAD.MOV.U32 R17, RZ, RZ, R24 ;  /* 0x000000ffff117224 */ /* 0x000fc400078e0018 */
[----:B------:R-:W-:Y:S02]  /*3b0d0*/  IMAD.MOV.U32 R16, RZ, RZ, R25 ;  /* 0x000000ffff107224 */ /* 0x000fe400078e0019 */
[----:B------:R-:W-:Y:S02]  /*3b0e0*/  IMAD.MOV.U32 R24, RZ, RZ, R27 ;  /* 0x000000ffff187224 */ /* 0x000fe400078e001b */
[----:B------:R-:W-:-:S10]  /*3b0f0*/  IMAD.MOV.U32 R25, RZ, RZ, R28 ;  /* 0x000000ffff197224 */ /* 0x000fd400078e001c */
[----:B------:R-:W-:Y:S01]  /*3b100*/  STL.64 [R1+0x330], R4 ;  /* 0x0003300401007387 */ /* 0x000fe20000100a00 */
[----:B------:R-:W-:Y:S02]  /*3b110*/  STL.64 [R1+0x338], R6 ;  /* 0x0003380601007387 */ /* 0x000fe40000100a00 */
[----:B------:R-:W2:Y:S02]  /*3b120*/  LDL.LU R27, [R1+0x2a54] ;  /* 0x002a5400011b7983 */ /* 0x000ea40000300800 */
[----:B------:R-:W4:Y:S01]  /*3b130*/  LDL.LU R28, [R1+0x2a50] ;  /* 0x002a5000011c7983 */ /* 0x000f220000300800 */
[----:B------:R3:W-:Y:S02]  /*3b140*/  STL.64 [R1+0x2a08], R24 ;  /* 0x002a081801007387 */ /* 0x0007e40000100a00 */
[----:B---3--:R-:W-:Y:S02]  /*3b150*/  IMAD.MOV.U32 R24, RZ, RZ, R11 ;  /* 0x000000ffff187224 */ /* 0x008fe400078e000b */
[----:B------:R-:W-:Y:S01]  /*3b160*/  IMAD.MOV.U32 R25, RZ, RZ, R10 ;  /* 0x000000ffff197224 */ /* 0x000fe200078e000a */
[----:B------:R-:W3:Y:S01]  /*3b170*/  LDL.LU R11, [R1+0x2a4c] ;  /* 0x002a4c00010b7983 */ /* 0x000ee20000300800 */
[----:B------:R-:W3:Y:S02]  /*3b180*/  LDL.LU R10, [R1+0x2a48] ;  /* 0x002a4800010a7983 */ /* 0x000ee40000300800 */
[----:B------:R-:W-:Y:S01]  /*3b190*/  STL [R1+0x2a30], R26 ;  /* 0x002a301a01007387 */ /* 0x000fe20000100800 */
[----:B------:R-:W-:Y:S01]  /*3b1a0*/  STL.64 [R1+0x2a28], R24 ;  /* 0x002a281801007387 */ /* 0x000fe20000100a00 */
[----:B------:R0:W-:Y:S03]  /*3b1b0*/  STL.64 [R1+0x29d0], R16 ;  /* 0x0029d01001007387 */ /* 0x0001e60000100a00 */
[----:B0-----:R-:W3:Y:S01]  /*3b1c0*/  LDL R16, [R1+0x60] ;  /* 0x0000600001107983 */ /* 0x001ee20000100800 */
[----:B------:R-:W-:-:S02]  /*3b1d0*/  IMAD.MOV.U32 R2, RZ, RZ, R12 ;  /* 0x000000ffff027224 */ /* 0x000fc400078e000c */
[----:B------:R-:W-:Y:S02]  /*3b1e0*/  IMAD.MOV.U32 R0, RZ, RZ, R13 ;  /* 0x000000ffff007224 */ /* 0x000fe400078e000d */
[----:B------:R-:W-:Y:S02]  /*3b1f0*/  IMAD.MOV.U32 R17, RZ, RZ, R29 ;  /* 0x000000ffff117224 */ /* 0x000fe400078e001d */
[----:B--2---:R-:W-:Y:S02]  /*3b200*/  IMAD.MOV.U32 R13, RZ, RZ, R27 ;  /* 0x000000ffff0d7224 */ /* 0x004fe400078e001b */
[----:B----4-:R-:W-:-:S05]  /*3b210*/  IMAD.MOV.U32 R12, RZ, RZ, R28 ;  /* 0x000000ffff0c7224 */ /* 0x010fca00078e001c */
[----:B------:R3:W-:Y:S01]  /*3b220*/  STL.64 [R1+0x2a38], R12 ;  /* 0x002a380c01007387 */ /* 0x0007e20000100a00 */
[----:B------:R-:W2:Y:S02]  /*3b230*/  LDL.LU R8, [R1+0xad0] ;  /* 0x000ad00001087983 */ /* 0x000ea40000300800 */
[----:B------:R-:W2:Y:S02]  /*3b240*/  LDL.LU R9, [R1+0xad4] ;  /* 0x000ad40001097983 */ /* 0x000ea40000300800 */
[----:B---3--:R-:W-:Y:S02]  /*3b250*/  IMAD.MOV.U32 R13, RZ, RZ, R10 ;  /* 0x000000ffff0d7224 */ /* 0x008fe400078e000a */
[----:B------:R-:W-:Y:S01]  /*3b260*/  IMAD.MOV.U32 R12, RZ, RZ, R11 ;  /* 0x000000ffff0c7224 */ /* 0x000fe200078e000b */
[----:B------:R-:W2:Y:S01]  /*3b270*/  LDL.LU R10, [R1+0xad8] ;  /* 0x000ad800010a7983 */ /* 0x000ea20000300800 */
[----:B------:R-:W2:Y:S02]  /*3b280*/  LDL.LU R11, [R1+0xadc] ;  /* 0x000adc00010b7983 */ /* 0x000ea40000300800 */
[----:B------:R-:W3:Y:S02]  /*3b290*/  LDL.LU R24, [R1+0xac0] ;  /* 0x000ac00001187983 */ /* 0x000ee40000300800 */
[----:B------:R-:W3:Y:S01]  /*3b2a0*/  LDL.LU R25, [R1+0xac4] ;  /* 0x000ac40001197983 */ /* 0x000ee20000300800 */
[----:B------:R-:W3:Y:S01]  /*3b2b0*/  LDL.LU R26, [R1+0xac8] ;  /* 0x000ac800011a7983 */ /* 0x000ee20000300800 */
[----:B------:R-:W3:Y:S03]  /*3b2c0*/  LDL.LU R27, [R1+0xacc] ;  /* 0x000acc00011b7983 */ /* 0x000ee60000300800 */
[----:B------:R0:W-:Y:S04]  /*3b2d0*/  STL.64 [R1+0x29e8], R16 ;  /* 0x0029e81001007387 */ /* 0x0001e80000100a00 */
[----:B0-----:R-:W4:Y:S01]  /*3b2e0*/  LDL.LU R16, [R1+0xa90] ;  /* 0x000a900001107983 */ /* 0x001f220000300800 */
[----:B------:R-:W4:Y:S02]  /*3b2f0*/  LDL.LU R17, [R1+0xa94] ;  /* 0x000a940001117983 */ /* 0x000f240000300800 */
[----:B------:R-:W2:Y:S02]  /*3b300*/  LDL.LU R18, [R1+0xa98] ;  /* 0x000a980001127983 */ /* 0x000ea40000300800 */
[----:B------:R-:W2:Y:S02]  /*3b310*/  LDL.LU R19, [R1+0xa9c] ;  /* 0x000a9c0001137983 */ /* 0x000ea40000300800 */
[----:B--2---:R-:W-:Y:S01]  /*3b320*/  STL.64 [R1+0x2a00], R18 ;  /* 0x002a001201007387 */ /* 0x004fe20000100a00 */
[----:B----4-:R0:W-:Y:S03]  /*3b330*/  STL.64 [R1+0x29f8], R16 ;  /* 0x0029f81001007387 */ /* 0x0101e60000100a00 */
[----:B0-----:R-:W2:Y:S01]  /*3b340*/  LDL.LU R16, [R1+0xaa0] ;  /* 0x000aa00001107983 */ /* 0x001ea20000300800 */
[----:B------:R-:W2:Y:S02]  /*3b350*/  LDL.LU R17, [R1+0xaa4] ;  /* 0x000aa40001117983 */ /* 0x000ea40000300800 */
[----:B------:R-:W4:Y:S02]  /*3b360*/  LDL.LU R18, [R1+0xaa8] ;  /* 0x000aa80001127983 */ /* 0x000f240000300800 */
[----:B------:R-:W4:Y:S01]  /*3b370*/  LDL.LU R19, [R1+0xaac] ;  /* 0x000aac0001137983 */ /* 0x000f220000300800 */
[----:B------:R-:W-:Y:S01]  /*3b380*/  HMMA.16816.F32.BF16 R12, R20, R12, R8 ;  /* 0x0000000c140c723c */ /* 0x000fe20000041808 */
[----:B----4-:R-:W-:Y:S01]  /*3b390*/  STL.64 [R1+0x2a18], R18 ;  /* 0x002a181201007387 */ /* 0x010fe20000100a00 */
[----:B--2---:R0:W-:Y:S03]  /*3b3a0*/  STL.64 [R1+0x2a10], R16 ;  /* 0x002a101001007387 */ /* 0x0041e60000100a00 */
[----:B0-----:R-:W2:Y:S01]  /*3b3b0*/  LDL.LU R16, [R1+0xab0] ;  /* 0x000ab00001107983 */ /* 0x001ea20000300800 */
[----:B------:R-:W2:Y:S02]  /*3b3c0*/  LDL.LU R17, [R1+0xab4] ;  /* 0x000ab40001117983 */ /* 0x000ea40000300800 */
[----:B------:R-:W2:Y:S02]  /*3b3d0*/  LDL.LU R18, [R1+0xab8] ;  /* 0x000ab80001127983 */ /* 0x000ea40000300800 */
[----:B------:R-:W2:Y:S01]  /*3b3e0*/  LDL.LU R19, [R1+0xabc] ;  /* 0x000abc0001137983 */ /* 0x000ea20000300800 */
[----:B------:R-:W4:Y:S01]  /*3b3f0*/  LDL.LU R4, [R1+0x710] ;  /* 0x0007100001047983 */ /* 0x000f220000300800 */
[----:B------:R-:W4:Y:S02]  /*3b400*/  LDL.LU R5, [R1+0x714] ;  /* 0x0007140001057983 */ /* 0x000f240000300800 */
[----:B------:R-:W2:Y:S02]  /*3b410*/  LDL.LU R6, [R1+0x718] ;  /* 0x0007180001067983 */ /* 0x000ea40000300800 */
[----:B------:R-:W2:Y:S02]  /*3b420*/  LDL.LU R7, [R1+0x71c] ;  /* 0x00071c0001077983 */ /* 0x000ea40000300800 */
[----:B--2---:R-:W-:Y:S01]  /*3b430*/  STL.64 [R1+0x29e0], R6 ;  /* 0x0029e00601007387 */ /* 0x004fe20000100a00 */
[----:B----4-:R0:W-:Y:S03]  /*3b440*/  STL.64 [R1+0x29d8], R4 ;  /* 0x0029d80401007387 */ /* 0x0101e60000100a00 */
[----:B0-----:R-:W2:Y:S01]  /*3b450*/  LDL.LU R4, [R1+0x720] ;  /* 0x0007200001047983 */ /* 0x001ea20000300800 */
[----:B------:R-:W2:Y:S02]  /*3b460*/  LDL.LU R5, [R1+0x724] ;  /* 0x0007240001057983 */ /* 0x000ea40000300800 */
[----:B------:R-:W2:Y:S02]  /*3b470*/  LDL.LU R6, [R1+0x728] ;  /* 0x0007280001067983 */ /* 0x000ea40000300800 */
[----:B------:R-:W2:Y:S01]  /*3b480*/  LDL.LU R7, [R1+0x72c] ;  /* 0x00072c0001077983 */ /* 0x000ea20000300800 */
[----:B------:R-:W4:Y:S01]  /*3b490*/  LDL.LU.64 R8, [R1+0x2a40] ;  /* 0x002a400001087983 */ /* 0x000f220000300a00 */
[----:B------:R0:W-:Y:S03]  /*3b4a0*/  STL.64 [R1+0x320], R12 ;  /* 0x0003200c01007387 */ /* 0x0001e60000100a00 */
[----:B0-----:R-:W3:Y:S01]  /*3b4b0*/  LDL.LU.64 R12, [R1+0x2a38] ;  /* 0x002a3800010c7983 */ /* 0x001ee20000300a00 */
[----:B------:R-:W-:-:S02]  /*3b4c0*/  IMAD.MOV.U32 R11, RZ, RZ, R15 ;  /* 0x000000ffff0b7224 */ /* 0x000fc400078e000f */
[----:B------:R-:W-:-:S03]  /*3b4d0*/  IMAD.MOV.U32 R10, RZ, RZ, R14 ;  /* 0x000000ffff0a7224 */ /* 0x000fc600078e000e */
[----:B------:R-:W-:Y:S02]  /*3b4e0*/  STL [R1+0x215c], R11 ;  /* 0x00215c0b01007387 */ /* 0x000fe40000100800 */
[----:B------:R-:W-:Y:S01]  /*3b4f0*/  STL [R1+0x2158], R10 ;  /* 0x0021580a01007387 */ /* 0x000fe20000100800 */
[C---:B---3--:R-:W-:Y:S01]  /*3b500*/  HMMA.16816.F32.BF16 R12, R20.reuse, R12, R24 ;  /* 0x0000000c140c723c */ /* 0x048fe20000041818 */
[----:B------:R-:W3:Y:S01]  /*3b510*/  LDL.LU R26, [R1+0x2a30] ;  /* 0x002a3000011a7983 */ /* 0x000ee20000300800 */
[----:B------:R-:W2:Y:S11]  /*3b520*/  LDL.LU.64 R24, [R1+0x2a28] ;  /* 0x002a280001187983 */ /* 0x000eb60000300a00 */
[----:B------:R-:W-:Y:S10]  /*3b530*/  @!UPT UIADD3 URZ, URZ, URZ, URZ ;  /* 0x0000003f3f3ff290 */ /* 0x000ff4000fffe03f */
[----:B------:R-:W-:Y:S01]  /*3b540*/  STL.64 [R1+0x310], R12 ;  /* 0x0003100c01007387 */ /* 0x000fe20000100a00 */
[----:B------:R0:W-:Y:S03]  /*3b550*/  STL.64 [R1+0x318], R14 ;  /* 0x0003180e01007387 */ /* 0x0001e60000100a00 */
[----:B0-----:R-:W4:Y:S01]  /*3b560*/  LDL.LU R15, [R1+0x2a20] ;  /* 0x002a2000010f7983 */ /* 0x001f220000300800 */
[----:B---3--:R-:W-:Y:S02]  /*3b570*/  IMAD.MOV.U32 R12, RZ, RZ, R26 ;  /* 0x000000ffff0c7224 */ /* 0x008fe400078e001a */
[----:B--2---:R-:W-:Y:S01]  /*3b580*/  HMMA.16816.F32.BF16 R24, R20, R24, R16 ;  /* 0x000000181418723c */ /* 0x004fe20000041810 */
[----:B------:R-:W2:Y:S01]  /*3b590*/  LDL.LU.64 R18, [R1+0x2a18] ;  /* 0x002a180001127983 */ /* 0x000ea20000300a00 */
[----:B------:R-:W2:Y:S11]  /*3b5a0*/  LDL.LU.64 R16, [R1+0x2a10] ;  /* 0x002a100001107983 */ /* 0x000eb60000300a00 */
[----:B------:R-:W-:Y:S10]  /*3b5b0*/  @!UPT UIADD3 URZ, URZ, URZ, URZ ;  /* 0x0000003f3f3ff290 */ /* 0x000ff4000fffe03f */
[----:B------:R0:W-:Y:S04]  /*3b5c0*/  STL.64 [R1+0x300], R24 ;  /* 0x0003001801007387 */ /* 0x0001e80000100a00 */
[----:B0-----:R-:W2:Y:S01]  /*3b5d0*/  LDL.LU.64 R24, [R1+0x2a08] ;  /* 0x002a080001187983 */ /* 0x001ea20000300a00 */
[----:B------:R-:W-:Y:S02]  /*3b5e0*/  IMAD.MOV.U32 R11, RZ, RZ, R26 ;  /* 0x000000ffff0b7224 */ /* 0x000fe400078e001a */
[----:B------:R-:W-:-:S05]  /*3b5f0*/  IMAD.MOV.U32 R10, RZ, RZ, R27 ;  /* 0x000000ffff0a7224 */ /* 0x000fca00078e001b */
[----:B------:R-:W-:Y:S01]  /*3b600*/  STL [R1+0x2164], R10 ;  /* 0x0021640a01007387 */ /* 0x000fe20000100800 */
[----:B------:R-:W-:Y:S01]  /*3b610*/  STL [R1+0x2160], R11 ;  /* 0x0021600b01007387 */ /* 0x000fe20000100800 */
        /* <DEDUP_REMOVED lines=14> */
[----:B0-----:R-:W3:Y:S01]  /*3b700*/  LDL.LU R24, [R1+0x6f0] ;  /* 0x0006f00001187983 */ /* 0x001ee20000300800 */
[----:B------:R-:W3:Y:S02]  /*3b710*/  LDL.LU R25, [R1+0x6f4] ;  /* 0x0006f40001197983 */ /* 0x000ee40000300800 */
[----:B------:R-:W3:Y:S02]  /*3b720*/  LDL.LU R26, [R1+0x6f8] ;  /* 0x0006f800011a7983 */ /* 0x000ee40000300800 */
[----:B------:R-:W3:Y:S01]  /*3b730*/  LDL.LU R27, [R1+0x6fc] ;  /* 0x0006fc00011b7983 */ /* 0x000ee20000300800 */
[----:B--2---:R-:W-:Y:S01]  /*3b740*/  HMMA.16816.F32.BF16 R16, R20, R16, R4 ;  /* 0x000000101410723c */ /* 0x004fe20000041804 */
[----:B---3--:R-:W-:Y:S01]  /*3b750*/  STL.64 [R1+0x29c0], R26 ;  /* 0x0029c01a01007387 */ /* 0x008fe20000100a00 */
[----:B------:R0:W-:Y:S03]  /*3b760*/  STL.64 [R1+0x29b8], R24 ;  /* 0x0029b81801007387 */ /* 0x0001e60000100a00 */
[----:B0-----:R-:W2:Y:S01]  /*3b770*/  LDL.LU R24, [R1+0x700] ;  /* 0x0007000001187983 */ /* 0x001ea20000300800 */
[----:B------:R-:W2:Y:S02]  /*3b780*/  LDL.LU R25, [R1+0x704] ;  /* 0x0007040001197983 */ /* 0x000ea40000300800 */
[----:B------:R-:W2:Y:S02]  /*3b790*/  LDL.LU R26, [R1+0x708] ;  /* 0x00070800011a7983 */ /* 0x000ea40000300800 */
[----:B------:R-:W2:Y:S01]  /*3b7a0*/  LDL.LU R27, [R1+0x70c] ;  /* 0x00070c00011b7983 */ /* 0x000ea20000300800 */
[----:B------:R-:W3:Y:S01]  /*3b7b0*/  LDL.LU.64 R6, [R1+0x29e0] ;  /* 0x0029e00001067983 */ /* 0x000ee20000300a00 */
[----:B------:R-:W3:Y:S11]  /*3b7c0*/  LDL.LU.64 R4, [R1+0x29d8] ;  /* 0x0029d80001047983 */ /* 0x000ef60000300a00 */
[----:B------:R0:W-:Y:S02]  /*3b7d0*/  STL.64 [R1+0x720], R16 ;  /* 0x0007201001007387 */ /* 0x0001e40000100a00 */
[----:B0-----:R-:W3:Y:S01]  /*3b7e0*/  LDL.LU.64 R16, [R1+0x29d0] ;  /* 0x0029d00001107983 */ /* 0x001ee20000300a00 */
[----:B------:R-:W-:-:S02]  /*3b7f0*/  IMAD.MOV.U32 R11, RZ, RZ, R19 ;  /* 0x000000ffff0b7224 */ /* 0x000fc400078e0013 */
[----:B------:R-:W-:-:S03]  /*3b800*/  IMAD.MOV.U32 R10, RZ, RZ, R18 ;  /* 0x000000ffff0a7224 */ /* 0x000fc600078e0012 */
[----:B------:R-:W-:Y:S02]  /*3b810*/  STL [R1+0x216c], R11 ;  /* 0x00216c0b01007387 */ /* 0x000fe40000100800 */
[----:B------:R-:W-:Y:S01]  /*3b820*/  STL [R1+0x2168], R10 ;  /* 0x0021680a01007387 */ /* 0x000fe20000100800 */
[----:B---3--:R-:W-:Y:S01]  /*3b830*/  HMMA.16816.F32.BF16 R16, R20, R16, R4 ;  /* 0x000000101410723c */ /* 0x008fe20000041804 */
[----:B------:R-:W3:Y:S11]  /*3b840*/  LDL.LU.64 R6, [R1+0x29c8] ;  /* 0x0029c80001067983 */ /* 0x000ef60000300a00 */
[----:B------:R-:W-:Y:S11]  /*3b850*/  @!UPT UIADD3 URZ, URZ, URZ, URZ ;  /* 0x0000003f3f3ff290 */ /* 0x000ff6000fffe03f */
[----:B------:R3:W-:Y:S01]  /*3b860*/  STL.64 [R1+0x710], R16 ;  /* 0x0007101001007387 */ /* 0x0007e20000100a00 */
[----:B------:R-:W-:Y:S02]  /*3b870*/  STL.64 [R1+0x718], R18 ;  /* 0x0007181201007387 */ /* 0x000fe40000100a00 */
[----:B---3--:R-:W-:Y:S02]  /*3b880*/  IMAD.MOV.U32 R16, RZ, RZ, R7 ;  /* 0x000000ffff107224 */ /* 0x008fe400078e0007 */
[----:B------:R-:W-:-:S05]  /*3b890*/  IMAD.MOV.U32 R17, RZ, RZ, R6 ;  /* 0x000000ffff117224 */ /* 0x000fca00078e0006 */
[----:B------:R0:W-:Y:S04]  /*3b8a0*/  STL.64 [R1+0x2990], R16 ;  /* 0x0029901001007387 */ /* 0x0001e80000100a00 */
[----:B0-----:R-:W3:Y:S01]  /*3b8b0*/  LDL.LU R16, [R1+0x6e0] ;  /* 0x0006e00001107983 */ /* 0x001ee20000300800 */
[----:B------:R-:W3:Y:S02]  /*3b8c0*/  LDL.LU R17, [R1+0x6e4] ;  /* 0x0006e40001117983 */ /* 0x000ee40000300800 */
[----:B------:R-:W3:Y:S02]  /*3b8d0*/  LDL.LU R18, [R1+0x6e8] ;  /* 0x0006e80001127983 */ /* 0x000ee40000300800 */
[----:B------:R-:W3:Y:S02]  /*3b8e0*/  LDL.LU R19, [R1+0x6ec] ;  /* 0x0006ec0001137983 */ /* 0x000ee40000300800 */
[----:B----4-:R-:W-:-:S07]  /*3b8f0*/  IMAD.MOV.U32 R13, RZ, RZ, R15 ;  /* 0x000000ffff0d7224 */ /* 0x010fce00078e000f */
[----:B--2---:R-:W-:Y:S01]  /*3b900*/  HMMA.16816.F32.BF16 R12, R20, R12, R24 ;  /* 0x0000000c140c723c */ /* 0x004fe20000041818 */
[----:B---3--:R-:W-:Y:S01]  /*3b910*/  STL.64 [R1+0x29a0], R18 ;  /* 0x0029a01201007387 */ /* 0x008fe20000100a00 */
[----:B------:R0:W-:Y:S03]  /*3b920*/  STL.64 [R1+0x2998], R16 ;  /* 0x0029981001007387 */ /* 0x0001e60000100a00 */
[----:B0-----:R-:W2:Y:S01]  /*3b930*/  LDL.64 R16, [R1+0x30] ;  /* 0x0000300001107983 */ /* 0x001ea20000100a00 */
[----:B------:R-:W3:Y:S02]  /*3b940*/  LDL.LU R4, [R1+0x6d0] ;  /* 0x0006d00001047983 */ /* 0x000ee40000300800 */
[----:B------:R-:W3:Y:S02]  /*3b950*/  LDL.LU R5, [R1+0x6d4] ;  /* 0x0006d40001057983 */ /* 0x000ee40000300800 */
[----:B------:R-:W3:Y:S01]  /*3b960*/  LDL.LU R6, [R1+0x6d8] ;  /* 0x0006d80001067983 */ /* 0x000ee20000300800 */
[----:B------:R-:W3:Y:S01]  /*3b970*/  LDL.LU R7, [R1+0x6dc] ;  /* 0x0006dc0001077983 */ /* 0x000ee20000300800 */
[----:B------:R-:W2:Y:S02]  /*3b980*/  LDL.LU.64 R26, [R1+0x29c0] ;  /* 0x0029c000011a7983 */ /* 0x000ea40000300a00 */
[----:B------:R-:W2:Y:S10]  /*3b990*/  LDL.LU.64 R24, [R1+0x29b8] ;  /* 0x0029b80001187983 */ /* 0x000eb40000300a00 */
[----:B------:R-:W-:-:S02]  /*3b9a0*/  IMAD.MOV.U32 R10, RZ, RZ, R15 ;  /* 0x000000ffff0a7224 */ /* 0x000fc400078e000f */
[----:B------:R-:W-:Y:S01]  /*3b9b0*/  IMAD.MOV.U32 R11, RZ, RZ, R14 ;  /* 0x000000ffff0b7224 */ /* 0x000fe200078e000e */
[----:B------:R0:W-:Y:S01]  /*3b9c0*/  STL.64 [R1+0x700], R12 ;  /* 0x0007000c01007387 */ /* 0x0001e20000100a00 */
[----:B------:R-:W4:Y:S03]  /*3b9d0*/  LDL.LU R14, [R1+0x29b0] ;  /* 0x0029b000010e7983 */ /* 0x000f260000300800 */
[----:B0-----:R-:W3:Y:S01]  /*3b9e0*/  LDL.64 R12, [R1] ;  /* 0x00000000010c7983 */ /* 0x001ee20000100a00 */
[----:B------:R-:W-:Y:S02]  /*3b9f0*/  STL [R1+0x2174], R10 ;  /* 0x0021740a01007387 */ /* 0x000fe40000100800 */
[----:B------:R0:W-:Y:S01]  /*3ba00*/  STL [R1+0x2170], R11 ;  /* 0x0021700b01007387 */ /* 0x0001e20000100800 */
[----:B--2---:R-:W-:Y:S01]  /*3ba10*/  HMMA.16816.F32.BF16 R24, R20, R16, R24 ;  /* 0x000000101418723c */ /* 0x004fe20000041818 */
[----:B0-----:R-:W-:Y:S11]  /*3ba20*/  IMAD.MOV.U32 R11, RZ, RZ, R17 ;  /* 0x000000ffff0b7224 */ /* 0x001ff600078e0011 */
[----:B------:R-:W-:Y:S11]  /*3ba30*/  @!UPT UIADD3 URZ, URZ, URZ, URZ ;  /* 0x0000003f3f3ff290 */ /* 0x000ff6000fffe03f */
[----:B------:R0:W-:Y:S01]  /*3ba40*/  STL.64 [R1+0x6f0], R24 ;  /* 0x0006f01801007387 */ /* 0x0001e20000100a00 */
[----:B------:R1:W-:Y:S03]  /*3ba50*/  STL.64 [R1+0x6f8], R26 ;  /* 0x0006f81a01007387 */ /* 0x0003e60000100a00 */
[----:B0-----:R-:W2:Y:S01]  /*3ba60*/  LDL.LU.64 R24, [R1+0x29a8] ;  /* 0x0029a80001187983 */ /* 0x001ea20000300a00 */
[----:B-1----:R-:W-:Y:S02]  /*3ba70*/  IMAD.MOV.U32 R26, RZ, RZ, R16 ;  /* 0x000000ffff1a7224 */ /* 0x002fe400078e0010 */
[----:B------:R-:W3:Y:S02]  /*3ba80*/  LDL.LU.64 R18, [R1+0x29a0] ;  /* 0x0029a00001127983 */ /* 0x000ee40000300a00 */
[----:B------:R-:W3:Y:S01]  /*3ba90*/  LDL.LU.64 R16, [R1+0x2998] ;  /* 0x0029980001107983 */ /* 0x000ee20000300a00 */
[----:B------:R-:W-:Y:S04]  /*3baa0*/  STL [R1+0x2908], R26 ;  /* 0x0029081a01007387 */ /* 0x000fe80000100800 */
[----:B--2---:R4:W-:Y:S02]  /*3bab0*/  STL.64 [R1+0x2900], R24 ;  /* 0x0029001801007387 */ /* 0x0049e40000100a00 */
[----:B----4-:R-:W-:-:S02]  /*3bac0*/  IMAD.MOV.U32 R24, RZ, RZ, R14 ;  /* 0x000000ffff187224 */ /* 0x010fc400078e000e */
[----:B------:R-:W-:-:S07]  /*3bad0*/  IMAD.MOV.U32 R25, RZ, RZ, R3 ;  /* 0x000000ffff197224 */ /* 0x000fce00078e0003 */
[----:B---3--:R-:W-:Y:S01]  /*3bae0*/  HMMA.16816.F32.BF16 R24, R20, R24, R16 ;  /* 0x000000181418723c */ /* 0x008fe20000041810 */
[----:B------:R-:W2:Y:S11]  /*3baf0*/  LDL.LU.64 R16, [R1+0x2990] ;  /* 0x0029900001107983 */ /* 0x000eb60000300a00 */
[----:B------:R-:W-:Y:S11]  /*3bb00*/  @!UPT UIADD3 URZ, URZ, URZ, URZ ;  /* 0x0000003f3f3ff290 */ /* 0x000ff6000fffe03f */
[----:B------:R0:W-:Y:S01]  /*3bb10*/  STL.64 [R1+0x6e0], R24 ;  /* 0x0006e01801007387 */ /* 0x0001e20000100a00 */
[----:B------:R-:W-:Y:S03]  /*3bb20*/  STL [R1+0x6e8], R26 ;  /* 0x0006e81a01007387 */ /* 0x000fe60000100800 */
[----:B0-----:R-:W3:Y:S04]  /*3bb30*/  LDL.64 R24, [R1+0x90] ;  /* 0x0000900001187983 */ /* 0x001ee80000100a00 */
[----:B---3--:R0:W-:Y:S04]  /*3bb40*/  STL.64 [R1+0x2918], R24 ;  /* 0x0029181801007387 */ /* 0x0081e80000100a00 */
[----:B0-----:R-:W3:Y:S01]  /*3bb50*/  LDL.64 R24, [R1+0xa0] ;  /* 0x0000a00001187983 */ /* 0x001ee20000100a00 */
[----:B------:R-:W-:-:S03]  /*3bb60*/  IMAD.MOV.U32 R10, RZ, RZ, R27 ;  /* 0x000000ffff0a7224 */ /* 0x000fc600078e001b */
[----:B---3--:R0:W-:Y:S04]  /*3bb70*/  STL.64 [R1+0x2930], R24 ;  /* 0x0029301801007387 */ /* 0x0081e80000100a00 */
[----:B0-----:R-:W3:Y:S04]  /*3bb80*/  LDL.64 R24, [R1+0xb0] ;  /* 0x0000b00001187983 */ /* 0x001ee80000100a00 */
[----:B---3--:R-:W-:Y:S01]  /*3bb90*/  STL.64 [R1+0x2948], R24 ;  /* 0x0029481801007387 */ /* 0x008fe20000100a00 */
[----:B------:R-:W-:Y:S02]  /*3bba0*/  STL [R1+0x217c], R10 ;  /* 0x00217c0a01007387 */ /* 0x000fe40000100800 */
[----:B------:R-:W-:Y:S02]  /*3bbb0*/  STL [R1+0x2970], R11 ;  /* 0x0029700b01007387 */ /* 0x000fe40000100800 */
[----:B------:R0:W-:Y:S02]  /*3bbc0*/  STL.64 [R1+0x2968], R8 ;  /* 0x0029680801007387 */ /* 0x0001e40000100a00 */
[----:B0-----:R-:W3:Y:S01]  /*3bbd0*/  LDL.LU R8, [R1+0x6b0] ;  /* 0x0006b00001087983 */ /* 0x001ee20000300800 */
[----:B------:R-:W3:Y:S02]  /*3bbe0*/  LDL.LU R9, [R1+0x6b4] ;  /* 0x0006b40001097983 */ /* 0x000ee40000300800 */
[----:B------:R-:W4:Y:S02]  /*3bbf0*/  LDL.LU R10, [R1+0x6b8] ;  /* 0x0006b800010a7983 */ /* 0x000f240000300800 */
[----:B------:R-:W4:Y:S01]  /*3bc00*/  LDL.LU R11, [R1+0x6bc] ;  /* 0x0006bc00010b7983 */ /* 0x000f220000300800 */
[C---:B--2---:R-:W-:Y:S01]  /*3bc10*/  HMMA.16816.F32.BF16 R4, R20.reuse, R16, R4 ;  /* 0x000000101404723c */ /* 0x044fe20000041804 */
[----:B----4-:R-:W-:Y:S01]  /*3bc20*/  STL.64 [R1+0x2988], R10 ;  /* 0x0029880a01007387 */ /* 0x010fe20000100a00 */
[----:B---3--:R0:W-:Y:S03]  /*3bc30*/  STL.64 [R1+0x2980], R8 ;  /* 0x0029800801007387 */ /* 0x0081e60000100a00 */
[----:B0-----:R-:W2:Y:S01]  /*3bc40*/  LDL.LU R8, [R1+0x6c0] ;  /* 0x0006c00001087983 */ /* 0x001ea20000300800 */
[----:B------:R-:W2:Y:S02]  /*3bc50*/  LDL.LU R9, [R1+0x6c4] ;  /* 0x0006c40001097983 */ /* 0x000ea40000300800 */
[----:B------:R-:W2:Y:S02]  /*3bc60*/  LDL.LU R10, [R1+0x6c8] ;  /* 0x0006c800010a7983 */ /* 0x000ea40000300800 */
[----:B------:R-:W2:Y:S11]  /*3bc70*/  LDL.LU R11, [R1+0x6cc] ;  /* 0x0006cc00010b7983 */ /* 0x000eb60000300800 */
[----:B------:R-:W-:Y:S02]  /*3bc80*/  @!UPT UIADD3 URZ, URZ, URZ, URZ ;  /* 0x0000003f3f3ff290 */ /* 0x000fe4000fffe03f */
[----:B------:R0:W-:Y:S01]  /*3bc90*/  STL.64 [R1+0x6d0], R4 ;  /* 0x0006d00401007387 */ /* 0x0001e20000100a00 */
[----:B------:R1:W-:Y:S02]  /*3bca0*/  STL.64 [R1+0x6d8], R6 ;  /* 0x0006d80601007387 */ /* 0x0003e40000100a00 */
[----:B------:R-:W3:Y:S02]  /*3bcb0*/  LDL.LU R16, [R1+0x9a0] ;  /* 0x0009a00001107983 */ /* 0x000ee40000300800 */
[----:B------:R-:W3:Y:S01]  /*3bcc0*/  LDL.LU R17, [R1+0x9a4] ;  /* 0x0009a40001117983 */ /* 0x000ee20000300800 */
[----:B------:R-:W3:Y:S01]  /*3bcd0*/  LDL.LU R18, [R1+0x9a8] ;  /* 0x0009a80001127983 */ /* 0x000ee20000300800 */
[----:B------:R-:W3:Y:S02]  /*3bce0*/  LDL.LU R19, [R1+0x9ac] ;  /* 0x0009ac0001137983 */ /* 0x000ee40000300800 */
[----:B------:R-:W-:Y:S01]  /*3bcf0*/  IMAD.MOV.U32 R25, RZ, RZ, R0 ;  /* 0x000000ffff197224 */ /* 0x000fe200078e0000 */
[----:B0-----:R-:W4:Y:S01]  /*3bd00*/  LDL.LU R4, [R1+0x6a0] ;  /* 0x0006a00001047983 */ /* 0x001f220000300800 */
[----:B------:R-:W4:Y:S02]  /*3bd10*/  LDL.LU R5, [R1+0x6a4] ;  /* 0x0006a40001057983 */ /* 0x000f240000300800 */
[----:B-1----:R-:W4:Y:S02]  /*3bd20*/  LDL.LU R6, [R1+0x6a8] ;  /* 0x0006a80001067983 */ /* 0x002f240000300800 */
[----:B------:R-:W4:Y:S01]  /*3bd30*/  LDL.LU R7, [R1+0x6ac] ;  /* 0x0006ac0001077983 */ /* 0x000f220000300800 */
[----:B------:R-:W3:Y:S01]  /*3bd40*/  LDL R0, [R1+0x177c] ;  /* 0x00177c0001007983 */ /* 0x000ee20000100800 */
[----:B------:R-:W-:Y:S01]  /*3bd50*/  IMAD.MOV.U32 R15, RZ, RZ, R13 ;  /* 0x000000ffff0f7224 */ /* 0x000fe200078e000d */
[C---:B--2---:R-:W-:Y:S11]  /*3bd60*/  HMMA.16816.F32.BF16 R8, R20.reuse, R12, R8 ;  /* 0x0000000c1408723c */ /* 0x044ff60000041808 */
[----:B------:R-:W-:Y:S11]  /*3bd70*/  @!UPT UIADD3 URZ, URZ, URZ, URZ ;  /* 0x0000003f3f3ff290 */ /* 0x000ff6000fffe03f */
[----:B------:R-:W-:Y:S01]  /*3bd80*/  @!UPT UIADD3 URZ, URZ, URZ, URZ ;  /* 0x0000003f3f3ff290 */ /* 0x000fe2000fffe03f */
[----:B------:R-:W-:Y:S01]  /*3bd90*/  STL.64 [R1+0x6c0], R8 ;  /* 0x0006c00801007387 */ /* 0x000fe20000100a00 */
[----:B------:R0:W-:Y:S03]  /*3bda0*/  STL.64 [R1+0x6c8], R10 ;  /* 0x0006c80a01007387 */ /* 0x0001e60000100a00 */
[----:B0-----:R-:W2:Y:S01]  /*3bdb0*/  LDL.LU.64 R10, [R1+0x2988] ;  /* 0x00298800010a7983 */ /* 0x001ea20000300a00 */
[----:B------:R-:W2:Y:S02]  /*3bdc0*/  LDL.LU.64 R8, [R1+0x2980] ;  /* 0x0029800001087983 */ /* 0x000ea40000300a00 */
[----:B------:R-:W2:Y:S02]  /*3bdd0*/  LDL.LU.64 R12, [R1+0x2978] ;  /* 0x00297800010c7983 */ /* 0x000ea40000300a00 */
[C---:B--2---:R-:W-:Y:S11]  /*3bde0*/  HMMA.16816.F32.BF16 R8, R20.reuse, R12, R8 ;  /* 0x0000000c1408723c */ /* 0x044ff60000041808 */
[----:B------:R-:W-:Y:S11]  /*3bdf0*/  @!UPT UIADD3 URZ, URZ, URZ, URZ ;  /* 0x0000003f3f3ff290 */ /* 0x000ff6000fffe03f */
[----:B------:R-:W-:Y:S01]  /*3be00*/  @!UPT UIADD3 URZ, URZ, URZ, URZ ;  /* 0x0000003f3f3ff290 */ /* 0x000fe2000fffe03f */
[----:B------:R-:W-:Y:S01]  /*3be10*/  STL.64 [R1+0x6b0], R8 ;  /* 0x0006b00801007387 */ /* 0x000fe20000100a00 */
[----:B------:R0:W-:Y:S03]  /*3be20*/  STL.64 [R1+0x6b8], R10 ;  /* 0x0006b80a01007387 */ /* 0x0001e60000100a00 */
[----:B0-----:R-:W2:Y:S01]  /*3be30*/  LDL.LU R11, [R1+0x2970] ;  /* 0x00297000010b7983 */ /* 0x001ea20000300800 */
[----:B------:R-:W4:Y:S02]  /*3be40*/  LDL.LU.64 R8, [R1+0x2968] ;  /* 0x0029680001087983 */ /* 0x000f240000300a00 */
[----:B------:R-:W-:Y:S02]  /*3be50*/  STL [R1+0x28e8], R15 ;  /* 0x0028e80f01007387 */ /* 0x000fe40000100800 */
[----:B------:R0:W-:Y:S02]  /*3be60*/  STL.64 [R1+0x28e0], R12 ;  /* 0x0028e00c01007387 */ /* 0x0001e40000100a00 */
[----:B0-----:R-:W2:Y:S04]  /*3be70*/  LDL.64 R12, [R1+0x80] ;  /* 0x00008000010c7983 */ /* 0x001ea80000100a00 */
        /* <DEDUP_REMOVED lines=11> */
[C---:B----4-:R-:W-:Y:S01]  /*3bf30*/  HMMA.16816.F32.BF16 R4, R20.reuse, R8, R4 ;  /* 0x000000081404723c */ /* 0x050fe20000041804 */
[----:B--2---:R-:W-:Y:S01]  /*3bf40*/  STL.64 [R1+0x2940], R14 ;  /* 0x0029400e01007387 */ /* 0x004fe20000100a00 */
[----:B------:R0:W-:Y:S03]  /*3bf50*/  STL.64 [R1+0x2938], R12 ;  /* 0x0029380c01007387 */ /* 0x0001e60000100a00 */
[----:B0-----:R-:W2:Y:S01]  /*3bf60*/  LDL.LU R12, [R1+0xcd0] ;  /* 0x000cd000010c7983 */ /* 0x001ea20000300800 */
[----:B------:R-:W2:Y:S02]  /*3bf70*/  LDL.LU R13, [R1+0xcd4] ;  /* 0x000cd400010d7983 */ /* 0x000ea40000300800 */
[----:B------:R-:W4:Y:S02]  /*3bf80*/  LDL.LU R14, [R1+0xcd8] ;  /* 0x000cd800010e7983 */ /* 0x000f240000300800 */
[----:B------:R-:W4:Y:S02]  /*3bf90*/  LDL.LU R15, [R1+0xcdc] ;  /* 0x000cdc00010f7983 */ /* 0x000f240000300800 */
[----:B----4-:R-:W-:Y:S01]  /*3bfa0*/  STL.64 [R1+0x2958], R14 ;  /* 0x0029580e01007387 */ /* 0x010fe20000100a00 */
[----:B--2---:R0:W-:Y:S03]  /*3bfb0*/  STL.64 [R1+0x2950], R12 ;  /* 0x0029500c01007387 */ /* 0x0041e60000100a00 */
[----:B0-----:R-:W2:Y:S01]  /*3bfc0*/  LDL.LU R12, [R1+0xce0] ;  /* 0x000ce000010c7983 */ /* 0x001ea20000300800 */
[----:B------:R-:W2:Y:S02]  /*3bfd0*/  LDL.LU R13, [R1+0xce4] ;  /* 0x000ce400010d7983 */ /* 0x000ea40000300800 */
[----:B------:R-:W2:Y:S02]  /*3bfe0*/  LDL.LU R14, [R1+0xce8] ;  /* 0x000ce800010e7983 */ /* 0x000ea40000300800 */
[----:B------:R-:W2:Y:S02]  /*3bff0*/  LDL.LU R15, [R1+0xcec] ;  /* 0x000cec00010f7983 */ /* 0x000ea40000300800 */
[----:B------:R0:W-:Y:S01]  /*3c000*/  STL.64 [R1+0x6a0], R4 ;  /* 0x0006a00401007387 */ /* 0x0001e20000100a00 */
[----:B------:R-:W-:Y:S03]  /*3c010*/  STL.64 [R1+0x6a8], R6 ;  /* 0x0006a80601007387 */ /* 0x000fe60000100a00 */
[----:B0-----:R-:W3:Y:S01]  /*3c020*/  LDL.LU.64 R4, [R1+0x2960] ;  /* 0x0029600001047983 */ /* 0x001ee20000300a00 */
[----:B------:R-:W-:Y:S01]  /*3c030*/  IMAD.MOV.U32 R24, RZ, RZ, R2 ;  /* 0x000000ffff187224 */ /* 0x000fe200078e0002 */
[----:B---3--:R-:W-:Y:S02]  /*3c040*/  HMMA.16816.F32.BF16 R20, R20, R4, R16 ;  /* 0x000000041414723c */ /* 0x008fe40000041810 */
[----:B------:R-:W2:Y:S11]  /*3c050*/  LDSM.16.MT88.4 R16, [R0+0x12000] ;  /* 0x012000000010783b */ /* 0x000eb60000004200 */
[----:B------:R-:W-:Y:S10]  /*3c060*/  @!UPT UIADD3 URZ, URZ, URZ, URZ ;  /* 0x0000003f3f3ff290 */ /* 0x000ff4000fffe03f */
[----:B------:R-:W-:Y:S01]  /*3c070*/  STL.64 [R1+0x2d0], R20 ;  /* 0x0002d01401007387 */ /* 0x000fe20000100a00 */
[----:B------:R-:W-:Y:S02]  /*3c080*/  STL.64 [R1+0x2d8], R22 ;  /* 0x0002d81601007387 */ /* 0x000fe40000100a00 */
[----:B------:R-:W0:Y:S01]  /*3c090*/  LDSM.16.MT88.4 R20, [R0+0x12080] ;  /* 0x012080000014783b */ /* 0x000e220000004200 */
[C---:B--2---:R-:W-:Y:S01]  /*3c0a0*/  HMMA.16816.F32.BF16 R24, R16.reuse, R24, R12 ;  /* 0x000000181018723c */ /* 0x044fe2000004180c */
[----:B0-----:R-:W-:Y:S02]  /*3c0b0*/  STL [R1+0x281c], R21 ;  /* 0x00281c1501007387 */ /* 0x001fe40000100800 */
[----:B------:R-:W-:Y:S02]  /*3c0c0*/  STL [R1+0x2818], R22 ;  /* 0x0028181601007387 */ /* 0x000fe40000100800 */
[----:B------:R-:W-:Y:S02]  /*3c0d0*/  STL [R1+0x2814], R23 ;  /* 0x0028141701007387 */ /* 0x000fe40000100800 */
[----:B------:R-:W2:Y:S01]  /*3c0e0*/  LDL.LU.64 R14, [R1+0x2958] ;  /* 0x00295800010e7983 */ /* 0x000ea20000300a00 */
[----:B------:R-:W2:Y:S11]  /*3c0f0*/  LDL.LU.64 R12, [R1+0x2950] ;  /* 0x00295000010c7983 */ /* 0x000eb60000300a00 */
[----:B------:R-:W-:Y:S04]  /*3c100*/  @!UPT UIADD3 URZ, URZ, URZ, URZ ;  /* 0x0000003f3f3ff290 */ /* 0x000fe8000fffe03f */
[----:B------:R0:W-:Y:S02]  /*3c110*/  STL.64 [R1+0x510], R24 ;  /* 0x0005101801007387 */ /* 0x0001e40000100a00 */
[----:B------:R-:W-:Y:S01]  /*3c120*/  STL.64 [R1+0x518], R26 ;  /* 0x0005181a01007387 */ /* 0x000fe20000100a00 */
        /* <DEDUP_REMOVED lines=10> */
[----:B------:R-:W-:Y:S01]  /*3c1d0*/  STL [R1+0x2898], R22 ;  /* 0x0028981601007387 */ /* 0x000fe20000100800 */
[----:B------:R0:W-:Y:S04]  /*3c1e0*/  STL.64 [R1+0x2890], R20 ;  /* 0x0028901401007387 */ /* 0x0001e80000100a00 */
[----:B0-----:R-:W3:Y:S01]  /*3c1f0*/  LDL.LU R20, [R1+0xca0] ;  /* 0x000ca00001147983 */ /* 0x001ee20000300800 */
[----:B------:R-:W3:Y:S02]  /*3c200*/  LDL.LU R21, [R1+0xca4] ;  /* 0x000ca40001157983 */ /* 0x000ee40000300800 */
[----:B------:R-:W3:Y:S02]  /*3c210*/  LDL.LU R22, [R1+0xca8] ;  /* 0x000ca80001167983 */ /* 0x000ee40000300800 */
[----:B------:R-:W3:Y:S01]  /*3c220*/  LDL.LU R23, [R1+0xcac] ;  /* 0x000cac0001177983 */ /* 0x000ee20000300800 */
        /* <DEDUP_REMOVED lines=10> */
[----:B------:R-:W-:Y:S01]  /*3c2d0*/  STL [R1+0x2808], R2 ;  /* 0x0028080201007387 */ /* 0x000fe20000100800 */
[C---:B--2---:R-:W-:Y:S11]  /*3c2e0*/  HMMA.16816.F32.BF16 R12, R16.reuse, R24, R12 ;  /* 0x00000018100c723c */ /* 0x044ff6000004180c */
[----:B------:R-:W-:Y:S11]  /*3c2f0*/  @!UPT UIADD3 URZ, URZ, URZ, URZ ;  /* 0x0000003f3f3ff290 */ /* 0x000ff6000fffe03f */
[----:B------:R-:W-:Y:S01]  /*3c300*/  @!UPT UIADD3 URZ, URZ, URZ, URZ ;  /* 0x0000003f3f3ff290 */ /* 0x000fe2000fffe03f */
[----:B------:R0:W-:Y:S01]  /*3c310*/  STL.64 [R1+0x4e0], R12 ;  /* 0x0004e00c01007387 */ /* 0x0001e20000100a00 */
[----:B------:R1:W-:Y:S03]  /*3c320*/  STL.64 [R1+0x4e8], R14 ;  /* 0x0004e80e01007387 */ /* 0x0003e60000100a00 */
[----:B0-----:R-:W3:Y:S01]  /*3c330*/  LDL.LU.64 R12, [R1+0x2910] ;  /* 0x00291000010c7983 */ /* 0x001ee20000300a00 */
[----:B------:R-:W-:Y:S02]  /*3c340*/  IMAD.MOV.U32 R6, RZ, RZ, R24 ;  /* 0x000000ffff067224 */ /* 0x000fe400078e0018 */
[----:B------:R-:W-:Y:S02]  /*3c350*/  IMAD.MOV.U32 R3, RZ, RZ, R25 ;  /* 0x000000ffff037224 */ /* 0x000fe400078e0019 */
[----:B------:R-:W2:Y:S01]  /*3c360*/  LDL.LU R26, [R1+0x2908] ;  /* 0x00290800011a7983 */ /* 0x000ea20000300800 */
[----:B------:R-:W4:Y:S01]  /*3c370*/  LDL.LU.64 R24, [R1+0x2900] ;  /* 0x0029000001187983 */ /* 0x000f220000300a00 */
[----:B------:R-:W-:Y:S01]  /*3c380*/  STL [R1+0x2810], R6 ;  /* 0x0028100601007387 */ /* 0x000fe20000100800 */
[----:B---3--:R-:W-:Y:S01]  /*3c390*/  HMMA.16816.F32.BF16 R20, R16, R12, R20 ;  /* 0x0000000c1014723c */ /* 0x008fe20000041814 */
[----:B------:R-:W-:-:S02]  /*3c3a0*/  IMAD.MOV.U32 R10, RZ, RZ, R12 ;  /* 0x000000ffff0a7224 */ /* 0x000fc400078e000c */
[----:B------:R-:W-:Y:S11]  /*3c3b0*/  IMAD.MOV.U32 R7, RZ, RZ, R13 ;  /* 0x000000ffff077224 */ /* 0x000ff600078e000d */
[----:B------:R-:W-:Y:S09]  /*3c3c0*/  @!UPT UIADD3 URZ, URZ, URZ, URZ ;  /* 0x0000003f3f3ff290 */ /* 0x000ff2000fffe03f */
[----:B------:R-:W-:Y:S01]  /*3c3d0*/  STL.64 [R1+0x4d0], R20 ;  /* 0x0004d01401007387 */ /* 0x000fe20000100a00 */
[----:B------:R-:W-:Y:S02]  /*3c3e0*/  STL.64 [R1+0x4d8], R22 ;  /* 0x0004d81601007387 */ /* 0x000fe40000100a00 */
[----:B------:R-:W3:Y:S02]  /*3c3f0*/  LDL.LU R12, [R1+0x830] ;  /* 0x00083000010c7983 */ /* 0x000ee40000300800 */
[----:B------:R-:W3:Y:S01]  /*3c400*/  LDL.LU R13, [R1+0x834] ;  /* 0x00083400010d7983 */ /* 0x000ee20000300800 */
[----:B-1----:R-:W2:Y:S01]  /*3c410*/  LDL.LU R14, [R1+0x838] ;  /* 0x00083800010e7983 */ /* 0x002ea20000300800 */
[----:B------:R-:W2:Y:S03]  /*3c420*/  LDL.LU R15, [R1+0x83c] ;  /* 0x00083c00010f7983 */ /* 0x000ea60000300800 */
[----:B--2---:R-:W-:Y:S01]  /*3c430*/  STL.64 [R1+0x28f8], R14 ;  /* 0x0028f80e01007387 */ /* 0x004fe20000100a00 */
[----:B---3--:R0:W-:Y:S03]  /*3c440*/  STL.64 [R1+0x28f0], R12 ;  /* 0x0028f00c01007387 */ /* 0x0081e60000100a00 */
[----:B0-----:R-:W4:Y:S01]  /*3c450*/  LDL.LU R12, [R1+0xc90] ;  /* 0x000c9000010c7983 */ /* 0x001f220000300800 */
[----:B------:R-:W4:Y:S02]  /*3c460*/  LDL.LU R13, [R1+0xc94] ;  /* 0x000c9400010d7983 */ /* 0x000f240000300800 */
[----:B------:R-:W4:Y:S02]  /*3c470*/  LDL.LU R14, [R1+0xc98] ;  /* 0x000c9800010e7983 */ /* 0x000f240000300800 */
[----:B------:R-:W4:Y:S01]  /*3c480*/  LDL.LU R15, [R1+0xc9c] ;  /* 0x000c9c00010f7983 */ /* 0x000f220000300800 */
[----:B------:R-:W-:Y:S01]  /*3c490*/  STL [R1+0x28d8], R10 ;  /* 0x0028d80a01007387 */ /* 0x000fe20000100800 */
[----:B------:R0:W-:Y:S03]  /*3c4a0*/  STL.64 [R1+0x28d0], R8 ;  /* 0x0028d00801007387 */ /* 0x0001e60000100a00 */
[----:B0-----:R-:W2:Y:S01]  /*3c4b0*/  LDL.64 R8, [R1+0x60] ;  /* 0x0000600001087983 */ /* 0x001ea20000100a00 */
[----:B------:R-:W3:Y:S02]  /*3c4c0*/  LDL.LU R20, [R1+0x7f0] ;  /* 0x0007f00001147983 */ /* 0x000ee40000300800 */
[----:B------:R-:W3:Y:S02]  /*3c4d0*/  LDL.LU R21, [R1+0x7f4] ;  /* 0x0007f40001157983 */ /* 0x000ee40000300800 */
[----:B------:R-:W2:Y:S01]  /*3c4e0*/  LDL.LU R22, [R1+0x7f8] ;  /* 0x0007f80001167983 */ /* 0x000ea20000300800 */
[----:B------:R-:W2:Y:S04]  /*3c4f0*/  LDL.LU R23, [R1+0x7fc] ;  /* 0x0007fc0001177983 */ /* 0x000ea80000300800 */
[----:B--2---:R-:W-:Y:S01]  /*3c500*/  STL.64 [R1+0x28a8], R22 ;  /* 0x0028a81601007387 */ /* 0x004fe20000100a00 */
[----:B---3--:R0:W-:Y:S02]  /*3c510*/  STL.64 [R1+0x28a0], R20 ;  /* 0x0028a01401007387 */ /* 0x0081e40000100a00 */
[----:B0-----:R-:W-:-:S02]  /*3c520*/  IMAD.MOV.U32 R20, RZ, RZ, R26 ;  /* 0x000000ffff147224 */ /* 0x001fc400078e001a */
[----:B------:R-:W-:-:S05]  /*3c530*/  IMAD.MOV.U32 R21, RZ, RZ, R11 ;  /* 0x000000ffff157224 */ /* 0x000fca00078e000b */
[----:B------:R0:W-:Y:S04]  /*3c540*/  STL.64 [R1+0x28b8], R20 ;  /* 0x0028b81401007387 */ /* 0x0001e80000100a00 */
[----:B0-----:R-:W2:Y:S01]  /*3c550*/  LDL.64 R20, [R1+0x40] ;  /* 0x0000400001147983 */ /* 0x001ea20000100a00 */
[----:B------:R-:W-:Y:S02]  /*3c560*/  STL [R1+0x2888], R7 ;  /* 0x0028880701007387 */ /* 0x000fe40000100800 */
[----:B------:R0:W-:Y:S02]  /*3c570*/  STL.64 [R1+0x2880], R4 ;  /* 0x0028800401007387 */ /* 0x0001e40000100a00 */
[----:B0-----:R-:W3:Y:S01]  /*3c580*/  LDL.64 R4, [R1+0x20] ;  /* 0x0000200001047983 */ /* 0x001ee20000100a00 */
[C---:B----4-:R-:W-:Y:S03]  /*3c590*/  HMMA.16816.F32.BF16 R12, R16.reuse, R24, R12 ;  /* 0x00000018100c723c */ /* 0x050fe6000004180c */
[----:B---3--:R0:W-:Y:S04]  /*3c5a0*/  STL.64 [R1+0x28b0], R4 ;  /* 0x0028b00401007387 */ /* 0x0081e80000100a00 */
[----:B0-----:R-:W3:Y:S01]  /*3c5b0*/  LDL.LU R4, [R1+0x800] ;  /* 0x0008000001047983 */ /* 0x001ee20000300800 */
[----:B------:R-:W3:Y:S02]  /*3c5c0*/  LDL.LU R5, [R1+0x804] ;  /* 0x0008040001057983 */ /* 0x000ee40000300800 */
[----:B------:R-:W4:Y:S02]  /*3c5d0*/  LDL.LU R6, [R1+0x808] ;  /* 0x0008080001067983 */ /* 0x000f240000300800 */
[----:B------:R-:W4:Y:S02]  /*3c5e0*/  LDL.LU R7, [R1+0x80c] ;  /* 0x00080c0001077983 */ /* 0x000f240000300800 */
[----:B----4-:R-:W-:Y:S01]  /*3c5f0*/  STL.64 [R1+0x28c8], R6 ;  /* 0x0028c80601007387 */ /* 0x010fe20000100a00 */
[----:B---3--:R0:W-:Y:S03]  /*3c600*/  STL.64 [R1+0x28c0], R4 ;  /* 0x0028c00401007387 */ /* 0x0081e60000100a00 */
[----:B0-----:R-:W2:Y:S01]  /*3c610*/  LDL.LU R4, [R1+0x810] ;  /* 0x0008100001047983 */ /* 0x001ea20000300800 */
[----:B------:R-:W2:Y:S02]  /*3c620*/  LDL.LU R5, [R1+0x814] ;  /* 0x0008140001057983 */ /* 0x000ea40000300800 */
[----:B------:R-:W2:Y:S02]  /*3c630*/  LDL.LU R6, [R1+0x818] ;  /* 0x0008180001067983 */ /* 0x000ea40000300800 */
[----:B------:R-:W2:Y:S01]  /*3c640*/  LDL.LU R7, [R1+0x81c] ;  /* 0x00081c0001077983 */ /* 0x000ea20000300800 */
[----:B------:R-:W-:Y:S01]  /*3c650*/  STL.64 [R1+0x4c0], R12 ;  /* 0x0004c00c01007387 */ /* 0x000fe20000100a00 */
[----:B------:R0:W-:Y:S03]  /*3c660*/  STL.64 [R1+0x4c8], R14 ;  /* 0x0004c80e01007387 */ /* 0x0001e60000100a00 */
[----:B0-----:R-:W3:Y:S01]  /*3c670*/  LDL.LU.64 R14, [R1+0x28f8] ;  /* 0x0028f800010e7983 */ /* 0x001ee20000300a00 */
[----:B------:R-:W3:Y:S02]  /*3c680*/  LDL.LU.64 R12, [R1+0x28f0] ;  /* 0x0028f000010c7983 */ /* 0x000ee40000300a00 */
[----:B------:R0:W-:Y:S02]  /*3c690*/  STL.64 [R1+0x27c0], R24 ;  /* 0x0027c01801007387 */ /* 0x0001e40000100a00 */
[----:B------:R-:W-:Y:S01]  /*3c6a0*/  IMAD.MOV.U32 R11, RZ, RZ, R9 ;  /* 0x000000ffff0b7224 */ /* 0x000fe200078e0009 */
[----:B0-----:R-:W4:Y:S01]  /*3c6b0*/  LDL.64 R24, [R1+0x50] ;  /* 0x0000500001187983 */ /* 0x001f220000100a00 */
[----:B---3--:R-:W-:Y:S11]  /*3c6c0*/  HMMA.16816.F32.BF16 R12, R16, R8, R12 ;  /* 0x00000008100c723c */ /* 0x008ff6000004180c */
[----:B------:R-:W-:Y:S11]  /*3c6d0*/  @!UPT UIADD3 URZ, URZ, URZ, URZ ;  /* 0x0000003f3f3ff290 */ /* 0x000ff6000fffe03f */
[----:B------:R-:W-:Y:S01]  /*3c6e0*/  @!UPT UIADD3 URZ, URZ, URZ, URZ ;  /* 0x0000003f3f3ff290 */ /* 0x000fe2000fffe03f */
[----:B------:R-:W-:Y:S01]  /*3c6f0*/  STL.64 [R1+0x830], R12 ;  /* 0x0008300c01007387 */ /* 0x000fe20000100a00 */
[----:B------:R0:W-:Y:S03]  /*3c700*/  STL.64 [R1+0x838], R14 ;  /* 0x0008380e01007387 */ /* 0x0001e60000100a00 */
[----:B0-----:R-:W3:Y:S01]  /*3c710*/  LDL.LU R15, [R1+0x28e8] ;  /* 0x0028e800010f7983 */ /* 0x001ee20000300800 */
[----:B------:R-:W2:Y:S02]  /*3c720*/  LDL.LU.64 R12, [R1+0x28e0] ;  /* 0x0028e000010c7983 */ /* 0x000ea40000300a00 */
[----:B------:R-:W-:Y:S02]  /*3c730*/  IMAD.MOV.U32 R14, RZ, RZ, R8 ;  /* 0x000000ffff0e7224 */ /* 0x000fe400078e0008 */
[----:B------:R-:W3:Y:S01]  /*3c740*/  LDL.LU R10, [R1+0x28d8] ;  /* 0x0028d800010a7983 */ /* 0x000ee20000300800 */
[----:B------:R-:W3:Y:S02]  /*3c750*/  LDL.LU.64 R8, [R1+0x28d0] ;  /* 0x0028d00001087983 */ /* 0x000ee40000300a00 */
[----:B------:R-:W-:Y:S02]  /*3c760*/  STL [R1+0x2878], R14 ;  /* 0x0028780e01007387 */ /* 0x000fe40000100800 */
[----:B--2---:R-:W-:Y:S01]  /*3c770*/  STL.64 [R1+0x2870], R12 ;  /* 0x0028700c01007387 */ /* 0x004fe20000100a00 */
[----:B---3--:R-:W-:Y:S03]  /*3c780*/  STL.64 [R1+0x2848], R10 ;  /* 0x0028480a01007387 */ /* 0x008fe60000100a00 */
[----:B------:R0:W-:Y:S04]  /*3c790*/  STL.64 [R1+0x2840], R8 ;  /* 0x0028400801007387 */ /* 0x0001e80000100a00 */
[----:B0-----:R-:W2:Y:S01]  /*3c7a0*/  LDL.LU R8, [R1+0x820] ;  /* 0x0008200001087983 */ /* 0x001ea20000300800 */
[----:B------:R-:W2:Y:S02]  /*3c7b0*/  LDL.LU R9, [R1+0x824] ;  /* 0x0008240001097983 */ /* 0x000ea40000300800 */
[----:B------:R-:W2:Y:S02]  /*3c7c0*/  LDL.LU R10, [R1+0x828] ;  /* 0x00082800010a7983 */ /* 0x000ea40000300800 */
[----:B------:R-:W2:Y:S02]  /*3c7d0*/  LDL.LU R11, [R1+0x82c] ;  /* 0x00082c00010b7983 */ /* 0x000ea40000300800 */
[----:B----4-:R-:W-:-:S02]  /*3c7e0*/  IMAD.MOV.U32 R29, RZ, RZ, R24 ;  /* 0x000000ffff1d7224 */ /* 0x010fc400078e0018 */
[----:B------:R-:W-:Y:S01]  /*3c7f0*/  IMAD.MOV.U32 R28, RZ, RZ, R25 ;  /* 0x000000ffff1c7224 */ /* 0x000fe200078e0019 */
[C---:B--2---:R-:W-:Y:S11]  /*3c800*/  HMMA.16816.F32.BF16 R8, R16.reuse, R24, R8 ;  /* 0x000000181008723c */ /* 0x044ff60000041808 */
[----:B------:R-:W-:Y:S11]  /*3c810*/  @!UPT UIADD3 URZ, URZ, URZ, URZ ;  /* 0x0000003f3f3ff290 */ /* 0x000ff6000fffe03f */
[----:B------:R-:W-:Y:S01]  /*3c820*/  @!UPT UIADD3 URZ, URZ, URZ, URZ ;  /* 0x0000003f3f3ff290 */ /* 0x000fe2000fffe03f */
[----:B------:R0:W-:Y:S01]  /*3c830*/  STL.64 [R1+0x820], R8 ;  /* 0x0008200801007387 */ /* 0x0001e20000100a00 */
[----:B------:R1:W-:Y:S02]  /*3c840*/  STL.64 [R1+0x828], R10 ;  /* 0x0008280a01007387 */ /* 0x0003e40000100a00 */
[----:B------:R-:W2:Y:S02]  /*3c850*/  LDL.LU R24, [R1+0x7e0] ;  /* 0x0007e00001187983 */ /* 0x000ea40000300800 */
[----:B------:R-:W2:Y:S01]  /*3c860*/  LDL.LU R25, [R1+0x7e4] ;  /* 0x0007e40001197983 */ /* 0x000ea20000300800 */
[----:B------:R-:W2:Y:S01]  /*3c870*/  LDL.LU R26, [R1+0x7e8] ;  /* 0x0007e800011a7983 */ /* 0x000ea20000300800 */
[----:B------:R-:W2:Y:S02]  /*3c880*/  LDL.LU R27, [R1+0x7ec] ;  /* 0x0007ec00011b7983 */ /* 0x000ea40000300800 */
[----:B------:R-:W2:Y:S01]  /*3c890*/  LDL.64 R12, [R1+0x10] ;  /* 0x00001000010c7983 */ /* 0x000ea20000100a00 */
[----:B0-----:R-:W3:Y:S01]  /*3c8a0*/  LDL.LU R8, [R1+0x7c0] ;  /* 0x0007c00001087983 */ /* 0x001ee20000300800 */
[----:B------:R-:W3:Y:S02]  /*3c8b0*/  LDL.LU R9, [R1+0x7c4] ;  /* 0x0007c40001097983 */ /* 0x000ee40000300800 */
[----:B-1----:R-:W4:Y:S02]  /*3c8c0*/  LDL.LU R10, [R1+0x7c8] ;  /* 0x0007c800010a7983 */ /* 0x002f240000300800 */
[----:B------:R-:W4:Y:S01]  /*3c8d0*/  LDL.LU R11, [R1+0x7cc] ;  /* 0x0007cc00010b7983 */ /* 0x000f220000300800 */
[----:B------:R-:W-:Y:S01]  /*3c8e0*/  HMMA.16816.F32.BF16 R4, R16, R20, R4 ;  /* 0x000000141004723c */ /* 0x000fe20000041804 */
[----:B------:R-:W-:-:S02]  /*3c8f0*/  IMAD.MOV.U32 R0, RZ, RZ, R20 ;  /* 0x000000ffff007224 */ /* 0x000fc400078e0014 */
[----:B------:R-:W-:Y:S01]  /*3c900*/  IMAD.MOV.U32 R2, RZ, RZ, R21 ;  /* 0x000000ffff027224 */ /* 0x000fe200078e0015 */
[----:B----4-:R-:W-:Y:S01]  /*3c910*/  STL.64 [R1+0x2858], R10 ;  /* 0x0028580a01007387 */ /* 0x010fe20000100a00 */
[----:B---3--:R0:W-:Y:S03]  /*3c920*/  STL.64 [R1+0x2850], R8 ;  /* 0x0028500801007387 */ /* 0x0081e60000100a00 */
[----:B0-----:R-:W3:Y:S11]  /*3c930*/  LDL R8, [R1] ;  /* 0x0000000001087983 */ /* 0x001ef60000100800 */
[----:B------:R-:W-:Y:S04]  /*3c940*/  @!UPT UIADD3 URZ, URZ, URZ, URZ ;  /* 0x0000003f3f3ff290 */ /* 0x000fe8000fffe03f */
[----:B------:R-:W-:Y:S02]  /*3c950*/  STL.64 [R1+0x810], R4 ;  /* 0x0008100401007387 */ /* 0x000fe40000100a00 */
[----:B------:R0:W-:Y:S02]  /*3c960*/  STL.64 [R1+0x818], R6 ;  /* 0x0008180601007387 */ /* 0x0001e40000100a00 */
[----:B0-----:R-:W4:Y:S01]  /*3c970*/  LDL.LU.64 R6, [R1+0x28c8] ;  /* 0x0028c80001067983 */ /* 0x001f220000300a00 */
[----:B------:R-:W4:Y:S02]  /*3c980*/  LDL.LU.64 R4, [R1+0x28c0] ;  /* 0x0028c00001047983 */ /* 0x000f240000300a00 */
[----:B------:R-:W4:Y:S02]  /*3c990*/  LDL.LU.64 R20, [R1+0x28b8] ;  /* 0x0028b80001147983 */ /* 0x000f240000300a00 */
[C---:B----4-:R-:W-:Y:S01]  /*3c9a0*/  HMMA.16816.F32.BF16 R20, R16.reuse, R20, R4 ;  /* 0x000000141014723c */ /* 0x050fe20000041804 */
[----:B------:R-:W4:Y:S11]  /*3c9b0*/  LDL.LU.64 R4, [R1+0x28b0] ;  /* 0x0028b00001047983 */ /* 0x000f360000300a00 */
[----:B------:R-:W-:Y:S11]  /*3c9c0*/  @!UPT UIADD3 URZ, URZ, URZ, URZ ;  /* 0x0000003f3f3ff290 */ /* 0x000ff6000fffe03f */
[----:B------:R-:W-:Y:S01]  /*3c9d0*/  STL.64 [R1+0x800], R20 ;  /* 0x0008001401007387 */ /* 0x000fe20000100a00 */
[----:B------:R0:W-:Y:S03]  /*3c9e0*/  STL.64 [R1+0x808], R22 ;  /* 0x0008081601007387 */ /* 0x0001e60000100a00 */
[----:B0-----:R-:W2:Y:S01]  /*3c9f0*/  LDL.LU.64 R22, [R1+0x28a8] ;  /* 0x0028a80001167983 */ /* 0x001ea20000300a00 */
[----:B------:R-:W2:Y:S02]  /*3ca00*/  LDL.LU.64 R20, [R1+0x28a0] ;  /* 0x0028a00001147983 */ /* 0x000ea40000300a00 */
[----:B----4-:R-:W-:Y:S01]  /*3ca10*/  IMAD.MOV.U32 R6, RZ, RZ, R5 ;  /* 0x000000ffff067224 */ /* 0x010fe200078e0005 */
[C---:B--2---:R-:W-:Y:S11]  /*3ca20*/  HMMA.16816.F32.BF16 R20, R16.reuse, R4, R20 ;  /* 0x000000041014723c */ /* 0x044ff60000041814 */
[----:B------:R-:W-:Y:S11]  /*3ca30*/  @!UPT UIADD3 URZ, URZ, URZ, URZ ;  /* 0x0000003f3f3ff290 */ /* 0x000ff6000fffe03f */
[----:B------:R-:W-:Y:S01]  /*3ca40*/  @!UPT UIADD3 URZ, URZ, URZ, URZ ;  /* 0x0000003f3f3ff290 */ /* 0x000fe2000fffe03f */
[----:B------:R-:W-:Y:S01]  /*3ca50*/  STL.64 [R1+0x7f0], R20 ;  /* 0x0007f01401007387 */ /* 0x000fe20000100a00 */
[----:B------:R0:W-:Y:S03]  /*3ca60*/  STL.64 [R1+0x7f8], R22 ;  /* 0x0007f81601007387 */ /* 0x0001e60000100a00 */
[----:B0-----:R-:W2:Y:S01]  /*3ca70*/  LDL.LU R22, [R1+0x2898] ;  /* 0x0028980001167983 */ /* 0x001ea20000300800 */
[----:B------:R-:W4:Y:S02]  /*3ca80*/  LDL.LU.64 R20, [R1+0x2890] ;  /* 0x0028900001147983 */ /* 0x000f240000300a00 */
[----:B------:R-:W-:Y:S02]  /*3ca90*/  IMAD.MOV.U32 R23, RZ, RZ, R4 ;  /* 0x000000ffff177224 */ /* 0x000fe400078e0004 */
[----:B------:R-:W2:Y:S01]  /*3caa0*/  LDL.LU R7, [R1+0x2888] ;  /* 0x0028880001077983 */ /* 0x000ea20000300800 */
[----:B------:R-:W3:Y:S01]  /*3cab0*/  LDL.LU.64 R4, [R1+0x2880] ;  /* 0x0028800001047983 */ /* 0x000ee20000300a00 */
[----:B------:R-:W-:Y:S03]  /*3cac0*/  HMMA.16816.F32.BF16 R24, R16, R12, R24 ;  /* 0x0000000c1018723c */ /* 0x000fe60000041818 */
        /* <DEDUP_REMOVED lines=8> */
[----:B---3--:R-:W-:Y:S01]  /*3cb50*/  STL.64 [R1+0x2868], R6 ;  /* 0x0028680601007387 */ /* 0x008fe20000100a00 */
[----:B--2---:R0:W-:Y:S03]  /*3cb60*/  STL.64 [R1+0x2860], R4 ;  /* 0x0028600401007387 */ /* 0x0041e60000100a00 */
[----:B0-----:R-:W2:Y:S01]  /*3cb70*/  LDL.LU R4, [R1+0x7d0] ;  /* 0x0007d00001047983 */ /* 0x001ea20000300800 */
[----:B------:R-:W2:Y:S02]  /*3cb80*/  LDL.LU R5, [R1+0x7d4] ;  /* 0x0007d40001057983 */ /* 0x000ea40000300800 */
[----:B------:R-:W2:Y:S02]  /*3cb90*/  LDL.LU R6, [R1+0x7d8] ;  /* 0x0007d80001067983 */ /* 0x000ea40000300800 */
[----:B------:R-:W2:Y:S01]  /*3cba0*/  LDL.LU R7, [R1+0x7dc] ;  /* 0x0007dc0001077983 */ /* 0x000ea20000300800 */
[----:B------:R-:W-:Y:S01]  /*3cbb0*/  STL.64 [R1+0x2828], R22 ;  /* 0x0028281601007387 */ /* 0x000fe20000100a00 */
[----:B----4-:R0:W-:Y:S03]  /*3cbc0*/  STL.64 [R1+0x2820], R20 ;  /* 0x0028201401007387 */ /* 0x0101e60000100a00 */
[----:B0-----:R-:W3:Y:S01]  /*3cbd0*/  LDL.LU R20, [R1+0xb10] ;  /* 0x000b100001147983 */ /* 0x001ee20000300800 */
[----:B------:R-:W3:Y:S02]  /*3cbe0*/  LDL.LU R21, [R1+0xb14] ;  /* 0x000b140001157983 */ /* 0x000ee40000300800 */
[----:B------:R-:W3:Y:S02]  /*3cbf0*/  LDL.LU R22, [R1+0xb18] ;  /* 0x000b180001167983 */ /* 0x000ee40000300800 */
[----:B------:R-:W3:Y:S01]  /*3cc00*/  LDL.LU R23, [R1+0xb1c] ;  /* 0x000b1c0001177983 */ /* 0x000ee20000300800 */
[----:B------:R0:W-:Y:S01]  /*3cc10*/  STL.64 [R1+0x7e0], R24 ;  /* 0x0007e01801007387 */ /* 0x0001e20000100a00 */
[----:B------:R-:W-:Y:S02]  /*3cc20*/  STL.64 [R1+0x7e8], R26 ;  /* 0x0007e81a01007387 */ /* 0x000fe40000100a00 */
[----:B------:R-:W4:Y:S02]  /*3cc30*/  LDL.LU R14, [R1+0x2878] ;  /* 0x00287800010e7983 */ /* 0x000f240000300800 */
[----:B0-----:R-:W-:-:S02]  /*3cc40*/  IMAD.MOV.U32 R24, RZ, RZ, R12 ;  /* 0x000000ffff187224 */ /* 0x001fc400078e000c */
[----:B------:R-:W3:Y:S03]  /*3cc50*/  LDL.LU.64 R12, [R1+0x2870] ;  /* 0x00287000010c7983 */ /* 0x000ee60000300a00 */
[----:B------:R0:W-:Y:S02]  /*3cc60*/  STL [R1+0x27e8], R24 ;  /* 0x0027e81801007387 */ /* 0x0001e40000100800 */
[----:B0-----:R-:W3:Y:S01]  /*3cc70*/  LDL.LU R24, [R1+0xa70] ;  /* 0x000a700001187983 */ /* 0x001ee20000300800 */
[----:B------:R-:W3:Y:S02]  /*3cc80*/  LDL.LU R25, [R1+0xa74] ;  /* 0x000a740001197983 */ /* 0x000ee40000300800 */
[----:B------:R-:W3:Y:S02]  /*3cc90*/  LDL.LU R26, [R1+0xa78] ;  /* 0x000a7800011a7983 */ /* 0x000ee40000300800 */
[----:B------:R-:W3:Y:S01]  /*3cca0*/  LDL.LU R27, [R1+0xa7c] ;  /* 0x000a7c00011b7983 */ /* 0x000ee20000300800 */
[C---:B--2---:R-:W-:Y:S01]  /*3ccb0*/  HMMA.16816.F32.BF16 R8, R16.reuse, R8, R4 ;  /* 0x000000081008723c */ /* 0x044fe20000041804 */
[----:B---3--:R-:W-:Y:S01]  /*3ccc0*/  STL.64 [R1+0x27f8], R26 ;  /* 0x0027f81a01007387 */ /* 0x008fe20000100a00 */
[----:B------:R0:W-:Y:S03]  /*3ccd0*/  STL.64 [R1+0x27f0], R24 ;  /* 0x0027f01801007387 */ /* 0x0001e60000100a00 */
[----:B0-----:R-:W2:Y:S04]  /*3cce0*/  LDL R24, [R1+0xc0] ;  /* 0x0000c00001187983 */ /* 0x001ea80000100800 */
[----:B------:R-:W2:Y:S01]  /*3ccf0*/  LDL R25, [R1+0xc4] ;  /* 0x0000c40001197983 */ /* 0x000ea20000100800 */
[----:B------:R-:W3:Y:S02]  /*3cd00*/  LDL.LU.64 R6, [R1+0x2868] ;  /* 0x0028680001067983 */ /* 0x000ee40000300a00 */
[----:B------:R-:W3:Y:S11]  /*3cd10*/  LDL.LU.64 R4, [R1+0x2860] ;  /* 0x0028600001047983 */ /* 0x000ef60000300a00 */
[----:B------:R-:W-:Y:S01]  /*3cd20*/  STL.64 [R1+0x7d0], R8 ;  /* 0x0007d00801007387 */ /* 0x000fe20000100a00 */
[----:B------:R0:W-:Y:S04]  /*3cd30*/  STL.64 [R1+0x7d8], R10 ;  /* 0x0007d80a01007387 */ /* 0x0001e80000100a00 */
        /* <DEDUP_REMOVED lines=8> */
[----:B------:R-:W3:Y:S02]  /*3cdc0*/  LDL.LU.64 R8, [R1+0x2840] ;  /* 0x0028400001087983 */ /* 0x000ee40000300a00 */
[----:B------:R0:W-:Y:S02]  /*3cdd0*/  STL.64 [R1+0x2748], R12 ;  /* 0x0027480c01007387 */ /* 0x0001e40000100a00 */
[----:B----4-:R1:W-:Y:S01]  /*3cde0*/  STL.64 [R1+0x2800], R14 ;  /* 0x0028000e01007387 */ /* 0x0103e20000100a00 */
[----:B0-----:R-:W4:Y:S01]  /*3cdf0*/  LDL.LU R12, [R1+0xa80] ;  /* 0x000a8000010c7983 */ /* 0x001f220000300800 */
[----:B------:R-:W4:Y:S02]  /*3ce00*/  LDL.LU R13, [R1+0xa84] ;  /* 0x000a8400010d7983 */ /* 0x000f240000300800 */
[----:B-1----:R-:W4:Y:S02]  /*3ce10*/  LDL.LU R14, [R1+0xa88] ;  /* 0x000a8800010e7983 */ /* 0x002f240000300800 */
[----:B------:R-:W4:Y:S01]  /*3ce20*/  LDL.LU R15, [R1+0xa8c] ;  /* 0x000a8c00010f7983 */ /* 0x000f220000300800 */
[C---:B---3--:R-:W-:Y:S11]  /*3ce30*/  HMMA.16816.F32.BF16 R4, R16.reuse, R8, R4 ;  /* 0x000000081004723c */ /* 0x048ff60000041804 */
[----:B------:R-:W-:Y:S11]  /*3ce40*/  @!UPT UIADD3 URZ, URZ, URZ, URZ ;  /* 0x0000003f3f3ff290 */ /* 0x000ff6000fffe03f */
[----:B------:R-:W-:Y:S01]  /*3ce50*/  @!UPT UIADD3 URZ, URZ, URZ, URZ ;  /* 0x0000003f3f3ff290 */ /* 0x000fe2000fffe03f */
[----:B------:R-:W-:Y:S01]  /*3ce60*/  STL.64 [R1+0x7b0], R4 ;  /* 0x0007b00401007387 */ /* 0x000fe20000100a00 */
[----:B------:R0:W-:Y:S03]  /*3ce70*/  STL.64 [R1+0x7b8], R6 ;  /* 0x0007b80601007387 */ /* 0x0001e60000100a00 */
[----:B0-----:R-:W3:Y:S01]  /*3ce80*/  LDL.LU.64 R6, [R1+0x2838] ;  /* 0x0028380001067983 */ /* 0x001ee20000300a00 */
[----:B------:R-:W2:Y:S02]  /*3ce90*/  LDL.LU.64 R4, [R1+0x2830] ;  /* 0x0028300001047983 */ /* 0x000ea40000300a00 */
[----:B------:R-:W-:Y:S01]  /*3cea0*/  STL.64 [R1+0x2740], R8 ;  /* 0x0027400801007387 */ /* 0x000fe20000100a00 */
[----:B--2---:R-:W-:Y:S01]  /*3ceb0*/  HMMA.16816.F32.BF16 R16, R16, R4, R20 ;  /* 0x000000041010723c */ /* 0x004fe20000041814 */
[----:B------:R-:W2:Y:S01]  /*3cec0*/  LDL.LU.64 R22, [R1+0x2828] ;  /* 0x0028280001167983 */ /* 0x000ea20000300a00 */
[----:B------:R-:W3:Y:S11]  /*3ced0*/  LDL.LU.64 R20, [R1+0x2820] ;  /* 0x0028200001147983 */ /* 0x000ef60000300a00 */
[----:B------:R-:W-:Y:S10]  /*3cee0*/  @!UPT UIADD3 URZ, URZ, URZ, URZ ;  /* 0x0000003f3f3ff290 */ /* 0x000ff4000fffe03f */
[----:B------:R2:W-:Y:S01]  /*3cef0*/  STL.64 [R1+0x4b0], R16 ;  /* 0x0004b01001007387 */ /* 0x0005e20000100a00 */
[----:B------:R-:W-:Y:S02]  /*3cf00*/  STL.64 [R1+0x4b8], R18 ;  /* 0x0004b81201007387 */ /* 0x000fe40000100a00 */
[----:B--2---:R-:W-:Y:S02]  /*3cf10*/  IMAD.MOV.U32 R17, RZ, RZ, R22 ;  /* 0x000000ffff117224 */ /* 0x004fe400078e0016 */
[----:B---3--:R-:W-:Y:S02]  /*3cf20*/  IMAD.MOV.U32 R16, RZ, RZ, R21 ;  /* 0x000000ffff107224 */ /* 0x008fe400078e0015 */
[----:B------:R-:W4:Y:S01]  /*3cf30*/  LDL.LU R21, [R1+0x281c] ;  /* 0x00281c0001157983 */ /* 0x000f220000300800 */
[----:B------:R-:W4:Y:S02]  /*3cf40*/  LDL.LU R22, [R1+0x2818] ;  /* 0x0028180001167983 */ /* 0x000f240000300800 */
[----:B------:R0:W-:Y:S02]  /*3cf50*/  STL.64 [R1+0x2738], R4 ;  /* 0x0027380401007387 */ /* 0x0001e40000100a00 */
[----:B0-----:R-:W-:-:S02]  /*3cf60*/  IMAD.MOV.U32 R4, RZ, RZ, R23 ;  /* 0x000000ffff047224 */ /* 0x001fc400078e0017 */
[----:B------:R-:W4:Y:S01]  /*3cf70*/  LDL.LU R23, [R1+0x2814] ;  /* 0x0028140001177983 */ /* 0x000f220000300800 */
[----:B------:R-:W-:Y:S02]  /*3cf80*/  IMAD.MOV.U32 R5, RZ, RZ, R6 ;  /* 0x000000ffff057224 */ /* 0x000fe400078e0006 */
[----:B------:R-:W2:Y:S03]  /*3cf90*/  LDL.LU R6, [R1+0x2810] ;  /* 0x0028100001067983 */ /* 0x000ea60000300800 */
[----:B------:R0:W-:Y:S04]  /*3cfa0*/  STL.64 [R1+0x2760], R4 ;  /* 0x0027600401007387 */ /* 0x0001e80000100a00 */
[----:B0-----:R-:W3:Y:S01]  /*3cfb0*/  LDL.64 R4, [R1+0x30] ;  /* 0x0000300001047983 */ /* 0x001ee20000100a00 */
[----:B----4-:R-:W-:Y:S03]  /*3cfc0*/  HMMA.16816.F32.BF16 R24, R20, R24, R12 ;  /* 0x000000181418723c */ /* 0x010fe6000004180c */
[----:B---3--:R0:W-:Y:S02]  /*3cfd0*/  STL.64 [R1+0x2770], R4 ;  /* 0x0027700401007387 */ /* 0x0081e40000100a00 */
[----:B0-----:R-:W-:-:S02]  /*3cfe0*/  IMAD.MOV.U32 R4, RZ, RZ, R0 ;  /* 0x000000ffff047224 */ /* 0x001fc400078e0000 */
[----:B------:R-:W-:Y:S01]  /*3cff0*/  IMAD.MOV.U32 R5, RZ, RZ, R2 ;  /* 0x000000ffff057224 */ /* 0x000fe200078e0002 */
[----:B------:R-:W3:Y:S01]  /*3d000*/  LDL.LU R0, [R1+0x280c] ;  /* 0x00280c0001007983 */ /* 0x000ee20000300800 */
[----:B------:R-:W4:Y:S03]  /*3d010*/  LDL.LU R2, [R1+0x2808] ;  /* 0x0028080001027983 */ /* 0x000f260000300800 */
[----:B------:R-:W-:Y:S01]  /*3d020*/  STL.64 [R1+0x2788], R4 ;  /* 0x0027880401007387 */ /* 0x000fe20000100a00 */
[----:B------:R-:W2:Y:S10]  /*3d030*/  LDL.LU.64 R14, [R1+0x2800] ;  /* 0x00280000010e7983 */ /* 0x000eb40000300a00 */
[----:B------:R-:W-:Y:S02]  /*3d040*/  STL.64 [R1+0x2c0], R24 ;  /* 0x0002c01801007387 */ /* 0x000fe40000100a00 */
[----:B------:R0:W-:Y:S02]  /*3d050*/  STL.64 [R1+0x2c8], R26 ;  /* 0x0002c81a01007387 */ /* 0x0001e40000100a00 */
[----:B0-----:R-:W2:Y:S01]  /*3d060*/  LDL.LU.64 R26, [R1+0x27f8] ;  /* 0x0027f800011a7983 */ /* 0x001ea20000300a00 */
[----:B------:R-:W2:Y:S02]  /*3d070*/  LDL.LU.64 R24, [R1+0x27f0] ;  /* 0x0027f00001187983 */ /* 0x000ea40000300a00 */
[----:B------:R-:W-:-:S02]  /*3d080*/  IMAD.MOV.U32 R4, RZ, RZ, R29 ;  /* 0x000000ffff047224 */ /* 0x000fc400078e001d */
[----:B------:R-:W-:-:S05]  /*3d090*/  IMAD.MOV.U32 R5, RZ, RZ, R28 ;  /* 0x000000ffff057224 */ /* 0x000fca00078e001c */
[----:B------:R0:W-:Y:S01]  /*3d0a0*/  STL.64 [R1+0x27a0], R4 ;  /* 0x0027a00401007387 */ /* 0x0001e20000100a00 */
[----:B--2---:R-:W-:Y:S03]  /*3d0b0*/  HMMA.16816.F32.BF16 R16, R20, R16, R24 ;  /* 0x000000101410723c */ /* 0x004fe60000041818 */
[----:B------:R-:W2:Y:S01]  /*3d0c0*/  LDL.LU R24, [R1+0x27e8] ;  /* 0x0027e80001187983 */ /* 0x000ea20000300800 */
[----:B------:R-:W-:Y:S02]  /*3d0d0*/  IMAD.MOV.U32 R12, RZ, RZ, R10 ;  /* 0x000000ffff0c7224 */ /* 0x000fe400078e000a */
[----:B------:R-:W-:Y:S02]  /*3d0e0*/  IMAD.MOV.U32 R13, RZ, RZ, R7 ;  /* 0x000000ffff0d7224 */ /* 0x000fe400078e0007 */
[----:B------:R-:W-:Y:S02]  /*3d0f0*/  IMAD.MOV.U32 R25, RZ, RZ, R3 ;  /* 0x000000ffff197224 */ /* 0x000fe400078e0003 */
[----:B0-----:R-:W-:Y:S11]  /*3d100*/  IMAD.MOV.U32 R4, RZ, RZ, R14 ;  /* 0x000000ffff047224 */ /* 0x001ff600078e000e */
[----:B------:R-:W-:Y:S02]  /*3d110*/  @!UPT UIADD3 URZ, URZ, URZ, URZ ;  /* 0x0000003f3f3ff290 */ /* 0x000fe4000fffe03f */
[----:B------:R0:W-:Y:S01]  /*3d120*/  STL.64 [R1+0x2b0], R16 ;  /* 0x0002b01001007387 */ /* 0x0001e20000100a00 */
[----:B------:R-:W-:Y:S02]  /*3d130*/  STL.64 [R1+0x2b8], R18 ;  /* 0x0002b81201007387 */ /* 0x000fe40000100a00 */
[----:B------:R1:W-:Y:S02]  /*3d140*/  STL.64 [R1+0x27c8], R12 ;  /* 0x0027c80c01007387 */ /* 0x0003e40000100a00 */
[----:B0-----:R-:W-:Y:S02]  /*3d150*/  IMAD.MOV.U32 R17, RZ, RZ, R15 ;  /* 0x000000ffff117224 */ /* 0x001fe400078e000f */
[----:B--2---:R-:W-:Y:S02]  /*3d160*/  IMAD.MOV.U32 R16, RZ, RZ, R24 ;  /* 0x000000ffff107224 */ /* 0x004fe400078e0018 */
[----:B------:R-:W-:-:S05]  /*3d170*/  IMAD.MOV.U32 R24, RZ, RZ, R6 ;  /* 0x000000ffff187224 */ /* 0x000fca00078e0006 */
[----:B------:R-:W-:Y:S01]  /*3d180*/  STL.64 [R1+0x27d0], R24 ;  /* 0x0027d01801007387 */ /* 0x000fe20000100a00 */
[----:B-1----:R-:W2:Y:S02]  /*3d190*/  LDL.LU R12, [R1+0xa50] ;  /* 0x000a5000010c7983 */ /* 0x002ea40000300800 */
[----:B------:R-:W2:Y:S02]  /*3d1a0*/  LDL.LU R13, [R1+0xa54] ;  /* 0x000a5400010d7983 */ /* 0x000ea40000300800 */
[----:B------:R-:W2:Y:S01]  /*3d1b0*/  LDL.LU R14, [R1+0xa58] ;  /* 0x000a5800010e7983 */ /* 0x000ea20000300800 */
[----:B------:R-:W2:Y:S01]  /*3d1c0*/  LDL.LU R15, [R1+0xa5c] ;  /* 0x000a5c00010f7983 */ /* 0x000ea20000300800 */
[----:B------:R-:W-:-:S03]  /*3d1d0*/  IMAD.MOV.U32 R5, RZ, RZ, R11 ;  /* 0x000000ffff057224 */ /* 0x000fc600078e000b */
[----:B--2---:R-:W-:Y:S01]  /*3d1e0*/  STL.64 [R1+0x27e0], R14 ;  /* 0x0027e00e01007387 */ /* 0x004fe20000100a00 */
[----:B------:R0:W-:Y:S03]  /*3d1f0*/  STL.64 [R1+0x27d8], R12 ;  /* 0x0027d80c01007387 */ /* 0x0001e60000100a00 */
        /* <DEDUP_REMOVED lines=8> */
[----:B------:R-:W-:Y:S01]  /*3d280*/  STL.64 [R1+0x27b8], R4 ;  /* 0x0027b80401007387 */ /* 0x000fe20000100a00 */
[----:B------:R0:W-:Y:S03]  /*3d290*/  STL.64 [R1+0x2768], R16 ;  /* 0x0027681001007387 */ /* 0x0001e60000100a00 */
        /* <DEDUP_REMOVED lines=8> */
[----:B--2---:R-:W-:Y:S01]  /*3d320*/  STL.64 [R1+0x2780], R18 ;  /* 0x0027801201007387 */ /* 0x004fe20000100a00 */
[----:B------:R0:W-:Y:S03]  /*3d330*/  STL.64 [R1+0x2778], R16 ;  /* 0x0027781001007387 */ /* 0x0001e60000100a00 */
[----:B0-----:R-:W2:Y:S01]  /*3d340*/  LDL.LU R16, [R1+0xa00] ;  /* 0x000a000001107983 */ /* 0x001ea20000300800 */
[----:B------:R-:W2:Y:S02]  /*3d350*/  LDL.LU R17, [R1+0xa04] ;  /* 0x000a040001117983 */ /* 0x000ea40000300800 */
[----:B------:R-:W2:Y:S02]  /*3d360*/  LDL.LU R18, [R1+0xa08] ;  /* 0x000a080001127983 */ /* 0x000ea40000300800 */
[----:B------:R-:W2:Y:S02]  /*3d370*/  LDL.LU R19, [R1+0xa0c] ;  /* 0x000a0c0001137983 */ /* 0x000ea40000300800 */
[----:B----4-:R-:W-:-:S02]  /*3d380*/  IMAD.MOV.U32 R24, RZ, RZ, R2 ;  /* 0x000000ffff187224 */ /* 0x010fc400078e0002 */
[----:B---3--:R-:W-:-:S07]  /*3d390*/  IMAD.MOV.U32 R25, RZ, RZ, R0 ;  /* 0x000000ffff197224 */ /* 0x008fce00078e0000 */
[C---:B------:R-:W-:Y:S01]  /*3d3a0*/  HMMA.16816.F32.BF16 R24, R20.reuse, R24, R12 ;  /* 0x000000181418723c */ /* 0x040fe2000004180c */
        /* <DEDUP_REMOVED lines=11> */
[----:B------:R-:W2:Y:S01]  /*3d460*/  LDL.LU R19, [R1+0xa2c] ;  /* 0x000a2c0001137983 */ /* 0x000ea20000300800 */
[----:B------:R-:W3:Y:S01]  /*3d470*/  LDL.LU.64 R14, [R1+0x27e0] ;  /* 0x0027e000010e7983 */ /* 0x000ee20000300a00 */
[----:B------:R-:W3:Y:S02]  /*3d480*/  LDL.LU.64 R12, [R1+0x27d8] ;  /* 0x0027d800010c7983 */ /* 0x000ee40000300a00 */
[----:B------:R0:W-:Y:S02]  /*3d490*/  STL.64 [R1+0x2a0], R24 ;  /* 0x0002a01801007387 */ /* 0x0001e40000100a00 */
[----:B------:R3:W-:Y:S01]  /*3d4a0*/  STL.64 [R1+0x2a8], R26 ;  /* 0x0002a81a01007387 */ /* 0x0007e20000100a00 */
[----:B0-----:R-:W3:Y:S02]  /*3d4b0*/  LDL.LU.64 R24, [R1+0x27d0] ;  /* 0x0027d00001187983 */ /* 0x001ee40000300a00 */
[C---:B---3--:R-:W-:Y:S02]  /*3d4c0*/  HMMA.16816.F32.BF16 R24, R20.reuse, R24, R12 ;  /* 0x000000181418723c */ /* 0x048fe4000004180c */
[----:B------:R-:W3:Y:S11]  /*3d4d0*/  LDL.LU.64 R12, [R1+0x27c8] ;  /* 0x0027c800010c7983 */ /* 0x000ef60000300a00 */
[----:B------:R-:W-:Y:S10]  /*3d4e0*/  @!UPT UIADD3 URZ, URZ, URZ, URZ ;  /* 0x0000003f3f3ff290 */ /* 0x000ff4000fffe03f */
[----:B------:R0:W-:Y:S01]  /*3d4f0*/  STL.64 [R1+0x290], R24 ;  /* 0x0002901801007387 */ /* 0x0001e20000100a00 */
[----:B------:R-:W-:Y:S03]  /*3d500*/  STL.64 [R1+0x298], R26 ;  /* 0x0002981a01007387 */ /* 0x000fe60000100a00 */
[----:B0-----:R-:W4:Y:S01]  /*3d510*/  LDL.LU.64 R24, [R1+0x27c0] ;  /* 0x0027c00001187983 */ /* 0x001f220000300a00 */
[C---:B---3--:R-:W-:Y:S03]  /*3d520*/  HMMA.16816.F32.BF16 R8, R20.reuse, R12, R8 ;  /* 0x0000000c1408723c */ /* 0x048fe60000041808 */
[----:B------:R-:W3:Y:S11]  /*3d530*/  LDL.64 R12, [R1] ;  /* 0x00000000010c7983 */ /* 0x000ef60000100a00 */
[----:B------:R-:W-:Y:S09]  /*3d540*/  @!UPT UIADD3 URZ, URZ, URZ, URZ ;  /* 0x0000003f3f3ff290 */ /* 0x000ff2000fffe03f */
[----:B------:R0:W-:Y:S01]  /*3d550*/  STL.64 [R1+0x280], R8 ;  /* 0x0002800801007387 */ /* 0x0001e20000100a00 */
[----:B------:R1:W-:Y:S03]  /*3d560*/  STL.64 [R1+0x288], R10 ;  /* 0x0002880a01007387 */ /* 0x0003e60000100a00 */
[----:B0-----:R-:W2:Y:S01]  /*3d570*/  LDL.LU R8, [R1+0x9b0] ;  /* 0x0009b00001087983 */ /* 0x001ea20000300800 */
[----:B------:R-:W2:Y:S02]  /*3d580*/  LDL.LU R9, [R1+0x9b4] ;  /* 0x0009b40001097983 */ /* 0x000ea40000300800 */
[----:B-1----:R-:W2:Y:S02]  /*3d590*/  LDL.LU R10, [R1+0x9b8] ;  /* 0x0009b800010a7983 */ /* 0x002ea40000300800 */
[----:B------:R-:W2:Y:S01]  /*3d5a0*/  LDL.LU R11, [R1+0x9bc] ;  /* 0x0009bc00010b7983 */ /* 0x000ea20000300800 */
[C---:B----4-:R-:W-:Y:S01]  /*3d5b0*/  HMMA.16816.F32.BF16 R4, R20.reuse, R24, R4 ;  /* 0x000000181404723c */ /* 0x050fe20000041804 */
[----:B--2---:R-:W-:Y:S01]  /*3d5c0*/  STL.64 [R1+0x2758], R10 ;  /* 0x0027580a01007387 */ /* 0x004fe20000100a00 */
[----:B------:R0:W-:Y:S03]  /*3d5d0*/  STL.64 [R1+0x2750], R8 ;  /* 0x0027500801007387 */ /* 0x0001e60000100a00 */
[----:B0-----:R-:W3:Y:S01]  /*3d5e0*/  LDL.LU R8, [R1+0x9c0] ;  /* 0x0009c00001087983 */ /* 0x001ee20000300800 */
[----:B------:R-:W3:Y:S02]  /*3d5f0*/  LDL.LU R9, [R1+0x9c4] ;  /* 0x0009c40001097983 */ /* 0x000ee40000300800 */
[----:B------:R-:W3:Y:S02]  /*3d600*/  LDL.LU R10, [R1+0x9c8] ;  /* 0x0009c800010a7983 */ /* 0x000ee40000300800 */
[----:B------:R-:W3:Y:S11]  /*3d610*/  LDL.LU R11, [R1+0x9cc] ;  /* 0x0009cc00010b7983 */ /* 0x000ef60000300800 */
[----:B------:R-:W-:Y:S02]  /*3d620*/  @!UPT UIADD3 URZ, URZ, URZ, URZ ;  /* 0x0000003f3f3ff290 */ /* 0x000fe4000fffe03f */
[----:B------:R0:W-:Y:S01]  /*3d630*/  STL.64 [R1+0x270], R4 ;  /* 0x0002700401007387 */ /* 0x0001e20000100a00 */
[----:B------:R1:W-:Y:S03]  /*3d640*/  STL.64 [R1+0x278], R6 ;  /* 0x0002780601007387 */ /* 0x0003e60000100a00 */
[----:B0-----:R-:W1:Y:S02]  /*3d650*/  LDL.LU.64 R4, [R1+0x27b8] ;  /* 0x0027b80001047983 */ /* 0x001e640000300a00 */
[C---:B-1----:R-:W-:Y:S02]  /*3d660*/  HMMA.16816.F32.BF16 R4, R20.reuse, R4, R16 ;  /* 0x000000041404723c */ /* 0x042fe40000041810 */
        /* <DEDUP_REMOVED lines=24> */
[----:B------:R0:W-:Y:S01]  /*3d7f0*/  STL.64 [R1+0x230], R16 ;  /* 0x0002301001007387 */ /* 0x0001e20000100a00 */
[----:B------:R-:W-:Y:S03]  /*3d800*/  STL.64 [R1+0x238], R18 ;  /* 0x0002381201007387 */ /* 0x000fe60000100a00 */
[----:B0-----:R-:W2:Y:S01]  /*3d810*/  LDL.LU.64 R16, [R1+0x2768] ;  /* 0x0027680001107983 */ /* 0x001ea20000300a00 */
[----:B------:R-:W4:Y:S02]  /*3d820*/  LDL.LU.64 R4, [R1+0x2760] ;  /* 0x0027600001047983 */ /* 0x000f240000300a00 */
[----:B------:R-:W-:Y:S02]  /*3d830*/  STL.64 [R1+0x2700], R26 ;  /* 0x0027001a01007387 */ /* 0x000fe40000100a00 */
[----:B------:R0:W-:Y:S02]  /*3d840*/  STL.64 [R1+0x26f8], R24 ;  /* 0x0026f81801007387 */ /* 0x0001e40000100a00 */
[----:B0-----:R-:W4:Y:S01]  /*3d850*/  LDL.LU R24, [R1+0x9e0] ;  /* 0x0009e00001187983 */ /* 0x001f220000300800 */
[----:B------:R-:W4:Y:S02]  /*3d860*/  LDL.LU R25, [R1+0x9e4] ;  /* 0x0009e40001197983 */ /* 0x000f240000300800 */
[----:B------:R-:W4:Y:S02]  /*3d870*/  LDL.LU R26, [R1+0x9e8] ;  /* 0x0009e800011a7983 */ /* 0x000f240000300800 */
[----:B------:R-:W4:Y:S02]  /*3d880*/  LDL.LU R27, [R1+0x9ec] ;  /* 0x0009ec00011b7983 */ /* 0x000f240000300800 */
[C---:B----4-:R-:W-:Y:S01]  /*3d890*/  HMMA.16816.F32.BF16 R24, R20.reuse, R4, R24 ;  /* 0x000000041418723c */ /* 0x050fe20000041818 */
[----:B------:R-:W4:Y:S11]  /*3d8a0*/  LDL.LU R4, [R1+0x690] ;  /* 0x0006900001047983 */ /* 0x000f360000300800 */
[----:B------:R-:W-:Y:S11]  /*3d8b0*/  @!UPT UIADD3 URZ, URZ, URZ, URZ ;  /* 0x0000003f3f3ff290 */ /* 0x000ff6000fffe03f */
[----:B------:R0:W-:Y:S01]  /*3d8c0*/  STL.64 [R1+0x220], R24 ;  /* 0x0002201801007387 */ /* 0x0001e20000100a00 */
[----:B------:R-:W-:Y:S02]  /*3d8d0*/  STL.64 [R1+0x228], R26 ;  /* 0x0002281a01007387 */ /* 0x000fe40000100a00 */
[----:B------:R-:W4:Y:S02]  /*3d8e0*/  LDL.LU R5, [R1+0x694] ;  /* 0x0006940001057983 */ /* 0x000f240000300800 */
[----:B------:R-:W4:Y:S01]  /*3d8f0*/  LDL.LU R6, [R1+0x698] ;  /* 0x0006980001067983 */ /* 0x000f220000300800 */
[----:B------:R-:W4:Y:S04]  /*3d900*/  LDL.LU R7, [R1+0x69c] ;  /* 0x00069c0001077983 */ /* 0x000f280000300800 */
[----:B0-----:R-:W2:Y:S04]  /*3d910*/  LDL.64 R24, [R1+0x90] ;  /* 0x0000900001187983 */ /* 0x001ea80000100a00 */
[----:B--2---:R0:W-:Y:S04]  /*3d920*/  STL.64 [R1+0x2708], R24 ;  /* 0x0027081801007387 */ /* 0x0041e80000100a00 */
[----:B0-----:R-:W2:Y:S01]  /*3d930*/  LDL.LU R24, [R1+0x9d0] ;  /* 0x0009d00001187983 */ /* 0x001ea20000300800 */
[----:B------:R-:W2:Y:S02]  /*3d940*/  LDL.LU R25, [R1+0x9d4] ;  /* 0x0009d40001197983 */ /* 0x000ea40000300800 */
[----:B------:R-:W2:Y:S02]  /*3d950*/  LDL.LU R26, [R1+0x9d8] ;  /* 0x0009d800011a7983 */ /* 0x000ea40000300800 */
[----:B------:R-:W2:Y:S02]  /*3d960*/  LDL.LU R27, [R1+0x9dc] ;  /* 0x0009dc00011b7983 */ /* 0x000ea40000300800 */
[C---:B--2---:R-:W-:Y:S01]  /*3d970*/  HMMA.16816.F32.BF16 R24, R20.reuse, R16, R24 ;  /* 0x000000101418723c */ /* 0x044fe20000041818 */
[----:B------:R-:W2:Y:S11]  /*3d980*/  LDL.LU R16, [R1+0x340] ;  /* 0x0003400001107983 */ /* 0x000eb60000300800 */
[----:B------:R-:W-:Y:S11]  /*3d990*/  @!UPT UIADD3 URZ, URZ, URZ, URZ ;  /* 0x0000003f3f3ff290 */ /* 0x000ff6000fffe03f */
[----:B------:R0:W-:Y:S01]  /*3d9a0*/  STL.64 [R1+0x210], R24 ;  /* 0x0002101801007387 */ /* 0x0001e20000100a00 */
[----:B------:R-:W-:Y:S02]  /*3d9b0*/  STL.64 [R1+0x218], R26 ;  /* 0x0002181a01007387 */ /* 0x000fe40000100a00 */
[----:B------:R-:W2:Y:S02]  /*3d9c0*/  LDL.LU R17, [R1+0x344] ;  /* 0x0003440001117983 */ /* 0x000ea40000300800 */
[----:B------:R-:W2:Y:S01]  /*3d9d0*/  LDL.LU R18, [R1+0x348] ;  /* 0x0003480001127983 */ /* 0x000ea20000300800 */
[----:B------:R-:W2:Y:S01]  /*3d9e0*/  LDL.LU R19, [R1+0x34c] ;  /* 0x00034c0001137983 */ /* 0x000ea20000300800 */
[----:B------:R-:W2:Y:S03]  /*3d9f0*/  LDL R0, [R1+0x1778] ;  /* 0x0017780001007983 */ /* 0x000ea60000100800 */
[----:B0-----:R-:W2:Y:S01]  /*3da00*/  LDL.64 R24, [R1+0xa0] ;  /* 0x0000a00001187983 */ /* 0x001ea20000100a00 */
[----:B---3--:R-:W-:Y:S03]  /*3da10*/  HMMA.16816.F32.BF16 R8, R20, R12, R8 ;  /* 0x0000000c1408723c */ /* 0x008fe60000041808 */
[----:B--2---:R0:W-:Y:S04]  /*3da20*/  STL.64 [R1+0x2718], R24 ;  /* 0x0027181801007387 */ /* 0x0041e80000100a00 */
[----:B0-----:R-:W2:Y:S01]  /*3da30*/  LDL.64 R24, [R1+0xb0] ;  /* 0x0000b00001187983 */ /* 0x001ea20000100a00 */
[----:B------:R-:W-:-:S02]  /*3da40*/  IMAD.MOV.U32 R29, RZ, RZ, R12 ;  /* 0x000000ffff1d7224 */ /* 0x000fc400078e000c */
[----:B------:R-:W-:Y:S01]  /*3da50*/  IMAD.MOV.U32 R28, RZ, RZ, R13 ;  /* 0x000000ffff1c7224 */ /* 0x000fe200078e000d */
[----:B--2---:R0:W-:Y:S04]  /*3da60*/  STL.64 [R1+0x2720], R24 ;  /* 0x0027201801007387 */ /* 0x0041e80000100a00 */
[----:B0-----:R-:W2:Y:S08]  /*3da70*/  LDL.64 R24, [R1+0xc0] ;  /* 0x0000c00001187983 */ /* 0x001eb00000100a00 */
[----:B------:R-:W-:Y:S02]  /*3da80*/  STL.64 [R1+0x200], R8 ;  /* 0x0002000801007387 */ /* 0x000fe40000100a00 */
[----:B------:R0:W-:Y:S02]  /*3da90*/  STL.64 [R1+0x208], R10 ;  /* 0x0002080a01007387 */ /* 0x0001e40000100a00 */
[----:B0-----:R-:W3:Y:S01]  /*3daa0*/  LDL.LU.64 R10, [R1+0x2758] ;  /* 0x00275800010a7983 */ /* 0x001ee20000300a00 */
[----:B------:R-:W3:Y:S02]  /*3dab0*/  LDL.LU.64 R8, [R1+0x2750] ;  /* 0x0027500001087983 */ /* 0x000ee40000300a00 */
[----:B------:R-:W3:Y:S02]  /*3dac0*/  LDL.LU.64 R12, [R1+0x2748] ;  /* 0x00274800010c7983 */ /* 0x000ee40000300a00 */
[C---:B---3--:R-:W-:Y:S11]  /*3dad0*/  HMMA.16816.F32.BF16 R8, R20.reuse, R12, R8 ;  /* 0x0000000c1408723c */ /* 0x048ff60000041808 */
[----:B------:R-:W-:Y:S11]  /*3dae0*/  @!UPT UIADD3 URZ, URZ, URZ, URZ ;  /* 0x0000003f3f3ff290 */ /* 0x000ff6000fffe03f */
[----:B------:R-:W-:Y:S01]  /*3daf0*/  @!UPT UIADD3 URZ, URZ, URZ, URZ ;  /* 0x0000003f3f3ff290 */ /* 0x000fe2000fffe03f */
[----:B------:R0:W-:Y:S01]  /*3db00*/  STL.64 [R1+0x1f0], R8 ;  /* 0x0001f00801007387 */ /* 0x0001e20000100a00 */
[----:B------:R-:W-:Y:S03]  /*3db10*/  STL.64 [R1+0x1f8], R10 ;  /* 0x0001f80a01007387 */ /* 0x000fe60000100a00 */
[----:B0-----:R-:W4:Y:S01]  /*3db20*/  LDL.LU.64 R8, [R1+0x2740] ;  /* 0x0027400001087983 */ /* 0x001f220000300a00 */
[----:B------:R0:W-:Y:S03]  /*3db30*/  STL.64 [R1+0x2678], R12 ;  /* 0x0026780c01007387 */ /* 0x0001e60000100a00 */
[----:B0-----:R-:W3:Y:S04]  /*3db40*/  LDL.64 R12, [R1+0x80] ;  /* 0x00008000010c7983 */ /* 0x001ee80000100a00 */
[----:B---3--:R0:W-:Y:S04]  /*3db50*/  STL.64 [R1+0x2710], R12 ;  /* 0x0027100c01007387 */ /* 0x0081e80000100a00 */
[----:B0-----:R-:W3:Y:S01]  /*3db60*/  LDL.LU R12, [R1+0xc60] ;  /* 0x000c6000010c7983 */ /* 0x001ee20000300800 */
[----:B------:R-:W3:Y:S02]  /*3db70*/  LDL.LU R13, [R1+0xc64] ;  /* 0x000c6400010d7983 */ /* 0x000ee40000300800 */
[----:B------:R-:W2:Y:S02]  /*3db80*/  LDL.LU R14, [R1+0xc68] ;  /* 0x000c6800010e7983 */ /* 0x000ea40000300800 */
[----:B------:R-:W2:Y:S01]  /*3db90*/  LDL.LU R15, [R1+0xc6c] ;  /* 0x000c6c00010f7983 */ /* 0x000ea20000300800 */
[C---:B----4-:R-:W-:Y:S01]  /*3dba0*/  HMMA.16816.F32.BF16 R4, R20.reuse, R8, R4 ;  /* 0x000000081404723c */ /* 0x050fe20000041804 */
[----:B--2---:R-:W-:Y:S01]  /*3dbb0*/  STL.64 [R1+0x2730], R14 ;  /* 0x0027300e01007387 */ /* 0x004fe20000100a00 */
[----:B---3--:R0:W-:Y:S03]  /*3dbc0*/  STL.64 [R1+0x2728], R12 ;  /* 0x0027280c01007387 */ /* 0x0081e60000100a00 */
[----:B0-----:R-:W2:Y:S01]  /*3dbd0*/  LDL.LU R12, [R1+0xc80] ;  /* 0x000c8000010c7983 */ /* 0x001ea20000300800 */
[----:B------:R-:W2:Y:S02]  /*3dbe0*/  LDL.LU R13, [R1+0xc84] ;  /* 0x000c8400010d7983 */ /* 0x000ea40000300800 */
[----:B------:R-:W2:Y:S02]  /*3dbf0*/  LDL.LU R14, [R1+0xc88] ;  /* 0x000c8800010e7983 */ /* 0x000ea40000300800 */
[----:B------:R-:W2:Y:S11]  /*3dc00*/  LDL.LU R15, [R1+0xc8c] ;  /* 0x000c8c00010f7983 */ /* 0x000eb60000300800 */
[----:B------:R-:W-:Y:S02]  /*3dc10*/  @!UPT UIADD3 URZ, URZ, URZ, URZ ;  /* 0x0000003f3f3ff290 */ /* 0x000fe4000fffe03f */
[----:B------:R0:W-:Y:S01]  /*3dc20*/  STL.64 [R1+0x690], R4 ;  /* 0x0006900401007387 */ /* 0x0001e20000100a00 */
[----:B------:R-:W-:Y:S03]  /*3dc30*/  STL.64 [R1+0x698], R6 ;  /* 0x0006980601007387 */ /* 0x000fe60000100a00 */
[----:B0-----:R-:W3:Y:S01]  /*3dc40*/  LDL.LU.64 R4, [R1+0x2738] ;  /* 0x0027380001047983 */ /* 0x001ee20000300a00 */
[----:B------:R0:W-:Y:S02]  /*3dc50*/  STL [R1+0x2634], R8 ;  /* 0x0026340801007387 */ /* 0x0001e40000100800 */
[----:B------:R1:W-:Y:S01]  /*3dc60*/  STL [R1+0x2630], R9 ;  /* 0x0026300901007387 */ /* 0x0003e20000100800 */
[----:B0-----:R-:W4:Y:S01]  /*3dc70*/  LDL.LU R8, [R1+0xc50] ;  /* 0x000c500001087983 */ /* 0x001f220000300800 */
[----:B-1----:R-:W4:Y:S02]  /*3dc80*/  LDL.LU R9, [R1+0xc54] ;  /* 0x000c540001097983 */ /* 0x002f240000300800 */
[----:B------:R-:W4:Y:S02]  /*3dc90*/  LDL.LU R10, [R1+0xc58] ;  /* 0x000c5800010a7983 */ /* 0x000f240000300800 */
[----:B------:R-:W4:Y:S02]  /*3dca0*/  LDL.LU R11, [R1+0xc5c] ;  /* 0x000c5c00010b7983 */ /* 0x000f240000300800 */
[----:B------:R-:W-:Y:S01]  /*3dcb0*/  IMAD.MOV.U32 R2, RZ, RZ, R24 ;  /* 0x000000ffff027224 */ /* 0x000fe200078e0018 */
[----:B---3--:R-:W-:Y:S01]  /*3dcc0*/  HMMA.16816.F32.BF16 R16, R20, R4, R16 ;  /* 0x000000041410723c */ /* 0x008fe20000041810 */
[----:B------:R0:W-:Y:S04]  /*3dcd0*/  STL.64 [R1+0x2628], R4 ;  /* 0x0026280401007387 */ /* 0x0001e80000100a00 */
[----:B------:R-:W1:Y:S04]  /*3dce0*/  LDSM.16.MT88.4 R20, [R0+0x12080] ;  /* 0x012080000014783b */ /* 0x000e680000004200 */
[----:B0-----:R-:W3:Y:S11]  /*3dcf0*/  LDL.LU R4, [R1+0xc70] ;  /* 0x000c700001047983 */ /* 0x001ef60000300800 */
[----:B------:R-:W-:Y:S03]  /*3dd00*/  @!UPT UIADD3 URZ, URZ, URZ, URZ ;  /* 0x0000003f3f3ff290 */ /* 0x000fe6000fffe03f */
[----:B------:R-:W-:Y:S01]  /*3dd10*/  STL.64 [R1+0x1e0], R16 ;  /* 0x0001e01001007387 */ /* 0x000fe20000100a00 */
[----:B------:R-:W-:Y:S02]  /*3dd20*/  STL.64 [R1+0x1e8], R18 ;  /* 0x0001e81201007387 */ /* 0x000fe40000100a00 */
[----:B------:R0:W2:Y:S04]  /*3dd30*/  LDSM.16.MT88.4 R16, [R0+0x12000] ;  /* 0x012000000010783b */ /* 0x0000a80000004200 */
[----:B------:R-:W3:Y:S01]  /*3dd40*/  LDL.LU R5, [R1+0xc74] ;  /* 0x000c740001057983 */ /* 0x000ee20000300800 */
[----:B------:R-:W3:Y:S01]  /*3dd50*/  LDL.LU R6, [R1+0xc78] ;  /* 0x000c780001067983 */ /* 0x000ee20000300800 */
[----:B------:R-:W3:Y:S02]  /*3dd60*/  LDL.LU R7, [R1+0xc7c] ;  /* 0x000c7c0001077983 */ /* 0x000ee40000300800 */
[----:B0-----:R-:W-:Y:S01]  /*3dd70*/  IMAD.MOV.U32 R0, RZ, RZ, R25 ;  /* 0x000000ffff007224 */ /* 0x001fe200078e0019 */
[----:B-1----:R-:W-:Y:S01]  /*3dd80*/  STL.64 [R1+0x2620], R22 ;  /* 0x0026201601007387 */ /* 0x002fe20000100a00 */
        /* <DEDUP_REMOVED lines=8> */
[----:B------:R-:W-:Y:S01]  /*3de10*/  STL.64 [R1+0x4a0], R12 ;  /* 0x0004a00c01007387 */ /* 0x000fe20000100a00 */
[----:B------:R0:W-:Y:S03]  /*3de20*/  STL.64 [R1+0x4a8], R14 ;  /* 0x0004a80e01007387 */ /* 0x0001e60000100a00 */
[----:B0-----:R-:W2:Y:S01]  /*3de30*/  LDL.LU.64 R14, [R1+0x2730] ;  /* 0x00273000010e7983 */ /* 0x001ea20000300a00 */
[----:B------:R-:W2:Y:S02]  /*3de40*/  LDL.LU.64 R12, [R1+0x2728] ;  /* 0x00272800010c7983 */ /* 0x000ea40000300a00 */
[----:B------:R-:W3:Y:S02]  /*3de50*/  LDL.LU.64 R24, [R1+0x2720] ;  /* 0x0027200001187983 */ /* 0x000ee40000300a00 */
[----:B------:R-:W-:Y:S01]  /*3de60*/  STL [R1+0x2638], R2 ;  /* 0x0026380201007387 */ /* 0x000fe20000100800 */
[C---:B---3--:R-:W-:Y:S01]  /*3de70*/  HMMA.16816.F32.BF16 R4, R16.reuse, R24, R4 ;  /* 0x000000181004723c */ /* 0x048fe20000041804 */
[----:B------:R-:W-:Y:S11]  /*3de80*/  IMAD.MOV.U32 R3, RZ, RZ, R25 ;  /* 0x000000ffff037224 */ /* 0x000ff600078e0019 */
[----:B------:R-:W-:Y:S11]  /*3de90*/  @!UPT UIADD3 URZ, URZ, URZ, URZ ;  /* 0x0000003f3f3ff290 */ /* 0x000ff6000fffe03f */
[----:B------:R0:W-:Y:S01]  /*3dea0*/  STL.64 [R1+0x490], R4 ;  /* 0x0004900401007387 */ /* 0x0001e20000100a00 */
[----:B------:R1:W-:Y:S02]  /*3deb0*/  STL.64 [R1+0x498], R6 ;  /* 0x0004980601007387 */ /* 0x0003e40000100a00 */
[----:B0-----:R-:W-:Y:S02]  /*3dec0*/  IMAD.MOV.U32 R4, RZ, RZ, R24 ;  /* 0x000000ffff047224 */ /* 0x001fe400078e0018 */
[----:B------:R-:W2:Y:S02]  /*3ded0*/  LDL.LU.64 R24, [R1+0x2718] ;  /* 0x0027180001187983 */ /* 0x000ea40000300a00 */
[C---:B--2---:R-:W-:Y:S01]  /*3dee0*/  HMMA.16816.F32.BF16 R12, R16.reuse, R24, R12 ;  /* 0x00000018100c723c */ /* 0x044fe2000004180c */
[----:B-1----:R-:W-:Y:S02]  /*3def0*/  IMAD.MOV.U32 R6, RZ, RZ, R24 ;  /* 0x000000ffff067224 */ /* 0x002fe400078e0018 */
[----:B------:R-:W-:Y:S11]  /*3df00*/  IMAD.MOV.U32 R5, RZ, RZ, R25 ;  /* 0x000000ffff057224 */ /* 0x000ff600078e0019 */
[----:B------:R-:W-:Y:S09]  /*3df10*/  @!UPT UIADD3 URZ, URZ, URZ, URZ ;  /* 0x0000003f3f3ff290 */ /* 0x000ff2000fffe03f */
[----:B------:R0:W-:Y:S01]  /*3df20*/  STL.64 [R1+0x480], R12 ;  /* 0x0004800c01007387 */ /* 0x0001e20000100a00 */
[----:B------:R-:W-:Y:S03]  /*3df30*/  STL.64 [R1+0x488], R14 ;  /* 0x0004880e01007387 */ /* 0x000fe60000100a00 */
[----:B0-----:R-:W2:Y:S01]  /*3df40*/  LDL.LU.64 R12, [R1+0x2710] ;  /* 0x00271000010c7983 */ /* 0x001ea20000300a00 */
[----:B------:R-:W4:Y:S02]  /*3df50*/  LDL.LU.64 R24, [R1+0x2708] ;  /* 0x0027080001187983 */ /* 0x000f240000300a00 */
[C---:B----4-:R-:W-:Y:S01]  /*3df60*/  HMMA.16816.F32.BF16 R8, R16.reuse, R24, R8 ;  /* 0x000000181008723c */ /* 0x050fe20000041808 */
[----:B------:R-:W-:Y:S11]  /*3df70*/  IMAD.MOV.U32 R7, RZ, RZ, R25 ;  /* 0x000000ffff077224 */ /* 0x000ff600078e0019 */
[----:B------:R-:W-:Y:S11]  /*3df80*/  @!UPT UIADD3 URZ, URZ, URZ, URZ ;  /* 0x0000003f3f3ff290 */ /* 0x000ff6000fffe03f */
[----:B------:R-:W-:Y:S01]  /*3df90*/  STL.64 [R1+0x470], R8 ;  /* 0x0004700801007387 */ /* 0x000fe20000100a00 */
[----:B------:R0:W-:Y:S02]  /*3dfa0*/  STL.64 [R1+0x478], R10 ;  /* 0x0004780a01007387 */ /* 0x0001e40000100a00 */
[----:B------:R-:W3:Y:S02]  /*3dfb0*/  LDL.LU.64 R26, [R1+0x2700] ;  /* 0x00270000011a7983 */ /* 0x000ee40000300a00 */
[----:B0-----:R-:W-:Y:S02]  /*3dfc0*/  IMAD.MOV.U32 R10, RZ, RZ, R24 ;  /* 0x000000ffff0a7224 */ /* 0x001fe400078e0018 */
[----:B------:R-:W4:Y:S01]  /*3dfd0*/  LDL.LU.64 R24, [R1+0x26f8] ;  /* 0x0026f80001187983 */ /* 0x000f220000300a00 */
[----:B------:R-:W-:Y:S02]  /*3dfe0*/  STL.64 [R1+0x2648], R6 ;  /* 0x0026480601007387 */ /* 0x000fe40000100a00 */
[----:B------:R2:W-:Y:S02]  /*3dff0*/  STL.64 [R1+0x2640], R4 ;  /* 0x0026400401007387 */ /* 0x0005e40000100a00 */
[----:B--2---:R-:W-:Y:S01]  /*3e000*/  HMMA.16816.F32.BF16 R4, R16, R12, R20 ;  /* 0x0000000c1004723c */ /* 0x004fe20000041814 */
[----:B------:R-:W-:-:S06]  /*3e010*/  IMAD.MOV.U32 R11, RZ, RZ, R13 ;  /* 0x000000ffff0b7224 */ /* 0x000fcc00078e000d */
[----:B------:R-:W-:Y:S11]  /*3e020*/  IMAD.MOV.U32 R20, RZ, RZ, R12 ;  /* 0x000000ffff147224 */ /* 0x000ff600078e000c */
[----:B------:R-:W-:Y:S05]  /*3e030*/  @!UPT UIADD3 URZ, URZ, URZ, URZ ;  /* 0x0000003f3f3ff290 */ /* 0x000fea000fffe03f */
[----:B------:R0:W-:Y:S01]  /*3e040*/  STL.64 [R1+0x460], R4 ;  /* 0x0004600401007387 */ /* 0x0001e20000100a00 */
[----:B------:R1:W-:Y:S02]  /*3e050*/  STL.64 [R1+0x468], R6 ;  /* 0x0004680601007387 */ /* 0x0003e40000100a00 */
[----:B------:R-:W-:Y:S02]  /*3e060*/  STL [R1+0x26f0], R20 ;  /* 0x0026f01401007387 */ /* 0x000fe40000100800 */
[----:B------:R-:W-:Y:S01]  /*3e070*/  STL.64 [R1+0x26b8], R10 ;  /* 0x0026b80a01007387 */ /* 0x000fe20000100a00 */
[----:B0-----:R-:W2:Y:S01]  /*3e080*/  LDL.LU R4, [R1+0x740] ;  /* 0x0007400001047983 */ /* 0x001ea20000300800 */
[----:B------:R-:W2:Y:S02]  /*3e090*/  LDL.LU R5, [R1+0x744] ;  /* 0x0007440001057983 */ /* 0x000ea40000300800 */
[----:B-1----:R-:W2:Y:S02]  /*3e0a0*/  LDL.LU R6, [R1+0x748] ;  /* 0x0007480001067983 */ /* 0x002ea40000300800 */
[----:B------:R-:W2:Y:S01]  /*3e0b0*/  LDL.LU R7, [R1+0x74c] ;  /* 0x00074c0001077983 */ /* 0x000ea20000300800 */
[----:B------:R-:W2:Y:S01]  /*3e0c0*/  LDL.LU R12, [R1+0x760] ;  /* 0x00076000010c7983 */ /* 0x000ea20000300800 */
[----:B------:R-:W2:Y:S02]  /*3e0d0*/  LDL.LU R13, [R1+0x764] ;  /* 0x00076400010d7983 */ /* 0x000ea40000300800 */
[----:B------:R-:W2:Y:S02]  /*3e0e0*/  LDL.LU R14, [R1+0x768] ;  /* 0x00076800010e7983 */ /* 0x000ea40000300800 */
[----:B------:R-:W2:Y:S02]  /*3e0f0*/  LDL.LU R15, [R1+0x76c] ;  /* 0x00076c00010f7983 */ /* 0x000ea40000300800 */
[----:B--2---:R-:W-:Y:S01]  /*3e100*/  STL.64 [R1+0x2688], R14 ;  /* 0x0026880e01007387 */ /* 0x004fe20000100a00 */
[----:B------:R0:W-:Y:S03]  /*3e110*/  STL.64 [R1+0x2680], R12 ;  /* 0x0026800c01007387 */ /* 0x0001e60000100a00 */
[----:B0-----:R-:W2:Y:S04]  /*3e120*/  LDL.64 R12, [R1+0x20] ;  /* 0x00002000010c7983 */ /* 0x001ea80000100a00 */
[----:B--2---:R3:W-:Y:S02]  /*3e130*/  STL.64 [R1+0x2698], R12 ;  /* 0x0026980c01007387 */ /* 0x0047e40000100a00 */
[----:B---3--:R-:W-:-:S02]  /*3e140*/  IMAD.MOV.U32 R12, RZ, RZ, R27 ;  /* 0x000000ffff0c7224 */ /* 0x008fc400078e001b */
[----:B------:R-:W-:-:S05]  /*3e150*/  IMAD.MOV.U32 R13, RZ, RZ, R26 ;  /* 0x000000ffff0d7224 */ /* 0x000fca00078e001a */
[----:B------:R-:W-:Y:S01]  /*3e160*/  STL.64 [R1+0x26b0], R12 ;  /* 0x0026b00c01007387 */ /* 0x000fe20000100a00 */
[----:B------:R-:W-:Y:S02]  /*3e170*/  STL.64 [R1+0x2660], R6 ;  /* 0x0026600601007387 */ /* 0x000fe40000100a00 */
[----:B------:R0:W-:Y:S02]  /*3e180*/  STL.64 [R1+0x2658], R4 ;  /* 0x0026580401007387 */ /* 0x0001e40000100a00 */
[----:B0-----:R-:W2:Y:S01]  /*3e190*/  LDL.LU R4, [R1+0x750] ;  /* 0x0007500001047983 */ /* 0x001ea20000300800 */
[----:B------:R-:W2:Y:S02]  /*3e1a0*/  LDL.LU R5, [R1+0x754] ;  /* 0x0007540001057983 */ /* 0x000ea40000300800 */
[----:B------:R-:W3:Y:S02]  /*3e1b0*/  LDL.LU R6, [R1+0x758] ;  /* 0x0007580001067983 */ /* 0x000ee40000300800 */
[----:B------:R-:W3:Y:S01]  /*3e1c0*/  LDL.LU R7, [R1+0x75c] ;  /* 0x00075c0001077983 */ /* 0x000ee20000300800 */
[----:B------:R-:W2:Y:S01]  /*3e1d0*/  LDL.LU R8, [R1+0x790] ;  /* 0x0007900001087983 */ /* 0x000ea20000300800 */
[----:B------:R-:W2:Y:S02]  /*3e1e0*/  LDL.LU R9, [R1+0x794] ;  /* 0x0007940001097983 */ /* 0x000ea40000300800 */
[----:B------:R-:W2:Y:S02]  /*3e1f0*/  LDL.LU R10, [R1+0x798] ;  /* 0x00079800010a7983 */ /* 0x000ea40000300800 */
[----:B------:R-:W2:Y:S01]  /*3e200*/  LDL.LU R11, [R1+0x79c] ;  /* 0x00079c00010b7983 */ /* 0x000ea20000300800 */
[----:B------:R-:W4:Y:S01]  /*3e210*/  LDL.LU R20, [R1+0xc30] ;  /* 0x000c300001147983 */ /* 0x000f220000300800 */
[----:B------:R-:W4:Y:S02]  /*3e220*/  LDL.LU R21, [R1+0xc34] ;  /* 0x000c340001157983 */ /* 0x000f240000300800 */
[----:B------:R-:W4:Y:S02]  /*3e230*/  LDL.LU R22, [R1+0xc38] ;  /* 0x000c380001167983 */ /* 0x000f240000300800 */
[----:B------:R-:W4:Y:S01]  /*3e240*/  LDL.LU R23, [R1+0xc3c] ;  /* 0x000c3c0001177983 */ /* 0x000f220000300800 */
[----:B--2---:R-:W-:Y:S01]  /*3e250*/  STL.64 [R1+0x26c8], R10 ;  /* 0x0026c80a01007387 */ /* 0x004fe20000100a00 */
[----:B------:R0:W-:Y:S03]  /*3e260*/  STL.64 [R1+0x26c0], R8 ;  /* 0x0026c00801007387 */ /* 0x0001e60000100a00 */
[----:B0-----:R-:W2:Y:S04]  /*3e270*/  LDL.64 R8, [R1+0x50] ;  /* 0x0000500001087983 */ /* 0x001ea80000100a00 */
[----:B--2---:R0:W-:Y:S01]  /*3e280*/  STL.64 [R1+0x26d8], R8 ;  /* 0x0026d80801007387 */ /* 0x0041e20000100a00 */
[----:B------:R-:W2:Y:S03]  /*3e290*/  LDL.64 R12, [R1+0x40] ;  /* 0x00004000010c7983 */ /* 0x000ea60000100a00 */
[----:B0-----:R-:W3:Y:S04]  /*3e2a0*/  LDL.64 R8, [R1+0x60] ;  /* 0x0000600001087983 */ /* 0x001ee80000100a00 */
        /* <DEDUP_REMOVED lines=13> */
[----:B0-----:R-:W3:Y:S01]  /*3e380*/  LDL.64 R4, [R1+0x10] ;  /* 0x0000100001047983 */ /* 0x001ee20000100a00 */
[C---:B----4-:R-:W-:Y:S03]  /*3e390*/  HMMA.16816.F32.BF16 R20, R16.reuse, R24, R20 ;  /* 0x000000181014723c */ /* 0x050fe60000041814 */
[----:B---3--:R0:W-:Y:S04]  /*3e3a0*/  STL.64 [R1+0x2690], R4 ;  /* 0x0026900401007387 */ /* 0x0081e80000100a00 */
[----:B0-----:R-:W3:Y:S01]  /*3e3b0*/  LDL.LU R4, [R1+0x770] ;  /* 0x0007700001047983 */ /* 0x001ee20000300800 */
[----:B------:R-:W3:Y:S02]  /*3e3c0*/  LDL.LU R5, [R1+0x774] ;  /* 0x0007740001057983 */ /* 0x000ee40000300800 */
[----:B------:R-:W4:Y:S02]  /*3e3d0*/  LDL.LU R6, [R1+0x778] ;  /* 0x0007780001067983 */ /* 0x000f240000300800 */
[----:B------:R-:W4:Y:S01]  /*3e3e0*/  LDL.LU R7, [R1+0x77c] ;  /* 0x00077c0001077983 */ /* 0x000f220000300800 */
[----:B--2---:R-:W-:Y:S01]  /*3e3f0*/  HMMA.16816.F32.BF16 R12, R16, R8, R12 ;  /* 0x00000008100c723c */ /* 0x004fe2000004180c */
[----:B----4-:R-:W-:Y:S01]  /*3e400*/  STL.64 [R1+0x26a8], R6 ;  /* 0x0026a80601007387 */ /* 0x010fe20000100a00 */
[----:B---3--:R0:W-:Y:S03]  /*3e410*/  STL.64 [R1+0x26a0], R4 ;  /* 0x0026a00401007387 */ /* 0x0081e60000100a00 */
[----:B0-----:R-:W2:Y:S01]  /*3e420*/  LDL.LU R4, [R1+0x780] ;  /* 0x0007800001047983 */ /* 0x001ea20000300800 */
[----:B------:R-:W2:Y:S02]  /*3e430*/  LDL.LU R5, [R1+0x784] ;  /* 0x0007840001057983 */ /* 0x000ea40000300800 */
[----:B------:R-:W2:Y:S02]  /*3e440*/  LDL.LU R6, [R1+0x788] ;  /* 0x0007880001067983 */ /* 0x000ea40000300800 */
[----:B------:R-:W2:Y:S01]  /*3e450*/  LDL.LU R7, [R1+0x78c] ;  /* 0x00078c0001077983 */ /* 0x000ea20000300800 */
[----:B------:R0:W-:Y:S01]  /*3e460*/  STL.64 [R1+0x450], R20 ;  /* 0x0004501401007387 */ /* 0x0001e20000100a00 */
[----:B------:R1:W-:Y:S03]  /*3e470*/  STL.64 [R1+0x458], R22 ;  /* 0x0004581601007387 */ /* 0x0003e60000100a00 */
[----:B0-----:R-:W3:Y:S01]  /*3e480*/  LDL.LU R20, [R1+0x26f0] ;  /* 0x0026f00001147983 */ /* 0x001ee20000300800 */
[----:B-1----:R-:W-:-:S02]  /*3e490*/  IMAD.MOV.U32 R22, RZ, RZ, R24 ;  /* 0x000000ffff167224 */ /* 0x002fc400078e0018 */
[----:B------:R-:W-:Y:S02]  /*3e4a0*/  IMAD.MOV.U32 R21, RZ, RZ, R25 ;  /* 0x000000ffff157224 */ /* 0x000fe400078e0019 */
[----:B------:R-:W4:Y:S01]  /*3e4b0*/  LDL.LU R24, [R1+0x5b0] ;  /* 0x0005b00001187983 */ /* 0x000f220000300800 */
[----:B------:R-:W4:Y:S01]  /*3e4c0*/  LDL.LU R25, [R1+0x5b4] ;  /* 0x0005b40001197983 */ /* 0x000f220000300800 */
[----:B------:R-:W2:Y:S02]  /*3e4d0*/  LDL.LU R26, [R1+0x5b8] ;  /* 0x0005b800011a7983 */ /* 0x000ea40000300800 */
[----:B------:R-:W2:Y:S02]  /*3e4e0*/  LDL.LU R27, [R1+0x5bc] ;  /* 0x0005bc00011b7983 */ /* 0x000ea40000300800 */
[----:B------:R-:W-:Y:S01]  /*3e4f0*/  IMAD.MOV.U32 R23, RZ, RZ, R9 ;  /* 0x000000ffff177224 */ /* 0x000fe200078e0009 */
[----:B--2---:R0:W-:Y:S01]  /*3e500*/  STL.64 [R1+0x24e0], R26 ;  /* 0x0024e01a01007387 */ /* 0x0041e20000100a00 */
[----:B----4-:R-:W-:Y:S02]  /*3e510*/  STL.64 [R1+0x24d8], R24 ;  /* 0x0024d81801007387 */ /* 0x010fe40000100a00 */
[----:B------:R-:W-:Y:S02]  /*3e520*/  STL.64 [R1+0x440], R12 ;  /* 0x0004400c01007387 */ /* 0x000fe40000100a00 */
[----:B------:R1:W-:Y:S02]  /*3e530*/  STL.64 [R1+0x448], R14 ;  /* 0x0004480e01007387 */ /* 0x0003e40000100a00 */
[----:B0-----:R-:W-:Y:S01]  /*3e540*/  IMAD.MOV.U32 R26, RZ, RZ, R8 ;  /* 0x000000ffff1a7224 */ /* 0x001fe200078e0008 */
[----:B-1----:R-:W2:Y:S01]  /*3e550*/  LDL.LU.64 R14, [R1+0x26e8] ;  /* 0x0026e800010e7983 */ /* 0x002ea20000300a00 */
[----:B------:R-:W2:Y:S02]  /*3e560*/  LDL.LU.64 R12, [R1+0x26e0] ;  /* 0x0026e000010c7983 */ /* 0x000ea40000300a00 */
[----:B------:R-:W2:Y:S02]  /*3e570*/  LDL.LU.64 R8, [R1+0x26d8] ;  /* 0x0026d80001087983 */ /* 0x000ea40000300a00 */
[----:B------:R-:W-:Y:S01]  /*3e580*/  IMAD.MOV.U32 R25, RZ, RZ, R28 ;  /* 0x000000ffff197224 */ /* 0x000fe200078e001c */
[----:B--2---:R-:W-:Y:S01]  /*3e590*/  HMMA.16816.F32.BF16 R12, R16, R8, R12 ;  /* 0x00000008100c723c */ /* 0x004fe2000004180c */
[----:B------:R-:W-:-:S02]  /*3e5a0*/  IMAD.MOV.U32 R28, RZ, RZ, R8 ;  /* 0x000000ffff1c7224 */ /* 0x000fc400078e0008 */
[----:B------:R-:W-:Y:S11]  /*3e5b0*/  IMAD.MOV.U32 R27, RZ, RZ, R9 ;  /* 0x000000ffff1b7224 */ /* 0x000ff600078e0009 */
[----:B------:R-:W-:Y:S09]  /*3e5c0*/  @!UPT UIADD3 URZ, URZ, URZ, URZ ;  /* 0x0000003f3f3ff290 */ /* 0x000ff2000fffe03f */
[----:B------:R0:W-:Y:S01]  /*3e5d0*/  STL.64 [R1+0x7a0], R12 ;  /* 0x0007a00c01007387 */ /* 0x0001e20000100a00 */
[----:B------:R-:W-:Y:S03]  /*3e5e0*/  STL.64 [R1+0x7a8], R14 ;  /* 0x0007a80e01007387 */ /* 0x000fe60000100a00 */
[----:B0-----:R-:W2:Y:S01]  /*3e5f0*/  LDL.LU.64 R12, [R1+0x26d0] ;  /* 0x0026d000010c7983 */ /* 0x001ea20000300a00 */
[----:B------:R-:W2:Y:S02]  /*3e600*/  LDL.LU.64 R10, [R1+0x26c8] ;  /* 0x0026c800010a7983 */ /* 0x000ea40000300a00 */
[----:B------:R-:W2:Y:S02]  /*3e610*/  LDL.LU.64 R8, [R1+0x26c0] ;  /* 0x0026c00001087983 */ /* 0x000ea40000300a00 */
[----:B------:R-:W-:Y:S01]  /*3e620*/  IMAD.MOV.U32 R24, RZ, RZ, R29 ;  /* 0x000000ffff187224 */ /* 0x000fe200078e001d */
[C---:B--2---:R-:W-:Y:S01]  /*3e630*/  HMMA.16816.F32.BF16 R8, R16.reuse, R12, R8 ;  /* 0x0000000c1008723c */ /* 0x044fe20000041808 */
[----:B------:R-:W-:Y:S11]  /*3e640*/  IMAD.MOV.U32 R29, RZ, RZ, R13 ;  /* 0x000000ffff1d7224 */ /* 0x000ff600078e000d */
[----:B------:R-:W-:Y:S11]  /*3e650*/  @!UPT UIADD3 URZ, URZ, URZ, URZ ;  /* 0x0000003f3f3ff290 */ /* 0x000ff6000fffe03f */
[----:B------:R0:W-:Y:S01]  /*3e660*/  STL.64 [R1+0x790], R8 ;  /* 0x0007900801007387 */ /* 0x0001e20000100a00 */
[----:B------:R1:W-:Y:S02]  /*3e670*/  STL.64 [R1+0x798], R10 ;  /* 0x0007980a01007387 */ /* 0x0003e40000100a00 */
[----:B0-----:R-:W-:Y:S01]  /*3e680*/  IMAD.MOV.U32 R9, RZ, RZ, R12 ;  /* 0x000000ffff097224 */ /* 0x001fe200078e000c */
[----:B-1----:R-:W2:Y:S01]  /*3e690*/  LDL.LU.64 R10, [R1+0x26b8] ;  /* 0x0026b800010a7983 */ /* 0x002ea20000300a00 */
[----:B------:R-:W4:Y:S02]  /*3e6a0*/  LDL.LU.64 R12, [R1+0x26b0] ;  /* 0x0026b000010c7983 */ /* 0x000f240000300a00 */
[C---:B----4-:R-:W-:Y:S01]  /*3e6b0*/  HMMA.16816.F32.BF16 R12, R16.reuse, R12, R4 ;  /* 0x0000000c100c723c */ /* 0x050fe20000041804 */
[----:B------:R-:W4:Y:S01]  /*3e6c0*/  LDL.LU.64 R6, [R1+0x26a8] ;  /* 0x0026a80001067983 */ /* 0x000f220000300a00 */
[----:B------:R-:W4:Y:S11]  /*3e6d0*/  LDL.LU.64 R4, [R1+0x26a0] ;  /* 0x0026a00001047983 */ /* 0x000f360000300a00 */
[----:B------:R-:W-:Y:S10]  /*3e6e0*/  @!UPT UIADD3 URZ, URZ, URZ, URZ ;  /* 0x0000003f3f3ff290 */ /* 0x000ff4000fffe03f */
[----:B------:R0:W-:Y:S01]  /*3e6f0*/  STL.64 [R1+0x780], R12 ;  /* 0x0007800c01007387 */ /* 0x0001e20000100a00 */
[----:B------:R-:W-:Y:S03]  /*3e700*/  STL.64 [R1+0x788], R14 ;  /* 0x0007880e01007387 */ /* 0x000fe60000100a00 */
[----:B0-----:R-:W4:Y:S02]  /*3e710*/  LDL.LU.64 R12, [R1+0x2698] ;  /* 0x00269800010c7983 */ /* 0x001f240000300a00 */
[C---:B----4-:R-:W-:Y:S01]  /*3e720*/  HMMA.16816.F32.BF16 R4, R16.reuse, R12, R4 ;  /* 0x0000000c1004723c */ /* 0x050fe20000041804 */
[----:B------:R-:W-:Y:S02]  /*3e730*/  IMAD.MOV.U32 R2, RZ, RZ, R12 ;  /* 0x000000ffff027224 */ /* 0x000fe400078e000c */
        /* <DEDUP_REMOVED lines=15> */
[----:B------:R-:W2:Y:S01]  /*3e830*/  LDL.LU.64 R6, [R1+0x2670] ;  /* 0x0026700001067983 */ /* 0x000ea20000300a00 */
[----:B------:R-:W2:Y:S02]  /*3e840*/  LDL.LU.64 R4, [R1+0x2668] ;  /* 0x0026680001047983 */ /* 0x000ea40000300a00 */
[----:B--2---:R-:W-:Y:S11]  /*3e850*/  HMMA.16816.F32.BF16 R4, R16, R24, R4 ;  /* 0x000000181004723c */ /* 0x004ff60000041804 */
[----:B------:R-:W-:Y:S11]  /*3e860*/  @!UPT UIADD3 URZ, URZ, URZ, URZ ;  /* 0x0000003f3f3ff290 */ /* 0x000ff6000fffe03f */
[----:B------:R-:W-:Y:S01]  /*3e870*/  @!UPT UIADD3 URZ, URZ, URZ, URZ ;  /* 0x0000003f3f3ff290 */ /* 0x000fe2000fffe03f */
[----:B------:R-:W-:Y:S01]  /*3e880*/  STL.64 [R1+0x750], R4 ;  /* 0x0007500401007387 */ /* 0x000fe20000100a00 */
[----:B------:R0:W-:Y:S03]  /*3e890*/  STL.64 [R1+0x758], R6 ;  /* 0x0007580601007387 */ /* 0x0001e60000100a00 */
[----:B0-----:R-:W4:Y:S01]  /*3e8a0*/  LDL.LU.64 R6, [R1+0x2660] ;  /* 0x0026600001067983 */ /* 0x001f220000300a00 */
[----:B------:R-:W4:Y:S02]  /*3e8b0*/  LDL.LU.64 R4, [R1+0x2658] ;  /* 0x0026580001047983 */ /* 0x000f240000300a00 */
[----:B------:R0:W-:Y:S02]  /*3e8c0*/  STL.64 [R1+0x24f8], R24 ;  /* 0x0024f81801007387 */ /* 0x0001e40000100a00 */
[----:B0-----:R-:W-:Y:S02]  /*3e8d0*/  IMAD.MOV.U32 R24, RZ, RZ, R14 ;  /* 0x000000ffff187224 */ /* 0x001fe400078e000e */
[----:B------:R-:W-:Y:S01]  /*3e8e0*/  IMAD.MOV.U32 R25, RZ, RZ, R15 ;  /* 0x000000ffff197224 */ /* 0x000fe200078e000f */
[----:B------:R-:W2:Y:S01]  /*3e8f0*/  LDL.LU R14, [R1+0x2654] ;  /* 0x00265400010e7983 */ /* 0x000ea20000300800 */
[----:B------:R-:W2:Y:S03]  /*3e900*/  LDL.LU R15, [R1+0x2650] ;  /* 0x00265000010f7983 */ /* 0x000ea60000300800 */
[----:B------:R0:W-:Y:S02]  /*3e910*/  STL.64 [R1+0x2510], R24 ;  /* 0x0025101801007387 */ /* 0x0001e40000100a00 */
[----:B0-----:R-:W-:-:S02]  /*3e920*/  IMAD.MOV.U32 R24, RZ, RZ, R2 ;  /* 0x000000ffff187224 */ /* 0x001fc400078e0002 */
[----:B------:R-:W-:Y:S01]  /*3e930*/  IMAD.MOV.U32 R25, RZ, RZ, R8 ;  /* 0x000000ffff197224 */ /* 0x000fe200078e0008 */
[----:B----4-:R-:W-:Y:S11]  /*3e940*/  HMMA.16816.F32.BF16 R4, R16, R12, R4 ;  /* 0x0000000c1004723c */ /* 0x010ff60000041804 */
[----:B------:R-:W-:Y:S11]  /*3e950*/  @!UPT UIADD3 URZ, URZ, URZ, URZ ;  /* 0x0000003f3f3ff290 */ /* 0x000ff6000fffe03f */
[----:B------:R-:W-:Y:S01]  /*3e960*/  @!UPT UIADD3 URZ, URZ, URZ, URZ ;  /* 0x0000003f3f3ff290 */ /* 0x000fe2000fffe03f */
[----:B------:R-:W-:Y:S01]  /*3e970*/  STL.64 [R1+0x740], R4 ;  /* 0x0007400401007387 */ /* 0x000fe20000100a00 */
[----:B------:R0:W-:Y:S03]  /*3e980*/  STL.64 [R1+0x748], R6 ;  /* 0x0007480601007387 */ /* 0x0001e60000100a00 */
[----:B0-----:R-:W4:Y:S01]  /*3e990*/  LDL.LU.64 R6, [R1+0x2648] ;  /* 0x0026480001067983 */ /* 0x001f220000300a00 */
[----:B------:R-:W2:Y:S02]  /*3e9a0*/  LDL.LU.64 R4, [R1+0x2640] ;  /* 0x0026400001047983 */ /* 0x000ea40000300a00 */
[----:B------:R-:W2:Y:S02]  /*3e9b0*/  LDL.LU R2, [R1+0x2638] ;  /* 0x0026380001027983 */ /* 0x000ea40000300800 */
[----:B------:R-:W2:Y:S01]  /*3e9c0*/  LDL.LU R8, [R1+0x2634] ;  /* 0x0026340001087983 */ /* 0x000ea20000300800 */
[----:B------:R0:W-:Y:S04]  /*3e9d0*/  STL.64 [R1+0x2528], R24 ;  /* 0x0025281801007387 */ /* 0x0001e80000100a00 */
[----:B0-----:R-:W2:Y:S04]  /*3e9e0*/  LDL.LU.64 R24, [R1+0x30] ;  /* 0x0000300001187983 */ /* 0x001ea80000300a00 */
[----:B--2---:R-:W-:Y:S01]  /*3e9f0*/  STL.64 [R1+0x2540], R24 ;  /* 0x0025401801007387 */ /* 0x004fe20000100a00 */
        /* <DEDUP_REMOVED lines=8> */
[----:B------:R-:W3:Y:S04]  /*3ea80*/  LDL.LU R9, [R1+0x2630] ;  /* 0x0026300001097983 */ /* 0x000ee80000300800 */
        /* <DEDUP_REMOVED lines=18> */
[----:B------:R0:W-:Y:S02]  /*3ebb0*/  STL.64 [R1+0x2588], R24 ;  /* 0x0025881801007387 */ /* 0x0001e40000100a00 */
[----:B0-----:R-:W-:Y:S02]  /*3ebc0*/  IMAD.MOV.U32 R24, RZ, RZ, R22 ;  /* 0x000000ffff187224 */ /* 0x001fe400078e0016 */
        /* <DEDUP_REMOVED lines=86> */
[----:B------:R-:W-:-:S02]  /*3f130*/  IMAD.MOV.U32 R24, RZ, RZ, R2 ;  /* 0x000000ffff187224 */ /* 0x000fc400078e0002 */
[----:B------:R-:W-:Y:S01]  /*3f140*/  IMAD.MOV.U32 R25, RZ, RZ, R0 ;  /* 0x000000ffff197224 */ /* 0x000fe200078e0000 */
[----:B---3--:R-:W-:Y:S01]  /*3f150*/  HMMA.16816.F32.BF16 R16, R16, R4, R20 ;  /* 0x000000041010723c */ /* 0x008fe20000041814 */
[----:B------:R-:W2:Y:S01]  /*3f160*/  LDL.LU.64 R22, [R1+0x2620] ;  /* 0x0026200001167983 */ /* 0x000ea20000300a00 */
[----:B------:R-:W2:Y:S11]  /*3f170*/  LDL.LU.64 R20, [R1+0x2618] ;  /* 0x0026180001147983 */ /* 0x000eb60000300a00 */
[----:B------:R-:W-:Y:S10]  /*3f180*/  @!UPT UIADD3 URZ, URZ, URZ, URZ ;  /* 0x0000003f3f3ff290 */ /* 0x000ff4000fffe03f */
[----:B------:R0:W-:Y:S01]  /*3f190*/  STL.64 [R1+0x430], R16 ;  /* 0x0004301001007387 */ /* 0x0001e20000100a00 */
[----:B------:R1:W-:Y:S03]  /*3f1a0*/  STL.64 [R1+0x438], R18 ;  /* 0x0004381201007387 */ /* 0x0003e60000100a00 */
[----:B0-----:R-:W3:Y:S01]  /*3f1b0*/  LDL.LU R16, [R1+0x5a0] ;  /* 0x0005a00001107983 */ /* 0x001ee20000300800 */
[----:B------:R-:W3:Y:S02]  /*3f1c0*/  LDL.LU R17, [R1+0x5a4] ;  /* 0x0005a40001117983 */ /* 0x000ee40000300800 */
[----:B-1----:R-:W3:Y:S02]  /*3f1d0*/  LDL.LU R18, [R1+0x5a8] ;  /* 0x0005a80001127983 */ /* 0x002ee40000300800 */
[----:B------:R-:W3:Y:S01]  /*3f1e0*/  LDL.LU R19, [R1+0x5ac] ;  /* 0x0005ac0001137983 */ /* 0x000ee20000300800 */
        /* <DEDUP_REMOVED lines=55> */
[----:B0-----:R-:W2:Y:S01]  /*3f560*/  LDL.LU.64 R24, [R1+0x2558] ;  /* 0x0025580001187983 */ /* 0x001ea20000300a00 */
[----:B------:R-:W4:Y:S01]  /*3f570*/  LDL R0, [R1+0x1774] ;  /* 0x0017740001007983 */ /* 0x000f220000100800 */
        /* <DEDUP_REMOVED lines=45> */
[----:B------:R-:W-:Y:S02]  /*3f850*/  STL.64 [R1+0x2420], R14 ;  /* 0x0024200e01007387 */ /* 0x000fe40000100a00 */
[----:B------:R0:W-:Y:S02]  /*3f860*/  STL.64 [R1+0x2418], R12 ;  /* 0x0024180c01007387 */ /* 0x0001e40000100a00 */
[----:B0-----:R-:W2:Y:S01]  /*3f870*/  LDL.LU.64 R12, [R1+0xa0] ;  /* 0x0000a000010c7983 */ /* 0x001ea20000300a00 */
[C---:B---3--:R-:W-:Y:S03]  /*3f880*/  HMMA.16816.F32.BF16 R16, R20.reuse, R8, R16 ;  /* 0x000000081410723c */ /* 0x048fe60000041810 */
[----:B--2---:R0:W-:Y:S04]  /*3f890*/  STL.64 [R1+0x24c0], R12 ;  /* 0x0024c00c01007387 */ /* 0x0041e80000100a00 */
[----:B0-----:R-:W2:Y:S01]  /*3f8a0*/  LDL.LU.64 R12, [R1+0xc0] ;  /* 0x0000c000010c7983 */ /* 0x001ea20000300a00 */
[----:B------:R-:W3:Y:S03]  /*3f8b0*/  LDL R11, [R1+0xd50] ;  /* 0x000d5000010b7983 */ /* 0x000ee60000100800 */
[----:B---3--:R-:W-:Y:S01]  /*3f8c0*/  STL [R1+0x2410], R11 ;  /* 0x0024100b01007387 */ /* 0x008fe20000100800 */
[----:B------:R0:W-:Y:S11]  /*3f8d0*/  STL.64 [R1+0x2408], R8 ;  /* 0x0024080801007387 */ /* 0x0001f60000100a00 */
[----:B------:R-:W-:Y:S02]  /*3f8e0*/  STL.64 [R1+0x5a0], R16 ;  /* 0x0005a01001007387 */ /* 0x000fe40000100a00 */
[----:B------:R1:W-:Y:S01]  /*3f8f0*/  STL.64 [R1+0x5a8], R18 ;  /* 0x0005a81201007387 */ /* 0x0003e20000100a00 */
[----:B0-----:R-:W3:Y:S01]  /*3f900*/  LDL.LU R8, [R1+0xbf0] ;  /* 0x000bf00001087983 */ /* 0x001ee20000300800 */
[----:B------:R-:W3:Y:S01]  /*3f910*/  LDL.LU R9, [R1+0xbf4] ;  /* 0x000bf40001097983 */ /* 0x000ee20000300800 */
[----:B-1----:R-:W-:Y:S01]  /*3f920*/  HMMA.16816.F32.BF16 R16, R20, R4, R24 ;  /* 0x000000041410723c */ /* 0x002fe20000041818 */
[----:B------:R-:W3:Y:S01]  /*3f930*/  LDL.LU R10, [R1+0xbf8] ;  /* 0x000bf800010a7983 */ /* 0x000ee20000300800 */
[----:B------:R-:W3:Y:S01]  /*3f940*/  LDL.LU R11, [R1+0xbfc] ;  /* 0x000bfc00010b7983 */ /* 0x000ee20000300800 */
[----:B------:R0:W-:Y:S02]  /*3f950*/  STL [R1+0x23dc], R4 ;  /* 0x0023dc0401007387 */ /* 0x0001e40000100800 */
[----:B------:R1:W-:Y:S01]  /*3f960*/  STL [R1+0x23d8], R5 ;  /* 0x0023d80501007387 */ /* 0x0003e20000100800 */
[----:B----4-:R-:W4:Y:S11]  /*3f970*/  LDSM.16.MT88.4 R24, [R0+0x12080] ;  /* 0x012080000018783b */ /* 0x010f360000004200 */
[----:B------:R-:W-:Y:S06]  /*3f980*/  @!UPT UIADD3 URZ, URZ, URZ, URZ ;  /* 0x0000003f3f3ff290 */ /* 0x000fec000fffe03f */
[----:B------:R-:W-:Y:S01]  /*3f990*/  STL.64 [R1+0x1d0], R16 ;  /* 0x0001d01001007387 */ /* 0x000fe20000100a00 */
[----:B------:R-:W-:Y:S02]  /*3f9a0*/  STL.64 [R1+0x1d8], R18 ;  /* 0x0001d81201007387 */ /* 0x000fe40000100a00 */
[----:B0-----:R-:W2:Y:S02]  /*3f9b0*/  LDL.LU R4, [R1+0xc10] ;  /* 0x000c100001047983 */ /* 0x001ea40000300800 */
[----:B-1----:R-:W2:Y:S01]  /*3f9c0*/  LDL.LU R5, [R1+0xc14] ;  /* 0x000c140001057983 */ /* 0x002ea20000300800 */
[----:B------:R-:W2:Y:S01]  /*3f9d0*/  LDL.LU R6, [R1+0xc18] ;  /* 0x000c180001067983 */ /* 0x000ea20000300800 */
[----:B------:R-:W2:Y:S03]  /*3f9e0*/  LDL.LU R7, [R1+0xc1c] ;  /* 0x000c1c0001077983 */ /* 0x000ea60000300800 */
[----:B------:R-:W2:Y:S01]  /*3f9f0*/  LDSM.16.MT88.4 R16, [R0+0x12000] ;  /* 0x012000000010783b */ /* 0x000ea20000004200 */
[----:B------:R-:W-:-:S02]  /*3fa00*/  IMAD.MOV.U32 R20, RZ, RZ, R3 ;  /* 0x000000ffff147224 */ /* 0x000fc400078e0003 */
[----:B------:R-:W-:-:S05]  /*3fa10*/  IMAD.MOV.U32 R21, RZ, RZ, R2 ;  /* 0x000000ffff157224 */ /* 0x000fca00078e0002 */
[----:B------:R0:W-:Y:S04]  /*3fa20*/  STL.64 [R1+0x2460], R20 ;  /* 0x0024601401007387 */ /* 0x0001e80000100a00 */
[----:B0-----:R-:W3:Y:S01]  /*3fa30*/  LDL.LU.64 R20, [R1+0xb0] ;  /* 0x0000b00001147983 */ /* 0x001ee20000300a00 */
[----:B----4-:R-:W-:Y:S02]  /*3fa40*/  STL.64 [R1+0x23b8], R26 ;  /* 0x0023b81a01007387 */ /* 0x010fe40000100a00 */
[----:B------:R0:W-:Y:S02]  /*3fa50*/  STL.64 [R1+0x23b0], R24 ;  /* 0x0023b01801007387 */ /* 0x0001e40000100a00 */
        /* <DEDUP_REMOVED lines=8> */
[----:B------:R0:W-:Y:S02]  /*3fae0*/  STL.64 [R1+0x428], R6 ;  /* 0x0004280601007387 */ /* 0x0001e40000100a00 */
[----:B0-----:R-:W-:Y:S02]  /*3faf0*/  IMAD.MOV.U32 R7, RZ, RZ, R12 ;  /* 0x000000ffff077224 */ /* 0x001fe400078e000c */
[----:B------:R-:W-:Y:S02]  /*3fb00*/  IMAD.MOV.U32 R6, RZ, RZ, R13 ;  /* 0x000000ffff067224 */ /* 0x000fe400078e000d */
[----:B------:R-:W2:Y:S03]  /*3fb10*/  LDL.LU.64 R12, [R1+0x24c0] ;  /* 0x0024c000010c7983 */ /* 0x000ea60000300a00 */
[----:B------:R-:W-:Y:S02]  /*3fb20*/  STL [R1+0x23e4], R6 ;  /* 0x0023e40601007387 */ /* 0x000fe40000100800 */
[----:B------:R3:W-:Y:S02]  /*3fb30*/  STL [R1+0x23e0], R7 ;  /* 0x0023e00701007387 */ /* 0x0007e40000100800 */
[----:B---3--:R-:W-:Y:S11]  /*3fb40*/  HMMA.16816.F32.BF16 R4, R16, R20, R24 ;  /* 0x000000141004723c */ /* 0x008ff60000041818 */
[----:B------:R-:W-:Y:S11]  /*3fb50*/  @!UPT UIADD3 URZ, URZ, URZ, URZ ;  /* 0x0000003f3f3ff290 */ /* 0x000ff6000fffe03f */
[----:B------:R-:W-:Y:S01]  /*3fb60*/  @!UPT UIADD3 URZ, URZ, URZ, URZ ;  /* 0x0000003f3f3ff290 */ /* 0x000fe2000fffe03f */
[----:B------:R-:W-:Y:S01]  /*3fb70*/  STL.64 [R1+0x410], R4 ;  /* 0x0004100401007387 */ /* 0x000fe20000100a00 */
[----:B------:R2:W-:Y:S02]  /*3fb80*/  STL.64 [R1+0x418], R6 ;  /* 0x0004180601007387 */ /* 0x0005e40000100a00 */
[----:B------:R-:W-:Y:S02]  /*3fb90*/  IMAD.MOV.U32 R24, RZ, RZ, R21 ;  /* 0x000000ffff187224 */ /* 0x000fe400078e0015 */
[----:B------:R-:W-:-:S03]  /*3fba0*/  IMAD.MOV.U32 R25, RZ, RZ, R20 ;  /* 0x000000ffff197224 */ /* 0x000fc600078e0014 */
[----:B------:R-:W-:Y:S02]  /*3fbb0*/  STL [R1+0x23ec], R24 ;  /* 0x0023ec1801007387 */ /* 0x000fe40000100800 */
[----:B------:R-:W-:Y:S01]  /*3fbc0*/  STL [R1+0x23e8], R25 ;  /* 0x0023e81901007387 */ /* 0x000fe20000100800 */
[----:B--2---:R-:W-:Y:S11]  /*3fbd0*/  HMMA.16816.F32.BF16 R4, R16, R12, R8 ;  /* 0x0000000c1004723c */ /* 0x004ff60000041808 */
[----:B------:R-:W-:Y:S11]  /*3fbe0*/  @!UPT UIADD3 URZ, URZ, URZ, URZ ;  /* 0x0000003f3f3ff290 */ /* 0x000ff6000fffe03f */
[----:B------:R-:W-:Y:S01]  /*3fbf0*/  @!UPT UIADD3 URZ, URZ, URZ, URZ ;  /* 0x0000003f3f3ff290 */ /* 0x000fe2000fffe03f */
[----:B------:R-:W-:Y:S01]  /*3fc00*/  STL.64 [R1+0x400], R4 ;  /* 0x0004000401007387 */ /* 0x000fe20000100a00 */
[----:B------:R-:W-:Y:S02]  /*3fc10*/  STL.64 [R1+0x408], R6 ;  /* 0x0004080601007387 */ /* 0x000fe40000100a00 */
[----:B------:R-:W2:Y:S02]  /*3fc20*/  LDL.LU R8, [R1+0xb40] ;  /* 0x000b400001087983 */ /* 0x000ea40000300800 */
[----:B------:R-:W2:Y:S01]  /*3fc30*/  LDL.LU R9, [R1+0xb44] ;  /* 0x000b440001097983 */ /* 0x000ea20000300800 */
[----:B------:R-:W3:Y:S01]  /*3fc40*/  LDL.LU R10, [R1+0xb48] ;  /* 0x000b4800010a7983 */ /* 0x000ee20000300800 */
[----:B------:R-:W3:Y:S03]  /*3fc50*/  LDL.LU R11, [R1+0xb4c] ;  /* 0x000b4c00010b7983 */ /* 0x000ee60000300800 */
[----:B---3--:R-:W-:Y:S01]  /*3fc60*/  STL.64 [R1+0x2430], R10 ;  /* 0x0024300a01007387 */ /* 0x008fe20000100a00 */
[----:B--2---:R0:W-:Y:S03]  /*3fc70*/  STL.64 [R1+0x2428], R8 ;  /* 0x0024280801007387 */ /* 0x0041e60000100a00 */
[----:B0-----:R-:W2:Y:S04]  /*3fc80*/  LDL.LU.64 R8, [R1+0x10] ;  /* 0x0000100001087983 */ /* 0x001ea80000300a00 */
[----:B--2---:R0:W-:Y:S04]  /*3fc90*/  STL.64 [R1+0x2440], R8 ;  /* 0x0024400801007387 */ /* 0x0041e80000100a00 */
[----:B0-----:R-:W2:Y:S04]  /*3fca0*/  LDL.LU.64 R8, [R1+0x20] ;  /* 0x0000200001087983 */ /* 0x001ea80000300a00 */
[----:B--2---:R0:W-:Y:S04]  /*3fcb0*/  STL.64 [R1+0x2458], R8 ;  /* 0x0024580801007387 */ /* 0x0041e80000100a00 */
        /* <DEDUP_REMOVED lines=14> */
[----:B---3--:R-:W-:Y:S01]  /*3fda0*/  STL.64 [R1+0x2480], R10 ;  /* 0x0024800a01007387 */ /* 0x008fe20000100a00 */
[----:B--2---:R0:W-:Y:S03]  /*3fdb0*/  STL.64 [R1+0x2478], R8 ;  /* 0x0024780801007387 */ /* 0x0041e60000100a00 */
[----:B0-----:R-:W2:Y:S04]  /*3fdc0*/  LDL.LU.64 R8, [R1+0x50] ;  /* 0x0000500001087983 */ /* 0x001ea80000300a00 */
[----:B--2---:R0:W-:Y:S04]  /*3fdd0*/  STL.64 [R1+0x2490], R8 ;  /* 0x0024900801007387 */ /* 0x0041e80000100a00 */
[----:B0-----:R-:W2:Y:S04]  /*3fde0*/  LDL.LU.64 R8, [R1+0x60] ;  /* 0x0000600001087983 */ /* 0x001ea80000300a00 */
[----:B--2---:R0:W-:Y:S04]  /*3fdf0*/  STL.64 [R1+0x24a8], R8 ;  /* 0x0024a80801007387 */ /* 0x0041e80000100a00 */
[----:B0-----:R-:W2:Y:S04]  /*3fe00*/  LDL.LU.64 R8, [R1+0x70] ;  /* 0x0000700001087983 */ /* 0x001ea80000300a00 */
[----:B--2---:R0:W-:Y:S04]  /*3fe10*/  STL.64 [R1+0x24b0], R8 ;  /* 0x0024b00801007387 */ /* 0x0041e80000100a00 */
[----:B0-----:R-:W2:Y:S04]  /*3fe20*/  LDL.LU.64 R8, [R1+0x80] ;  /* 0x0000800001087983 */ /* 0x001ea80000300a00 */
[----:B--2---:R0:W-:Y:S04]  /*3fe30*/  STL.64 [R1+0x24b8], R8 ;  /* 0x0024b80801007387 */ /* 0x0041e80000100a00 */
[----:B0-----:R-:W4:Y:S01]  /*3fe40*/  LDL.LU.64 R8, [R1+0x90] ;  /* 0x0000900001087983 */ /* 0x001f220000300a00 */
[----:B------:R-:W2:Y:S03]  /*3fe50*/  LDL.LU.64 R20, [R1+0x40] ;  /* 0x0000400001147983 */ /* 0x000ea60000300a00 */
[----:B--2---:R0:W-:Y:S04]  /*3fe60*/  STL.64 [R1+0x2488], R20 ;  /* 0x0024881401007387 */ /* 0x0041e80000100a00 */
        /* <DEDUP_REMOVED lines=12> */
[----:B------:R-:W3:Y:S01]  /*3ff30*/  LDL.LU.64 R12, [R1] ;  /* 0x00000000010c7983 */ /* 0x000ee20000300a00 */
[----:B----4-:R-:W-:Y:S03]  /*3ff40*/  HMMA.16816.F32.BF16 R4, R16, R8, R4 ;  /* 0x000000081004723c */ /* 0x010fe60000041804 */
[----:B---3--:R0:W-:Y:S04]  /*3ff50*/  STL.64 [R1+0x2438], R12 ;  /* 0x0024380c01007387 */ /* 0x0081e80000100a00 */
[----:B0-----:R-:W3:Y:S01]  /*3ff60*/  LDL.LU R12, [R1+0xb60] ;  /* 0x000b6000010c7983 */ /* 0x001ee20000300800 */
[----:B------:R-:W3:Y:S02]  /*3ff70*/  LDL.LU R13, [R1+0xb64] ;  /* 0x000b6400010d7983 */ /* 0x000ee40000300800 */
[----:B------:R-:W4:Y:S02]  /*3ff80*/  LDL.LU R14, [R1+0xb68] ;  /* 0x000b6800010e7983 */ /* 0x000f240000300800 */
[----:B------:R-:W4:Y:S02]  /*3ff90*/  LDL.LU R15, [R1+0xb6c] ;  /* 0x000b6c00010f7983 */ /* 0x000f240000300800 */
[----:B------:R-:W-:Y:S01]  /*3ffa0*/  IMAD.MOV.U32 R3, RZ, RZ, R9 ;  /* 0x000000ffff037224 */ /* 0x000fe200078e0009 */
[----:B----4-:R-:W-:Y:S01]  /*3ffb0*/  STL.64 [R1+0x2450], R14 ;  /* 0x0024500e01007387 */ /* 0x010fe20000100a00 */
[----:B---3--:R0:W-:Y:S03]  /*3ffc0*/  STL.64 [R1+0x2448], R12 ;  /* 0x0024480c01007387 */ /* 0x0081e60000100a00 */
[----:B0-----:R-:W3:Y:S01]  /*3ffd0*/  LDL.LU R12, [R1+0xb70] ;  /* 0x000b7000010c7983 */ /* 0x001ee20000300800 */
[----:B------:R-:W3:Y:S02]  /*3ffe0*/  LDL.LU R13, [R1+0xb74] ;  /* 0x000b7400010d7983 */ /* 0x000ee40000300800 */
[----:B------:R-:W3:Y:S02]  /*3fff0*/  LDL.LU R14, [R1+0xb78] ;  /* 0x000b7800010e7983 */ /* 0x000ee40000300800 */
[----:B------:R-:W3:Y:S01]  /*40000*/  LDL.LU R15, [R1+0xb7c] ;  /* 0x000b7c00010f7983 */ /* 0x000ee20000300800 */
[----:B------:R0:W-:Y:S01]  /*40010*/  STL [R1+0x23f4], R26 ;  /* 0x0023f41a01007387 */ /* 0x0001e20000100800 */
[----:B------:R1:W-:Y:S02]  /*40020*/  STL [R1+0x23f0], R27 ;  /* 0x0023f01b01007387 */ /* 0x0003e40000100800 */
[----:B------:R-:W4:Y:S02]  /*40030*/  LDL.LU R24, [R1+0xbc0] ;  /* 0x000bc00001187983 */ /* 0x000f240000300800 */
[----:B------:R-:W4:Y:S01]  /*40040*/  LDL.LU R25, [R1+0xbc4] ;  /* 0x000bc40001197983 */ /* 0x000f220000300800 */
[----:B0-----:R-:W4:Y:S01]  /*40050*/  LDL.LU R26, [R1+0xbc8] ;  /* 0x000bc800011a7983 */ /* 0x001f220000300800 */
[----:B-1----:R-:W4:Y:S02]  /*40060*/  LDL.LU R27, [R1+0xbcc] ;  /* 0x000bcc00011b7983 */ /* 0x002f240000300800 */
[----:B------:R0:W-:Y:S02]  /*40070*/  STL.64 [R1+0x3f0], R4 ;  /* 0x0003f00401007387 */ /* 0x0001e40000100a00 */
[----:B------:R-:W-:Y:S02]  /*40080*/  STL.64 [R1+0x3f8], R6 ;  /* 0x0003f80601007387 */ /* 0x000fe40000100a00 */
[----:B0-----:R-:W-:-:S02]  /*40090*/  IMAD.MOV.U32 R5, RZ, RZ, R8 ;  /* 0x000000ffff057224 */ /* 0x001fc400078e0008 */
[----:B------:R-:W2:Y:S01]  /*400a0*/  LDL.LU.64 R8, [R1+0x24b8] ;  /* 0x0024b80001087983 */ /* 0x000ea20000300a00 */
[----:B------:R-:W-:Y:S02]  /*400b0*/  STL [R1+0x23fc], R3 ;  /* 0x0023fc0301007387 */ /* 0x000fe40000100800 */
[----:B------:R0:W-:Y:S02]  /*400c0*/  STL [R1+0x23f8], R5 ;  /* 0x0023f80501007387 */ /* 0x0001e40000100800 */
[----:B------:R-:W2:Y:S01]  /*400d0*/  LDL.LU R4, [R1+0xbd0] ;  /* 0x000bd00001047983 */ /* 0x000ea20000300800 */
[----:B0-----:R-:W2:Y:S01]  /*400e0*/  LDL.LU R5, [R1+0xbd4] ;  /* 0x000bd40001057983 */ /* 0x001ea20000300800 */
[----:B------:R-:W2:Y:S02]  /*400f0*/  LDL.LU R6, [R1+0xbd8] ;  /* 0x000bd80001067983 */ /* 0x000ea40000300800 */
[----:B------:R-:W2:Y:S02]  /*40100*/  LDL.LU R7, [R1+0xbdc] ;  /* 0x000bdc0001077983 */ /* 0x000ea40000300800 */
[C---:B--2---:R-:W-:Y:S11]  /*40110*/  HMMA.16816.F32.BF16 R4, R16.reuse, R8, R4 ;  /* 0x000000081004723c */ /* 0x044ff60000041804 */
[----:B------:R-:W-:Y:S11]  /*40120*/  @!UPT UIADD3 URZ, URZ, URZ, URZ ;  /* 0x0000003f3f3ff290 */ /* 0x000ff6000fffe03f */
[----:B------:R-:W-:Y:S01]  /*40130*/  @!UPT UIADD3 URZ, URZ, URZ, URZ ;  /* 0x0000003f3f3ff290 */ /* 0x000fe2000fffe03f */
[----:B------:R0:W-:Y:S01]  /*40140*/  STL.64 [R1+0x3e0], R4 ;  /* 0x0003e00401007387 */ /* 0x0001e20000100a00 */
[----:B------:R1:W-:Y:S02]  /*40150*/  STL.64 [R1+0x3e8], R6 ;  /* 0x0003e80601007387 */ /* 0x0003e40000100a00 */
[----:B0-----:R-:W-:Y:S02]  /*40160*/  IMAD.MOV.U32 R4, RZ, RZ, R9 ;  /* 0x000000ffff047224 */ /* 0x001fe400078e0009 */
[----:B-1----:R-:W-:Y:S02]  /*40170*/  IMAD.MOV.U32 R7, RZ, RZ, R8 ;  /* 0x000000ffff077224 */ /* 0x002fe400078e0008 */
[----:B------:R-:W4:Y:S03]  /*40180*/  LDL.LU.64 R8, [R1+0x24b0] ;  /* 0x0024b00001087983 */ /* 0x000f260000300a00 */
[----:B------:R-:W-:Y:S01]  /*40190*/  STL [R1+0x2400], R7 ;  /* 0x0024000701007387 */ /* 0x000fe20000100800 */
[C---:B----4-:R-:W-:Y:S01]  /*401a0*/  HMMA.16816.F32.BF16 R24, R16.reuse, R8, R24 ;  /* 0x000000081018723c */ /* 0x050fe20000041818 */
        /* <DEDUP_REMOVED lines=36> */
[----:B------:R0:W-:Y:S01]  /*403f0*/  STL.64 [R1+0x390], R8 ;  /* 0x0003900801007387 */ /* 0x0001e20000100a00 */
[----:B------:R-:W-:Y:S03]  /*40400*/  STL.64 [R1+0x398], R10 ;  /* 0x0003980a01007387 */ /* 0x000fe60000100a00 */
[----:B0-----:R-:W3:Y:S01]  /*40410*/  LDL.LU.64 R8, [R1+0x2458] ;  /* 0x0024580001087983 */ /* 0x001ee20000300a00 */
[----:B------:R0:W-:Y:S03]  /*40420*/  STL.64 [R1+0x22d8], R20 ;  /* 0x0022d81401007387 */ /* 0x0001e60000100a00 */
[----:B0-----:R-:W2:Y:S01]  /*40430*/  LDL.LU R20, [R1+0xb50] ;  /* 0x000b500001147983 */ /* 0x001ea20000300800 */
[----:B------:R-:W2:Y:S02]  /*40440*/  LDL.LU R21, [R1+0xb54] ;  /* 0x000b540001157983 */ /* 0x000ea40000300800 */
[----:B------:R-:W2:Y:S02]  /*40450*/  LDL.LU R22, [R1+0xb58] ;  /* 0x000b580001167983 */ /* 0x000ea40000300800 */
[----:B------:R-:W2:Y:S01]  /*40460*/  LDL.LU R23, [R1+0xb5c] ;  /* 0x000b5c0001177983 */ /* 0x000ea20000300800 */
        /* <DEDUP_REMOVED lines=18> */
[----:B------:R-:W3:Y:S01]  /*40590*/  LDL.LU.64 R8, [R1+0x2428] ;  /* 0x0024280001087983 */ /* 0x000ee20000300a00 */
[C---:B--2---:R-:W-:Y:S11]  /*405a0*/  HMMA.16816.F32.BF16 R20, R16.reuse, R12, R20 ;  /* 0x0000000c1014723c */ /* 0x044ff60000041814 */
[----:B------:R-:W-:Y:S11]  /*405b0*/  @!UPT UIADD3 URZ, URZ, URZ, URZ ;  /* 0x0000003f3f3ff290 */ /* 0x000ff6000fffe03f */
[----:B------:R-:W-:Y:S01]  /*405c0*/  @!UPT UIADD3 URZ, URZ, URZ, URZ ;  /* 0x0000003f3f3ff290 */ /* 0x000fe2000fffe03f */
[----:B------:R-:W-:Y:S01]  /*405d0*/  STL.64 [R1+0x360], R20 ;  /* 0x0003601401007387 */ /* 0x000fe20000100a00 */
[----:B------:R0:W-:Y:S02]  /*405e0*/  STL.64 [R1+0x368], R22 ;  /* 0x0003681601007387 */ /* 0x0001e40000100a00 */
[----:B-1----:R-:W2:Y:S02]  /*405f0*/  LDL.LU.64 R14, [R1+0x2420] ;  /* 0x00242000010e7983 */ /* 0x002ea40000300a00 */
        /* <DEDUP_REMOVED lines=8> */
[----:B0-----:R-:W3:Y:S01]  /*40680*/  LDL.LU R11, [R1+0x2410] ;  /* 0x00241000010b7983 */ /* 0x001ee20000300800 */
[----:B------:R-:W4:Y:S02]  /*40690*/  LDL.LU.64 R8, [R1+0x2408] ;  /* 0x0024080001087983 */ /* 0x000f240000300a00 */
[----:B--2---:R-:W-:Y:S02]  /*406a0*/  STL.64 [R1+0x2288], R14 ;  /* 0x0022880e01007387 */ /* 0x004fe40000100a00 */
[----:B------:R0:W-:Y:S02]  /*406b0*/  STL.64 [R1+0x2280], R12 ;  /* 0x0022800c01007387 */ /* 0x0001e40000100a00 */
[----:B0-----:R-:W4:Y:S01]  /*406c0*/  LDL.LU R12, [R1+0xb30] ;  /* 0x000b3000010c7983 */ /* 0x001f220000300800 */
[----:B------:R-:W4:Y:S02]  /*406d0*/  LDL.LU R13, [R1+0xb34] ;  /* 0x000b3400010d7983 */ /* 0x000f240000300800 */
[----:B------:R-:W4:Y:S02]  /*406e0*/  LDL.LU R14, [R1+0xb38] ;  /* 0x000b3800010e7983 */ /* 0x000f240000300800 */
[----:B------:R-:W4:Y:S02]  /*406f0*/  LDL.LU R15, [R1+0xb3c] ;  /* 0x000b3c00010f7983 */ /* 0x000f240000300800 */
[----:B----4-:R-:W-:Y:S01]  /*40700*/  HMMA.16816.F32.BF16 R12, R16, R8, R12 ;  /* 0x00000008100c723c */ /* 0x010fe2000004180c */
[----:B---3--:R-:W-:Y:S01]  /*40710*/  STL [R1+0x22d0], R11 ;  /* 0x0022d00b01007387 */ /* 0x008fe20000100800 */
[----:B------:R-:W-:Y:S11]  /*40720*/  STL.64 [R1+0x22c8], R8 ;  /* 0x0022c80801007387 */ /* 0x000ff60000100a00 */
[----:B------:R-:W-:Y:S10]  /*40730*/  @!UPT UIADD3 URZ, URZ, URZ, URZ ;  /* 0x0000003f3f3ff290 */ /* 0x000ff4000fffe03f */
[----:B------:R0:W-:Y:S01]  /*40740*/  STL.64 [R1+0x340], R12 ;  /* 0x0003400c01007387 */ /* 0x0001e20000100a00 */
[----:B------:R1:W-:Y:S03]  /*40750*/  STL.64 [R1+0x348], R14 ;  /* 0x0003480e01007387 */ /* 0x0003e60000100a00 */
[----:B0-----:R-:W2:Y:S01]  /*40760*/  LDL.LU R12, [R1+0x8d0] ;  /* 0x0008d000010c7983 */ /* 0x001ea20000300800 */
[----:B------:R-:W2:Y:S02]  /*40770*/  LDL.LU R13, [R1+0x8d4] ;  /* 0x0008d400010d7983 */ /* 0x000ea40000300800 */
[----:B-1----:R-:W3:Y:S02]  /*40780*/  LDL.LU R14, [R1+0x8d8] ;  /* 0x0008d800010e7983 */ /* 0x002ee40000300800 */
[----:B------:R-:W3:Y:S01]  /*40790*/  LDL.LU R15, [R1+0x8dc] ;  /* 0x0008dc00010f7983 */ /* 0x000ee20000300800 */
[----:B------:R-:W4:Y:S01]  /*407a0*/  LDL.LU R8, [R1+0x900] ;  /* 0x0009000001087983 */ /* 0x000f220000300800 */
[----:B------:R-:W4:Y:S02]  /*407b0*/  LDL.LU R9, [R1+0x904] ;  /* 0x0009040001097983 */ /* 0x000f240000300800 */
[----:B------:R-:W2:Y:S02]  /*407c0*/  LDL.LU R10, [R1+0x908] ;  /* 0x00090800010a7983 */ /* 0x000ea40000300800 */
[----:B------:R-:W2:Y:S02]  /*407d0*/  LDL.LU R11, [R1+0x90c] ;  /* 0x00090c00010b7983 */ /* 0x000ea40000300800 */
[----:B------:R-:W-:-:S02]  /*407e0*/  IMAD.MOV.U32 R20, RZ, RZ, R7 ;  /* 0x000000ffff147224 */ /* 0x000fc400078e0007 */
[----:B------:R-:W-:Y:S01]  /*407f0*/  IMAD.MOV.U32 R21, RZ, RZ, R3 ;  /* 0x000000ffff157224 */ /* 0x000fe200078e0003 */
[----:B--2---:R-:W-:Y:S01]  /*40800*/  STL.64 [R1+0x22e8], R10 ;  /* 0x0022e80a01007387 */ /* 0x004fe20000100a00 */
[----:B----4-:R-:W-:Y:S02]  /*40810*/  STL.64 [R1+0x22e0], R8 ;  /* 0x0022e00801007387 */ /* 0x010fe40000100a00 */
[----:B------:R-:W2:Y:S02]  /*40820*/  LDL.LU R7, [R1+0x2400] ;  /* 0x0024000001077983 */ /* 0x000ea40000300800 */
[----:B------:R-:W4:Y:S01]  /*40830*/  LDL.LU R3, [R1+0x23fc] ;  /* 0x0023fc0001037983 */ /* 0x000f220000300800 */
[----:B------:R0:W-:Y:S02]  /*40840*/  STL.64 [R1+0x22f0], R20 ;  /* 0x0022f01401007387 */ /* 0x0001e40000100a00 */
[----:B0-----:R-:W-:Y:S02]  /*40850*/  IMAD.MOV.U32 R20, RZ, RZ, R5 ;  /* 0x000000ffff147224 */ /* 0x001fe400078e0005 */
[----:B------:R-:W-:Y:S01]  /*40860*/  IMAD.MOV.U32 R21, RZ, RZ, R26 ;  /* 0x000000ffff157224 */ /* 0x000fe200078e001a */
[----:B------:R-:W2:Y:S01]  /*40870*/  LDL.LU R5, [R1+0x23f8] ;  /* 0x0023f80001057983 */ /* 0x000ea20000300800 */
[----:B------:R-:W2:Y:S03]  /*40880*/  LDL.LU R26, [R1+0x23f4] ;  /* 0x0023f400011a7983 */ /* 0x000ea60000300800 */
[----:B------:R0:W-:Y:S01]  /*40890*/  STL.64 [R1+0x2308], R20 ;  /* 0x0023081401007387 */ /* 0x0001e20000100a00 */
[----:B------:R-:W2:Y:S02]  /*408a0*/  LDL.LU R8, [R1+0x910] ;  /* 0x0009100001087983 */ /* 0x000ea40000300800 */
[----:B------:R-:W2:Y:S02]  /*408b0*/  LDL.LU R9, [R1+0x914] ;  /* 0x0009140001097983 */ /* 0x000ea40000300800 */
[----:B------:R-:W2:Y:S01]  /*408c0*/  LDL.LU R10, [R1+0x918] ;  /* 0x00091800010a7983 */ /* 0x000ea20000300800 */
[----:B------:R-:W2:Y:S01]  /*408d0*/  LDL.LU R11, [R1+0x91c] ;  /* 0x00091c00010b7983 */ /* 0x000ea20000300800 */
[----:B0-----:R-:W-:-:S02]  /*408e0*/  IMAD.MOV.U32 R20, RZ, RZ, R27 ;  /* 0x000000ffff147224 */ /* 0x001fc400078e001b */
        /* <DEDUP_REMOVED lines=33> */
[----:B----4-:R-:W-:Y:S01]  /*40b00*/  IMAD.MOV.U32 R21, RZ, RZ, R3 ;  /* 0x000000ffff157224 */ /* 0x010fe200078e0003 */
[----:B------:R-:W4:Y:S01]  /*40b10*/  LDL.LU R5, [R1+0x23d8] ;  /* 0x0023d80001057983 */ /* 0x000f220000300800 */
        /* <DEDUP_REMOVED lines=10> */
[----:B------:R0:W-:Y:S02]  /*40bc0*/  STL.64 [R1+0x2380], R20 ;  /* 0x0023801401007387 */ /* 0x0001e40000100a00 */
[----:B0-----:R-:W-:Y:S02]  /*40bd0*/  IMAD.MOV.U32 R20, RZ, RZ, R25 ;  /* 0x000000ffff147224 */ /* 0x001fe400078e0019 */
[----:B------:R-:W-:Y:S02]  /*40be0*/  IMAD.MOV.U32 R21, RZ, RZ, R24 ;  /* 0x000000ffff157224 */ /* 0x000fe400078e0018 */
[----:B------:R-:W4:Y:S01]  /*40bf0*/  LDL.LU R24, [R1+0xaf0] ;  /* 0x000af00001187983 */ /* 0x000f220000300800 */
[----:B------:R-:W4:Y:S02]  /*40c00*/  LDL.LU R25, [R1+0xaf4] ;  /* 0x000af40001197983 */ /* 0x000f240000300800 */
[----:B------:R-:W4:Y:S02]  /*40c10*/  LDL.LU R26, [R1+0xaf8] ;  /* 0x000af800011a7983 */ /* 0x000f240000300800 */
[----:B------:R-:W4:Y:S01]  /*40c20*/  LDL.LU R27, [R1+0xafc] ;  /* 0x000afc00011b7983 */ /* 0x000f220000300800 */
        /* <DEDUP_REMOVED lines=28> */
[----:B------:R-:W2:Y:S02]  /*40df0*/  LDL.LU R10, [R1+0x998] ;  /* 0x00099800010a7983 */ /* 0x000ea40000300800 */
[----:B------:R-:W2:Y:S01]  /*40e00*/  LDL.LU R11, [R1+0x99c] ;  /* 0x00099c00010b7983 */ /* 0x000ea20000300800 */
[----:B------:R-:W-:Y:S01]  /*40e10*/  STL.64 [R1+0x2298], R14 ;  /* 0x0022980e01007387 */ /* 0x000fe20000100a00 */
[----:B------:R0:W-:Y:S02]  /*40e20*/  STL.64 [R1+0x2290], R12 ;  /* 0x0022900c01007387 */ /* 0x0001e40000100a00 */
[----:B0-----:R-:W-:-:S02]  /*40e30*/  IMAD.MOV.U32 R12, RZ, RZ, R0 ;  /* 0x000000ffff0c7224 */ /* 0x001fc400078e0000 */
[----:B------:R-:W-:Y:S01]  /*40e40*/  IMAD.MOV.U32 R13, RZ, RZ, R2 ;  /* 0x000000ffff0d7224 */ /* 0x000fe200078e0002 */
[----:B------:R-:W3:Y:S01]  /*40e50*/  LDL.LU R0, [R1+0x23c8] ;  /* 0x0023c80001007983 */ /* 0x000ee20000300800 */
[----:B------:R-:W4:Y:S03]  /*40e60*/  LDL.LU R2, [R1+0x23c4] ;  /* 0x0023c40001027983 */ /* 0x000f260000300800 */
[----:B------:R0:W-:Y:S02]  /*40e70*/  STL.64 [R1+0x22b0], R12 ;  /* 0x0022b00c01007387 */ /* 0x0001e40000100a00 */
[----:B0-----:R-:W-:Y:S02]  /*40e80*/  IMAD.MOV.U32 R12, RZ, RZ, R28 ;  /* 0x000000ffff0c7224 */ /* 0x001fe400078e001c */
[----:B------:R-:W2:Y:S01]  /*40e90*/  LDL.LU R28, [R1+0x23c0] ;  /* 0x0023c000011c7983 */ /* 0x000ea20000300800 */
[----:B------:R-:W2:Y:S02]  /*40ea0*/  LDL.LU.64 R26, [R1+0x23b8] ;  /* 0x0023b800011a7983 */ /* 0x000ea40000300a00 */
[----:B------:R-:W2:Y:S02]  /*40eb0*/  LDL.LU.64 R24, [R1+0x23b0] ;  /* 0x0023b00001187983 */ /* 0x000ea40000300a00 */
[----:B------:R-:W-:Y:S01]  /*40ec0*/  STL.64 [R1+0x22a8], R6 ;  /* 0x0022a80601007387 */ /* 0x000fe20000100a00 */
[----:B------:R0:W-:Y:S01]  /*40ed0*/  STL.64 [R1+0x22a0], R4 ;  /* 0x0022a00401007387 */ /* 0x0001e20000100a00 */
[----:B------:R1:W-:Y:S02]  /*40ee0*/  STL.64 [R1+0x1a0], R16 ;  /* 0x0001a01001007387 */ /* 0x0003e40000100a00 */
[----:B------:R-:W-:Y:S01]  /*40ef0*/  STL.64 [R1+0x1a8], R18 ;  /* 0x0001a81201007387 */ /* 0x000fe20000100a00 */
[----:B0-----:R-:W3:Y:S01]  /*40f00*/  LDL.LU R4, [R1+0x8e0] ;  /* 0x0008e00001047983 */ /* 0x001ee20000300800 */
[----:B------:R-:W3:Y:S02]  /*40f10*/  LDL.LU R5, [R1+0x8e4] ;  /* 0x0008e40001057983 */ /* 0x000ee40000300800 */
[----:B------:R-:W3:Y:S02]  /*40f20*/  LDL.LU R6, [R1+0x8e8] ;  /* 0x0008e80001067983 */ /* 0x000ee40000300800 */
[----:B------:R-:W3:Y:S02]  /*40f30*/  LDL.LU R7, [R1+0x8ec] ;  /* 0x0008ec0001077983 */ /* 0x000ee40000300800 */
[----:B-1----:R-:W-:-:S02]  /*40f40*/  IMAD.MOV.U32 R16, RZ, RZ, R23 ;  /* 0x000000ffff107224 */ /* 0x002fc400078e0017 */
[----:B------:R-:W-:Y:S02]  /*40f50*/  IMAD.MOV.U32 R17, RZ, RZ, R22 ;  /* 0x000000ffff117224 */ /* 0x000fe400078e0016 */
[C---:B--2---:R-:W-:Y:S01]  /*40f60*/  HMMA.16816.F32.BF16 R20, R24.reuse, R20, R8 ;  /* 0x000000141814723c */ /* 0x044fe20000041808 */
        /* <DEDUP_REMOVED lines=9> */
[----:B------:R3:W-:Y:S01]  /*41000*/  STL.64 [R1+0x198], R22 ;  /* 0x0001981601007387 */ /* 0x0007e20000100a00 */
[----:B0-----:R-:W3:Y:S02]  /*41010*/  LDL.LU.64 R20, [R1+0x2398] ;  /* 0x0023980001147983 */ /* 0x001ee40000300a00 */
[C---:B---3--:R-:W-:Y:S02]  /*41020*/  HMMA.16816.F32.BF16 R20, R24.reuse, R20, R8 ;  /* 0x000000141814723c */ /* 0x048fe40000041808 */
[----:B------:R-:W3:Y:S01]  /*41030*/  LDL.LU.64 R10, [R1+0x2390] ;  /* 0x00239000010a7983 */ /* 0x000ee20000300a00 */
[----:B------:R-:W3:Y:S11]  /*41040*/  LDL.LU.64 R8, [R1+0x2388] ;  /* 0x0023880001087983 */ /* 0x000ef60000300a00 */
[----:B------:R-:W-:Y:S09]  /*41050*/  @!UPT UIADD3 URZ, URZ, URZ, URZ ;  /* 0x0000003f3f3ff290 */ /* 0x000ff2000fffe03f */
[----:B------:R0:W-:Y:S01]  /*41060*/  STL.64 [R1+0x180], R20 ;  /* 0x0001801401007387 */ /* 0x0001e20000100a00 */
[----:B------:R3:W-:Y:S03]  /*41070*/  STL.64 [R1+0x188], R22 ;  /* 0x0001881601007387 */ /* 0x0007e60000100a00 */
        /* <DEDUP_REMOVED lines=51> */
[----:B------:R-:W3:Y:S01]  /*413b0*/  LDL.LU R11, [R1+0x22d0] ;  /* 0x0022d000010b7983 */ /* 0x000ee20000300800 */
[----:B------:R-:W4:Y:S02]  /*413c0*/  LDL.LU.64 R8, [R1+0x22c8] ;  /* 0x0022c80001087983 */ /* 0x000f240000300a00 */
[----:B------:R-:W-:Y:S11]  /*413d0*/  IMAD.MOV.U32 R13, RZ, RZ, R29 ;  /* 0x000000ffff0d7224 */ /* 0x000ff600078e001d */
[----:B------:R-:W-:Y:S07]  /*413e0*/  @!UPT UIADD3 URZ, URZ, URZ, URZ ;  /* 0x0000003f3f3ff290 */ /* 0x000fee000fffe03f */
[----:B------:R-:W-:Y:S01]  /*413f0*/  STL.64 [R1+0x100], R20 ;  /* 0x0001001401007387 */ /* 0x000fe20000100a00 */
[----:B------:R-:W-:Y:S01]  /*41400*/  STL.64 [R1+0x108], R22 ;  /* 0x0001081601007387 */ /* 0x000fe20000100a00 */
[----:B--2---:R-:W-:Y:S02]  /*41410*/  HMMA.16816.F32.BF16 R12, R24, R12, R4 ;  /* 0x0000000c180c723c */ /* 0x004fe40000041804 */
[----:B---3--:R-:W0:Y:S04]  /*41420*/  LDSM.16.MT88.4 R20, [R11+0x13000] ;  /* 0x013000000b14783b */ /* 0x008e280000004200 */
[----:B0-----:R-:W-:Y:S01]  /*41430*/  STL.64 [R1+0x2270], R22 ;  /* 0x0022701601007387 */ /* 0x001fe20000100a00 */
[----:B------:R0:W-:Y:S03]  /*41440*/  STL.64 [R1+0x2268], R20 ;  /* 0x0022681401007387 */ /* 0x0001e60000100a00 */
[----:B0-----:R-:W2:Y:S01]  /*41450*/  LDL.LU R20, [R1+0x1c0] ;  /* 0x0001c00001147983 */ /* 0x001ea20000300800 */
[----:B------:R-:W3:Y:S02]  /*41460*/  LDL.LU.64 R6, [R1+0x22c0] ;  /* 0x0022c00001067983 */ /* 0x000ee40000300a00 */
[----:B------:R-:W3:Y:S10]  /*41470*/  LDL.LU.64 R4, [R1+0x22b8] ;  /* 0x0022b80001047983 */ /* 0x000ef40000300a00 */
[----:B------:R0:W-:Y:S01]  /*41480*/  STL.64 [R1+0xf0], R12 ;  /* 0x0000f00c01007387 */ /* 0x0001e20000100a00 */
[----:B------:R3:W-:Y:S04]  /*41490*/  STL.64 [R1+0xf8], R14 ;  /* 0x0000f80e01007387 */ /* 0x0007e80000100a00 */
[----:B0-----:R-:W3:Y:S01]  /*414a0*/  LDL.LU.64 R12, [R1+0x22b0] ;  /* 0x0022b000010c7983 */ /* 0x001ee20000300a00 */
[----:B------:R-:W-:-:S02]  /*414b0*/  IMAD.MOV.U32 R21, RZ, RZ, R28 ;  /* 0x000000ffff157224 */ /* 0x000fc400078e001c */
[----:B------:R-:W-:Y:S02]  /*414c0*/  IMAD.MOV.U32 R23, RZ, RZ, R0 ;  /* 0x000000ffff177224 */ /* 0x000fe400078e0000 */
[----:B----4-:R-:W-:Y:S01]  /*414d0*/  IMAD.MOV.U32 R22, RZ, RZ, R2 ;  /* 0x000000ffff167224 */ /* 0x010fe200078e0002 */
[C---:B---3--:R-:W-:Y:S01]  /*414e0*/  HMMA.16816.F32.BF16 R12, R24.reuse, R12, R4 ;  /* 0x0000000c180c723c */ /* 0x048fe20000041804 */
[----:B------:R-:W3:Y:S01]  /*414f0*/  LDL.LU.64 R6, [R1+0x22a8] ;  /* 0x0022a80001067983 */ /* 0x000ee20000300a00 */
[----:B------:R-:W4:Y:S11]  /*41500*/  LDL.LU.64 R4, [R1+0x22a0] ;  /* 0x0022a00001047983 */ /* 0x000f360000300a00 */
[----:B------:R-:W-:Y:S11]  /*41510*/  @!UPT UIADD3 URZ, URZ, URZ, URZ ;  /* 0x0000003f3f3ff290 */ /* 0x000ff6000fffe03f */
[----:B------:R-:W-:Y:S02]  /*41520*/  IMAD.MOV.U32 R28, RZ, RZ, R14 ;  /* 0x000000ffff1c7224 */ /* 0x000fe400078e000e */
[----:B------:R-:W-:Y:S02]  /*41530*/  IMAD.MOV.U32 R0, RZ, RZ, R15 ;  /* 0x000000ffff007224 */ /* 0x000fe400078e000f */
        /* <DEDUP_REMOVED lines=8> */
[C---:B--2---:R-:W-:Y:S02]  /*415c0*/  HMMA.16816.F32.BF16 R16, R24.reuse, R16, R12 ;  /* 0x000000101810723c */ /* 0x044fe4000004180c */
[----:B------:R-:W2:Y:S01]  /*415d0*/  LDL.LU.64 R14, [R1+0x2288] ;  /* 0x00228800010e7983 */ /* 0x000ea20000300a00 */
[----:B------:R-:W2:Y:S11]  /*415e0*/  LDL.LU.64 R12, [R1+0x2280] ;  /* 0x00228000010c7983 */ /* 0x000eb60000300a00 */
[----:B------:R-:W-:Y:S09]  /*415f0*/  @!UPT UIADD3 URZ, URZ, URZ, URZ ;  /* 0x0000003f3f3ff290 */ /* 0x000ff2000fffe03f */
        /* <DEDUP_REMOVED lines=13> */
[----:B------:R1:W-:Y:S03]  /*416d0*/  STL.64 [R1+0x1c8], R22 ;  /* 0x0001c81601007387 */ /* 0x0003e60000100a00 */
[----:B0-----:R-:W4:Y:S01]  /*416e0*/  LDL.LU R20, [R1+0x1b0] ;  /* 0x0001b00001147983 */ /* 0x001f220000300800 */
[----:B------:R-:W4:Y:S02]  /*416f0*/  LDL.LU R21, [R1+0x1b4] ;  /* 0x0001b40001157983 */ /* 0x000f240000300800 */
[----:B-1----:R-:W4:Y:S02]  /*41700*/  LDL.LU R22, [R1+0x1b8] ;  /* 0x0001b80001167983 */ /* 0x002f240000300800 */
[----:B------:R-:W4:Y:S01]  /*41710*/  LDL.LU R23, [R1+0x1bc] ;  /* 0x0001bc0001177983 */ /* 0x000f220000300800 */
[----:B------:R0:W-:Y:S04]  /*41720*/  STL.64 [R1+0x21b8], R14 ;  /* 0x0021b80e01007387 */ /* 0x0001e80000100a00 */
[----:B0-----:R-:W2:Y:S01]  /*41730*/  LDL.64 R14, [R1+0x78] ;  /* 0x00007800010e7983 */ /* 0x001ea20000100a00 */
[----:B---3--:R-:W-:Y:S03]  /*41740*/  HMMA.16816.F32.BF16 R8, R24, R8, R16 ;  /* 0x000000081808723c */ /* 0x008fe60000041810 */
[----:B--2---:R0:W-:Y:S11]  /*41750*/  STL.64 [R1+0x2228], R14 ;  /* 0x0022280e01007387 */ /* 0x0041f60000100a00 */
[----:B------:R-:W-:Y:S09]  /*41760*/  @!UPT UIADD3 URZ, URZ, URZ, URZ ;  /* 0x0000003f3f3ff290 */ /* 0x000ff2000fffe03f */
[----:B------:R-:W-:Y:S02]  /*41770*/  STL.64 [R1+0x590], R8 ;  /* 0x0005900801007387 */ /* 0x000fe40000100a00 */
[----:B------:R-:W-:Y:S02]  /*41780*/  STL.64 [R1+0x598], R10 ;  /* 0x0005980a01007387 */ /* 0x000fe40000100a00 */
[----:B------:R-:W2:Y:S01]  /*41790*/  LDL.LU R12, [R1+0x540] ;  /* 0x00054000010c7983 */ /* 0x000ea20000300800 */
[----:B------:R-:W2:Y:S04]  /*417a0*/  LDL.LU R13, [R1+0x544] ;  /* 0x00054400010d7983 */ /* 0x000ea80000300800 */
[----:B0-----:R-:W3:Y:S01]  /*417b0*/  LDL.LU R14, [R1+0x548] ;  /* 0x00054800010e7983 */ /* 0x001ee20000300800 */
[----:B------:R-:W3:Y:S02]  /*417c0*/  LDL.LU R15, [R1+0x54c] ;  /* 0x00054c00010f7983 */ /* 0x000ee40000300800 */
[----:B------:R-:W2:Y:S02]  /*417d0*/  LDL.LU R16, [R1+0x560] ;  /* 0x0005600001107983 */ /* 0x000ea40000300800 */
[----:B------:R-:W2:Y:S01]  /*417e0*/  LDL.LU R17, [R1+0x564] ;  /* 0x0005640001117983 */ /* 0x000ea20000300800 */
[----:B------:R-:W2:Y:S01]  /*417f0*/  LDL.LU R18, [R1+0x568] ;  /* 0x0005680001127983 */ /* 0x000ea20000300800 */
[----:B------:R-:W2:Y:S03]  /*41800*/  LDL.LU R19, [R1+0x56c] ;  /* 0x00056c0001137983 */ /* 0x000ea60000300800 */
        /* <DEDUP_REMOVED lines=8> */
[----:B---3--:R0:W-:Y:S02]  /*41890*/  STL.64 [R1+0x2238], R14 ;  /* 0x0022380e01007387 */ /* 0x0081e40000100a00 */
[----:B------:R-:W-:Y:S01]  /*418a0*/  STL.64 [R1+0x2230], R12 ;  /* 0x0022300c01007387 */ /* 0x000fe20000100a00 */
[----:B0-----:R-:W3:Y:S04]  /*418b0*/  LDL.64 R14, [R1+0x98] ;  /* 0x00009800010e7983 */ /* 0x001ee80000100a00 */
[----:B---3--:R0:W-:Y:S01]  /*418c0*/  STL.64 [R1+0x2260], R14 ;  /* 0x0022600e01007387 */ /* 0x0081e20000100a00 */
[----:B------:R-:W3:Y:S02]  /*418d0*/  LDL R8, [R1+0x177c] ;  /* 0x00177c0001087983 */ /* 0x000ee40000100800 */
[----:B------:R-:W-:-:S02]  /*418e0*/  IMAD.MOV.U32 R10, RZ, RZ, R6 ;  /* 0x000000ffff0a7224 */ /* 0x000fc400078e0006 */
[----:B------:R-:W-:Y:S01]  /*418f0*/  IMAD.MOV.U32 R11, RZ, RZ, R7 ;  /* 0x000000ffff0b7224 */ /* 0x000fe200078e0007 */
[----:B----4-:R-:W-:Y:S01]  /*41900*/  HMMA.16816.F32.BF16 R24, R24, R4, R20 ;  /* 0x000000041818723c */ /* 0x010fe20000041814 */
[----:B0-----:R-:W4:Y:S04]  /*41910*/  LDL.64 R14, [R1+0xc8] ;  /* 0x0000c800010e7983 */ /* 0x001f280000100a00 */
[----:B---3--:R0:W-:Y:S04]  /*41920*/  STL [R1+0x2240], R8 ;  /* 0x0022400801007387 */ /* 0x0081e80000100800 */
[----:B0-----:R-:W3:Y:S01]  /*41930*/  LDL.LU R8, [R1+0x550] ;  /* 0x0005500001087983 */ /* 0x001ee20000300800 */
[----:B------:R-:W3:Y:S02]  /*41940*/  LDL.LU R9, [R1+0x554] ;  /* 0x0005540001097983 */ /* 0x000ee40000300800 */
[----:B------:R-:W2:Y:S02]  /*41950*/  LDL.LU R6, [R1+0x227c] ;  /* 0x00227c0001067983 */ /* 0x000ea40000300800 */
[----:B------:R-:W2:Y:S01]  /*41960*/  LDL.LU R7, [R1+0x2278] ;  /* 0x0022780001077983 */ /* 0x000ea20000300800 */
[----:B------:R-:W2:Y:S01]  /*41970*/  LDL.LU.64 R22, [R1+0x2270] ;  /* 0x0022700001167983 */ /* 0x000ea20000300a00 */
[----:B------:R-:W2:Y:S08]  /*41980*/  LDL.LU.64 R20, [R1+0x2268] ;  /* 0x0022680001147983 */ /* 0x000eb00000300a00 */
[----:B------:R-:W-:-:S02]  /*41990*/  IMAD.MOV.U32 R0, RZ, RZ, R24 ;  /* 0x000000ffff007224 */ /* 0x000fc400078e0018 */
[----:B------:R-:W-:Y:S02]  /*419a0*/  IMAD.MOV.U32 R2, RZ, RZ, R27 ;  /* 0x000000ffff027224 */ /* 0x000fe400078e001b */
[----:B------:R-:W-:Y:S02]  /*419b0*/  IMAD.MOV.U32 R28, RZ, RZ, R25 ;  /* 0x000000ffff1c7224 */ /* 0x000fe400078e0019 */
[----:B------:R-:W-:Y:S01]  /*419c0*/  IMAD.MOV.U32 R29, RZ, RZ, R26 ;  /* 0x000000ffff1d7224 */ /* 0x000fe200078e001a */
[----:B------:R-:W3:Y:S01]  /*419d0*/  LDL.LU R24, [R1+0x530] ;  /* 0x0005300001187983 */ /* 0x000ee20000300800 */
[----:B------:R-:W3:Y:S02]  /*419e0*/  LDL.LU R25, [R1+0x534] ;  /* 0x0005340001197983 */ /* 0x000ee40000300800 */
[----:B------:R-:W3:Y:S02]  /*419f0*/  LDL.LU R26, [R1+0x538] ;  /* 0x00053800011a7983 */ /* 0x000ee40000300800 */
[----:B----4-:R-:W-:-:S02]  /*41a00*/  IMAD.MOV.U32 R5, RZ, RZ, R14 ;  /* 0x000000ffff057224 */ /* 0x010fc400078e000e */
[----:B------:R-:W-:Y:S01]  /*41a10*/  IMAD.MOV.U32 R4, RZ, RZ, R15 ;  /* 0x000000ffff047224 */ /* 0x000fe200078e000f */
[----:B--2---:R-:W-:Y:S01]  /*41a20*/  HMMA.16816.F32.BF16 R16, R20, R14, R16 ;  /* 0x0000000e1410723c */ /* 0x004fe20000041810 */
[----:B------:R-:W-:Y:S01]  /*41a30*/  STL.64 [R1+0x2148], R6 ;  /* 0x0021480601007387 */ /* 0x000fe20000100a00 */
[----:B------:R-:W-:Y:S02]  /*41a40*/  STL [R1+0x1a28], R2 ;  /* 0x001a280201007387 */ /* 0x000fe40000100800 */
[----:B------:R-:W-:Y:S02]  /*41a50*/  STL [R1+0x1a24], R29 ;  /* 0x001a241d01007387 */ /* 0x000fe40000100800 */
[----:B------:R-:W-:Y:S01]  /*41a60*/  STL [R1+0x1a20], R28 ;  /* 0x001a201c01007387 */ /* 0x000fe20000100800 */
[----:B------:R-:W-:Y:S01]  /*41a70*/  STL [R1+0x19f8], R0 ;  /* 0x0019f80001007387 */ /* 0x000fe20000100800 */
[----:B------:R-:W3:Y:S11]  /*41a80*/  LDL.LU.64 R14, [R1+0x2260] ;  /* 0x00226000010e7983 */ /* 0x000ef60000300a00 */
[----:B------:R-:W-:Y:S04]  /*41a90*/  @!UPT UIADD3 URZ, URZ, URZ, URZ ;  /* 0x0000003f3f3ff290 */ /* 0x000fe8000fffe03f */
[----:B------:R-:W-:Y:S01]  /*41aa0*/  STL.64 [R1+0x940], R16 ;  /* 0x0009401001007387 */ /* 0x000fe20000100a00 */
[----:B------:R0:W-:Y:S03]  /*41ab0*/  STL.64 [R1+0x948], R18 ;  /* 0x0009481201007387 */ /* 0x0001e60000100a00 */
[----:B0-----:R-:W2:Y:S01]  /*41ac0*/  LDL.LU.64 R18, [R1+0x2258] ;  /* 0x0022580001127983 */ /* 0x001ea20000300a00 */
[----:B------:R0:W-:Y:S02]  /*41ad0*/  STL [R1+0x2180], R4 ;  /* 0x0021800401007387 */ /* 0x0001e40000100800 */
[----:B------:R1:W-:Y:S01]  /*41ae0*/  STL [R1+0x2178], R5 ;  /* 0x0021780501007387 */ /* 0x0003e20000100800 */
[----:B0-----:R-:W2:Y:S01]  /*41af0*/  LDL.LU R4, [R1+0x570] ;  /* 0x0005700001047983 */ /* 0x001ea20000300800 */
[----:B-1----:R-:W2:Y:S02]  /*41b00*/  LDL.LU R5, [R1+0x574] ;  /* 0x0005740001057983 */ /* 0x002ea40000300800 */
[----:B------:R-:W2:Y:S02]  /*41b10*/  LDL.LU R6, [R1+0x578] ;  /* 0x0005780001067983 */ /* 0x000ea40000300800 */
[----:B------:R-:W2:Y:S02]  /*41b20*/  LDL.LU R7, [R1+0x57c] ;  /* 0x00057c0001077983 */ /* 0x000ea40000300800 */
[----:B------:R-:W-:-:S02]  /*41b30*/  IMAD.MOV.U32 R27, RZ, RZ, R3 ;  /* 0x000000ffff1b7224 */ /* 0x000fc400078e0003 */
[----:B------:R-:W-:-:S05]  /*41b40*/  IMAD.MOV.U32 R3, RZ, RZ, R16 ;  /* 0x000000ffff037224 */ /* 0x000fca00078e0010 */
[----:B------:R0:W-:Y:S01]  /*41b50*/  STL [R1+0x17bc], R3 ;  /* 0x0017bc0301007387 */ /* 0x0001e20000100800 */
[C---:B--2---:R-:W-:Y:S01]  /*41b60*/  HMMA.16816.F32.BF16 R4, R20.reuse, R18, R4 ;  /* 0x000000121404723c */ /* 0x044fe20000041804 */
[----:B0-----:R-:W-:Y:S11]  /*41b70*/  IMAD.MOV.U32 R3, RZ, RZ, R19 ;  /* 0x000000ffff037224 */ /* 0x001ff600078e0013 */
[----:B------:R-:W-:Y:S11]  /*41b80*/  @!UPT UIADD3 URZ, URZ, URZ, URZ ;  /* 0x0000003f3f3ff290 */ /* 0x000ff6000fffe03f */
[----:B------:R-:W-:Y:S01]  /*41b90*/  STL.64 [R1+0x580], R4 ;  /* 0x0005800401007387 */ /* 0x000fe20000100a00 */
[----:B------:R0:W-:Y:S02]  /*41ba0*/  STL.64 [R1+0x588], R6 ;  /* 0x0005880601007387 */ /* 0x0001e40000100a00 */
[----:B0-----:R-:W-:Y:S02]  /*41bb0*/  IMAD.MOV.U32 R6, RZ, RZ, R18 ;  /* 0x000000ffff067224 */ /* 0x001fe400078e0012 */
[----:B------:R-:W2:Y:S01]  /*41bc0*/  LDL.LU.64 R18, [R1+0x2250] ;  /* 0x0022500001127983 */ /* 0x000ea20000300a00 */
[----:B------:R-:W2:Y:S02]  /*41bd0*/  LDL.LU.64 R16, [R1+0x2248] ;  /* 0x0022480001107983 */ /* 0x000ea40000300a00 */
[----:B------:R0:W-:Y:S02]  /*41be0*/  STL [R1+0x2184], R6 ;  /* 0x0021840601007387 */ /* 0x0001e40000100800 */
[----:B0-----:R-:W2:Y:S01]  /*41bf0*/  LDL.64 R6, [R1+0xa8] ;  /* 0x0000a80001067983 */ /* 0x001ea20000100a00 */
[C---:B---3--:R-:W-:Y:S08]  /*41c00*/  HMMA.16816.F32.BF16 R8, R20.reuse, R14, R8 ;  /* 0x0000000e1408723c */ /* 0x048ff00000041808 */
[----:B--2---:R-:W-:Y:S11]  /*41c10*/  HMMA.16816.F32.BF16 R16, R20, R6, R16 ;  /* 0x000000061410723c */ /* 0x004ff60000041810 */
[----:B------:R-:W-:Y:S11]  /*41c20*/  @!UPT UIADD3 URZ, URZ, URZ, URZ ;  /* 0x0000003f3f3ff290 */ /* 0x000ff6000fffe03f */
[----:B------:R-:W-:Y:S01]  /*41c30*/  @!UPT UIADD3 URZ, URZ, URZ, URZ ;  /* 0x0000003f3f3ff290 */ /* 0x000fe2000fffe03f */
[----:B------:R0:W-:Y:S01]  /*41c40*/  STL.64 [R1+0x570], R16 ;  /* 0x0005701001007387 */ /* 0x0001e20000100a00 */
[----:B------:R-:W-:Y:S02]  /*41c50*/  STL.64 [R1+0x578], R18 ;  /* 0x0005781201007387 */ /* 0x000fe40000100a00 */
[----:B------:R1:W-:Y:S02]  /*41c60*/  STL [R1+0x21f8], R7 ;  /* 0x0021f80701007387 */ /* 0x0003e40000100800 */
[----:B0-----:R-:W-:Y:S02]  /*41c70*/  IMAD.MOV.U32 R16, RZ, RZ, R6 ;  /* 0x000000ffff107224 */ /* 0x001fe400078e0006 */
[----:B-1----:R-:W2:Y:S01]  /*41c80*/  LDL.64 R6, [R1+0x88] ;  /* 0x0000880001067983 */ /* 0x002ea20000100a00 */
[----:B------:R0:W-:Y:S02]  /*41c90*/  STL.64 [R1+0x560], R8 ;  /* 0x0005600801007387 */ /* 0x0001e40000100a00 */
[----:B------:R-:W-:Y:S02]  /*41ca0*/  STL.64 [R1+0x568], R10 ;  /* 0x0005680a01007387 */ /* 0x000fe40000100a00 */
[----:B------:R-:W-:-:S02]  /*41cb0*/  IMAD.MOV.U32 R18, RZ, RZ, R14 ;  /* 0x000000ffff127224 */ /* 0x000fc400078e000e */
[----:B------:R-:W-:Y:S01]  /*41cc0*/  IMAD.MOV.U32 R17, RZ, RZ, R15 ;  /* 0x000000ffff117224 */ /* 0x000fe200078e000f */
[----:B0-----:R-:W3:Y:S01]  /*41cd0*/  LDL.LU R8, [R1+0x2240] ;  /* 0x0022400001087983 */ /* 0x001ee20000300800 */
        /* <DEDUP_REMOVED lines=15> */
[----:B---3--:R-:W1:Y:S11]  /*41dd0*/  LDSM.16.MT88.4 R24, [R8+0x13000] ;  /* 0x013000000818783b */ /* 0x008e760000004200 */
[----:B------:R-:W-:Y:S08]  /*41de0*/  @!UPT UIADD3 URZ, URZ, URZ, URZ ;  /* 0x0000003f3f3ff290 */ /* 0x000ff0000fffe03f */
[----:B------:R-:W-:Y:S01]  /*41df0*/  STL.64 [R1+0x540], R4 ;  /* 0x0005400401007387 */ /* 0x000fe20000100a00 */
[----:B------:R2:W-:Y:S02]  /*41e00*/  STL.64 [R1+0x548], R6 ;  /* 0x0005480601007387 */ /* 0x0005e40000100a00 */
[----:B0-----:R-:W3:Y:S02]  /*41e10*/  LDL.LU R16, [R1+0x850] ;  /* 0x0008500001107983 */ /* 0x001ee40000300800 */
[----:B------:R-:W3:Y:S01]  /*41e20*/  LDL.LU R17, [R1+0x854] ;  /* 0x0008540001117983 */ /* 0x000ee20000300800 */
[----:B------:R-:W4:Y:S01]  /*41e30*/  LDL.LU R18, [R1+0x858] ;  /* 0x0008580001127983 */ /* 0x000f220000300800 */
[----:B------:R-:W4:Y:S02]  /*41e40*/  LDL.LU R19, [R1+0x85c] ;  /* 0x00085c0001137983 */ /* 0x000f240000300800 */
[----:B------:R-:W2:Y:S02]  /*41e50*/  LDL.LU R12, [R1+0x870] ;  /* 0x00087000010c7983 */ /* 0x000ea40000300800 */
[----:B------:R-:W2:Y:S01]  /*41e60*/  LDL.LU R13, [R1+0x874] ;  /* 0x00087400010d7983 */ /* 0x000ea20000300800 */
[----:B------:R-:W2:Y:S01]  /*41e70*/  LDL.LU R14, [R1+0x878] ;  /* 0x00087800010e7983 */ /* 0x000ea20000300800 */
[----:B------:R-:W2:Y:S03]  /*41e80*/  LDL.LU R15, [R1+0x87c] ;  /* 0x00087c00010f7983 */ /* 0x000ea60000300800 */
[----:B--2---:R0:W-:Y:S01]  /*41e90*/  STL.64 [R1+0x21c8], R14 ;  /* 0x0021c80e01007387 */ /* 0x0041e20000100a00 */
[----:B------:R-:W-:Y:S02]  /*41ea0*/  STL.64 [R1+0x21c0], R12 ;  /* 0x0021c00c01007387 */ /* 0x000fe40000100a00 */
[----:B------:R-:W2:Y:S01]  /*41eb0*/  LDL.64 R6, [R1+0x58] ;  /* 0x0000580001067983 */ /* 0x000ea20000100a00 */
[----:B0-----:R-:W3:Y:S04]  /*41ec0*/  LDL R14, [R1+0x28] ;  /* 0x00002800010e7983 */ /* 0x001ee80000100800 */
[----:B------:R-:W3:Y:S04]  /*41ed0*/  LDL R15, [R1+0x2c] ;  /* 0x00002c00010f7983 */ /* 0x000ee80000100800 */
[----:B--2---:R-:W-:Y:S04]  /*41ee0*/  STL.64 [R1+0x2210], R6 ;  /* 0x0022100601007387 */ /* 0x004fe80000100a00 */
[----:B---3--:R0:W-:Y:S04]  /*41ef0*/  STL.64 [R1+0x21d8], R14 ;  /* 0x0021d80e01007387 */ /* 0x0081e80000100a00 */
[----:B0-----:R-:W2:Y:S04]  /*41f00*/  LDL.64 R14, [R1+0x38] ;  /* 0x00003800010e7983 */ /* 0x001ea80000100a00 */
[----:B--2---:R0:W-:Y:S01]  /*41f10*/  STL.64 [R1+0x21f0], R14 ;  /* 0x0021f00e01007387 */ /* 0x0041e20000100a00 */
[----:B------:R-:W2:Y:S02]  /*41f20*/  LDL.LU R12, [R1+0x8a0] ;  /* 0x0008a000010c7983 */ /* 0x000ea40000300800 */
[----:B------:R-:W2:Y:S01]  /*41f30*/  LDL.LU R13, [R1+0x8a4] ;  /* 0x0008a400010d7983 */ /* 0x000ea20000300800 */
[----:B0-----:R-:W3:Y:S01]  /*41f40*/  LDL.LU R14, [R1+0x8a8] ;  /* 0x0008a800010e7983 */ /* 0x001ee20000300800 */
[----:B------:R-:W3:Y:S02]  /*41f50*/  LDL.LU R15, [R1+0x8ac] ;  /* 0x0008ac00010f7983 */ /* 0x000ee40000300800 */
[----:B------:R-:W2:Y:S01]  /*41f60*/  LDL.64 R6, [R1+0x68] ;  /* 0x0000680001067983 */ /* 0x000ea20000100a00 */
        /* <DEDUP_REMOVED lines=12> */
[----:B----4-:R-:W-:Y:S01]  /*42030*/  STL.64 [R1+0x21a0], R18 ;  /* 0x0021a01201007387 */ /* 0x010fe20000100a00 */
[----:B------:R0:W-:Y:S03]  /*42040*/  STL.64 [R1+0x2198], R16 ;  /* 0x0021981001007387 */ /* 0x0001e60000100a00 */
[----:B0-----:R-:W3:Y:S01]  /*42050*/  LDL.LU R16, [R1+0x860] ;  /* 0x0008600001107983 */ /* 0x001ee20000300800 */
[----:B------:R-:W3:Y:S02]  /*42060*/  LDL.LU R17, [R1+0x864] ;  /* 0x0008640001117983 */ /* 0x000ee40000300800 */
[----:B------:R-:W4:Y:S02]  /*42070*/  LDL.LU R18, [R1+0x868] ;  /* 0x0008680001127983 */ /* 0x000f240000300800 */
[----:B------:R-:W4:Y:S02]  /*42080*/  LDL.LU R19, [R1+0x86c] ;  /* 0x00086c0001137983 */ /* 0x000f240000300800 */
[----:B----4-:R0:W-:Y:S01]  /*42090*/  STL.64 [R1+0x21b0], R18 ;  /* 0x0021b01201007387 */ /* 0x0101e20000100a00 */
[----:B---3--:R3:W-:Y:S03]  /*420a0*/  STL.64 [R1+0x21a8], R16 ;  /* 0x0021a81001007387 */ /* 0x0087e60000100a00 */
[----:B0-----:R-:W4:Y:S01]  /*420b0*/  LDL.64 R18, [R1+0x18] ;  /* 0x0000180001127983 */ /* 0x001f220000100a00 */
[----:B--2---:R-:W-:Y:S03]  /*420c0*/  HMMA.16816.F32.BF16 R12, R20, R6, R12 ;  /* 0x00000006140c723c */ /* 0x004fe6000004180c */
[----:B----4-:R0:W-:Y:S01]  /*420d0*/  STL.64 [R1+0x21d0], R18 ;  /* 0x0021d01201007387 */ /* 0x0101e20000100a00 */
[----:B---3--:R-:W2:Y:S02]  /*420e0*/  LDL.LU R16, [R1+0x880] ;  /* 0x0008800001107983 */ /* 0x008ea40000300800 */
[----:B------:R-:W2:Y:S01]  /*420f0*/  LDL.LU R17, [R1+0x884] ;  /* 0x0008840001117983 */ /* 0x000ea20000300800 */
[----:B0-----:R-:W3:Y:S01]  /*42100*/  LDL.LU R18, [R1+0x888] ;  /* 0x0008880001127983 */ /* 0x001ee20000300800 */
        /* <DEDUP_REMOVED lines=9> */
[----:B-1----:R0:W-:Y:S01]  /*421a0*/  STL.64 [R1+0x2000], R26 ;  /* 0x0020001a01007387 */ /* 0x0021e20000100a00 */
[----:B------:R-:W-:Y:S03]  /*421b0*/  STL.64 [R1+0x1ff8], R24 ;  /* 0x001ff81801007387 */ /* 0x000fe60000100a00 */
[----:B0-----:R-:W3:Y:S01]  /*421c0*/  LDL.64 R26, [R1+0x48] ;  /* 0x00004800011a7983 */ /* 0x001ee20000100a00 */
[----:B------:R-:W-:Y:S02]  /*421d0*/  STL.64 [R1+0x8c0], R12 ;  /* 0x0008c00c01007387 */ /* 0x000fe40000100a00 */
[----:B------:R0:W-:Y:S02]  /*421e0*/  STL.64 [R1+0x8c8], R14 ;  /* 0x0008c80e01007387 */ /* 0x0001e40000100a00 */
[----:B0-----:R-:W4:Y:S01]  /*421f0*/  LDL.LU.64 R14, [R1+0x2220] ;  /* 0x00222000010e7983 */ /* 0x001f220000300a00 */
[----:B------:R-:W4:Y:S02]  /*42200*/  LDL.LU.64 R12, [R1+0x2218] ;  /* 0x00221800010c7983 */ /* 0x000f240000300a00 */
[----:B------:R-:W4:Y:S02]  /*42210*/  LDL.LU.64 R6, [R1+0x2210] ;  /* 0x0022100001067983 */ /* 0x000f240000300a00 */
[----:B----4-:R-:W-:Y:S11]  /*42220*/  HMMA.16816.F32.BF16 R12, R20, R6, R12 ;  /* 0x00000006140c723c */ /* 0x010ff6000004180c */
[----:B------:R-:W-:Y:S11]  /*42230*/  @!UPT UIADD3 URZ, URZ, URZ, URZ ;  /* 0x0000003f3f3ff290 */ /* 0x000ff6000fffe03f */
[----:B------:R-:W-:Y:S01]  /*42240*/  @!UPT UIADD3 URZ, URZ, URZ, URZ ;  /* 0x0000003f3f3ff290 */ /* 0x000fe2000fffe03f */
[----:B------:R-:W-:Y:S01]  /*42250*/  STL.64 [R1+0x8b0], R12 ;  /* 0x0008b00c01007387 */ /* 0x000fe20000100a00 */
[----:B------:R0:W-:Y:S03]  /*42260*/  STL.64 [R1+0x8b8], R14 ;  /* 0x0008b80e01007387 */ /* 0x0001e60000100a00 */
[----:B0-----:R-:W4:Y:S01]  /*42270*/  LDL.LU.64 R14, [R1+0x2208] ;  /* 0x00220800010e7983 */ /* 0x001f220000300a00 */
[----:B------:R-:W4:Y:S02]  /*42280*/  LDL.LU.64 R12, [R1+0x2200] ;  /* 0x00220000010c7983 */ /* 0x000f240000300a00 */
[----:B------:R-:W-:Y:S02]  /*42290*/  IMAD.MOV.U32 R5, RZ, RZ, R7 ;  /* 0x000000ffff057224 */ /* 0x000fe400078e0007 */
[----:B------:R-:W2:Y:S01]  /*422a0*/  LDL.LU R7, [R1+0x21f8] ;  /* 0x0021f80001077983 */ /* 0x000ea20000300800 */
[----:B------:R-:W-:-:S02]  /*422b0*/  IMAD.MOV.U32 R10, RZ, RZ, R6 ;  /* 0x000000ffff0a7224 */ /* 0x000fc400078e0006 */
[----:B---3--:R-:W-:Y:S02]  /*422c0*/  IMAD.MOV.U32 R6, RZ, RZ, R26 ;  /* 0x000000ffff067224 */ /* 0x008fe400078e001a */
[----:B------:R-:W-:Y:S01]  /*422d0*/  IMAD.MOV.U32 R4, RZ, RZ, R27 ;  /* 0x000000ffff047224 */ /* 0x000fe200078e001b */
[C---:B----4-:R-:W-:Y:S11]  /*422e0*/  HMMA.16816.F32.BF16 R12, R20.reuse, R26, R12 ;  /* 0x0000001a140c723c */ /* 0x050ff6000004180c */
[----:B------:R-:W-:Y:S11]  /*422f0*/  @!UPT UIADD3 URZ, URZ, URZ, URZ ;  /* 0x0000003f3f3ff290 */ /* 0x000ff6000fffe03f */
[----:B------:R-:W-:Y:S01]  /*42300*/  @!UPT UIADD3 URZ, URZ, URZ, URZ ;  /* 0x0000003f3f3ff290 */ /* 0x000fe2000fffe03f */
[----:B------:R-:W-:Y:S01]  /*42310*/  STL.64 [R1+0x8a0], R12 ;  /* 0x0008a00c01007387 */ /* 0x000fe20000100a00 */
[----:B------:R0:W-:Y:S03]  /*42320*/  STL.64 [R1+0x8a8], R14 ;  /* 0x0008a80e01007387 */ /* 0x0001e60000100a00 */
[----:B0-----:R-:W2:Y:S01]  /*42330*/  LDL.LU.64 R14, [R1+0x21f0] ;  /* 0x0021f000010e7983 */ /* 0x001ea20000300a00 */
[----:B------:R-:W3:Y:S02]  /*42340*/  LDL.LU R24, [R1+0x6b0] ;  /* 0x0006b00001187983 */ /* 0x000ee40000300800 */
[----:B------:R-:W3:Y:S02]  /*42350*/  LDL.LU R25, [R1+0x6b4] ;  /* 0x0006b40001197983 */ /* 0x000ee40000300800 */
[----:B------:R-:W4:Y:S01]  /*42360*/  LDL.LU R26, [R1+0x6b8] ;  /* 0x0006b800011a7983 */ /* 0x000f220000300800 */
[----:B------:R-:W4:Y:S01]  /*42370*/  LDL.LU R27, [R1+0x6bc] ;  /* 0x0006bc00011b7983 */ /* 0x000f220000300800 */
[----:B--2---:R-:W-:Y:S03]  /*42380*/  HMMA.16816.F32.BF16 R16, R20, R14, R16 ;  /* 0x0000000e1410723c */ /* 0x004fe60000041810 */
[----:B----4-:R0:W-:Y:S01]  /*42390*/  STL.64 [R1+0x2010], R26 ;  /* 0x0020101a01007387 */ /* 0x0101e20000100a00 */
[----:B---3--:R1:W-:Y:S03]  /*423a0*/  STL.64 [R1+0x2008], R24 ;  /* 0x0020081801007387 */ /* 0x0083e60000100a00 */
[----:B0-----:R-:W2:Y:S04]  /*423b0*/  LDL R26, [R1+0x8] ;  /* 0x00000800011a7983 */ /* 0x001ea80000100800 */
[----:B------:R-:W2:Y:S01]  /*423c0*/  LDL R27, [R1+0xc] ;  /* 0x00000c00011b7983 */ /* 0x000ea20000100800 */
[----:B-1----:R-:W-:-:S02]  /*423d0*/  IMAD.MOV.U32 R25, RZ, RZ, R14 ;  /* 0x000000ffff197224 */ /* 0x002fc400078e000e */
[----:B------:R-:W-:-:S09]  /*423e0*/  IMAD.MOV.U32 R24, RZ, RZ, R15 ;  /* 0x000000ffff187224 */ /* 0x000fd200078e000f */
[----:B------:R-:W-:Y:S01]  /*423f0*/  STL.64 [R1+0x890], R16 ;  /* 0x0008901001007387 */ /* 0x000fe20000100a00 */
[----:B------:R0:W-:Y:S03]  /*42400*/  STL.64 [R1+0x898], R18 ;  /* 0x0008981201007387 */ /* 0x0001e60000100a00 */
[----:B0-----:R-:W3:Y:S01]  /*42410*/  LDL.LU.64 R18, [R1+0x21e8] ;  /* 0x0021e80001127983 */ /* 0x001ee20000300a00 */
[----:B------:R-:W3:Y:S02]  /*42420*/  LDL.LU.64 R16, [R1+0x21e0] ;  /* 0x0021e00001107983 */ /* 0x000ee40000300a00 */
[----:B------:R-:W3:Y:S02]  /*42430*/  LDL.LU.64 R14, [R1+0x21d8] ;  /* 0x0021d800010e7983 */ /* 0x000ee40000300a00 */
[C---:B---3--:R-:W-:Y:S01]  /*42440*/  HMMA.16816.F32.BF16 R12, R20.reuse, R14, R16 ;  /* 0x0000000e140c723c */ /* 0x048fe20000041810 */
[----:B------:R-:W3:Y:S11]  /*42450*/  LDL.LU.64 R18, [R1+0x21d0] ;  /* 0x0021d00001127983 */ /* 0x000ef60000300a00 */
[----:B------:R-:W-:Y:S11]  /*42460*/  @!UPT UIADD3 URZ, URZ, URZ, URZ ;  /* 0x0000003f3f3ff290 */ /* 0x000ff6000fffe03f */
[----:B------:R-:W-:Y:S01]  /*42470*/  STL.64 [R1+0x880], R12 ;  /* 0x0008800c01007387 */ /* 0x000fe20000100a00 */
[----:B------:R0:W-:Y:S03]  /*42480*/  STL.64 [R1+0x888], R14 ;  /* 0x0008880e01007387 */ /* 0x0001e60000100a00 */
[----:B0-----:R-:W4:Y:S01]  /*42490*/  LDL.LU.64 R14, [R1+0x21c8] ;  /* 0x0021c800010e7983 */ /* 0x001f220000300a00 */
[----:B------:R-:W4:Y:S02]  /*424a0*/  LDL.LU.64 R12, [R1+0x21c0] ;  /* 0x0021c000010c7983 */ /* 0x000f240000300a00 */
[----:B---3--:R-:W-:Y:S01]  /*424b0*/  IMAD.MOV.U32 R9, RZ, RZ, R19 ;  /* 0x000000ffff097224 */ /* 0x008fe200078e0013 */
[C---:B----4-:R-:W-:Y:S11]  /*424c0*/  HMMA.16816.F32.BF16 R12, R20.reuse, R18, R12 ;  /* 0x00000012140c723c */ /* 0x050ff6000004180c */
[----:B------:R-:W-:Y:S11]  /*424d0*/  @!UPT UIADD3 URZ, URZ, URZ, URZ ;  /* 0x0000003f3f3ff290 */ /* 0x000ff6000fffe03f */
[----:B------:R-:W-:Y:S01]  /*424e0*/  @!UPT UIADD3 URZ, URZ, URZ, URZ ;  /* 0x0000003f3f3ff290 */ /* 0x000fe2000fffe03f */
[----:B------:R0:W-:Y:S01]  /*424f0*/  STL.64 [R1+0x870], R12 ;  /* 0x0008700c01007387 */ /* 0x0001e20000100a00 */
[----:B------:R1:W-:Y:S02]  /*42500*/  STL.64 [R1+0x878], R14 ;  /* 0x0008780e01007387 */ /* 0x0003e40000100a00 */
[----:B0-----:R-:W-:Y:S01]  /*42510*/  IMAD.MOV.U32 R12, RZ, RZ, R18 ;  /* 0x000000ffff0c7224 */ /* 0x001fe200078e0012 */
[----:B-1----:R-:W3:Y:S01]  /*42520*/  LDL.LU.64 R14, [R1+0x21b8] ;  /* 0x0021b800010e7983 */ /* 0x002ee20000300a00 */
[----:B------:R-:W2:Y:S02]  /*42530*/  LDL.LU.64 R18, [R1+0x21b0] ;  /* 0x0021b00001127983 */ /* 0x000ea40000300a00 */
[----:B------:R-:W2:Y:S02]  /*42540*/  LDL.LU.64 R16, [R1+0x21a8] ;  /* 0x0021a80001107983 */ /* 0x000ea40000300a00 */
[----:B--2---:R-:W-:Y:S11]  /*42550*/  HMMA.16816.F32.BF16 R16, R20, R26, R16 ;  /* 0x0000001a1410723c */ /* 0x004ff60000041810 */
[----:B------:R-:W-:Y:S11]  /*42560*/  @!UPT UIADD3 URZ, URZ, URZ, URZ ;  /* 0x0000003f3f3ff290 */ /* 0x000ff6000fffe03f */
[----:B------:R-:W-:Y:S01]  /*42570*/  @!UPT UIADD3 URZ, URZ, URZ, URZ ;  /* 0x0000003f3f3ff290 */ /* 0x000fe2000fffe03f */
[----:B------:R-:W-:Y:S01]  /*42580*/  STL.64 [R1+0x860], R16 ;  /* 0x0008601001007387 */ /* 0x000fe20000100a00 */
[----:B------:R0:W-:Y:S03]  /*42590*/  STL.64 [R1+0x868], R18 ;  /* 0x0008681201007387 */ /* 0x0001e60000100a00 */
[----:B0-----:R-:W3:Y:S01]  /*425a0*/  LDL.LU.64 R18, [R1+0x21a0] ;  /* 0x0021a00001127983 */ /* 0x001ee20000300a00 */
[----:B------:R-:W3:Y:S02]  /*425b0*/  LDL.LU.64 R16, [R1+0x2198] ;  /* 0x0021980001107983 */ /* 0x000ee40000300a00 */
[----:B------:R0:W-:Y:S02]  /*425c0*/  STL.64 [R1+0x2020], R26 ;  /* 0x0020201a01007387 */ /* 0x0001e40000100a00 */
[----:B0-----:R-:W-:Y:S02]  /*425d0*/  IMAD.MOV.U32 R26, RZ, RZ, R12 ;  /* 0x000000ffff1a7224 */ /* 0x001fe400078e000c */
[----:B------:R-:W-:-:S05]  /*425e0*/  IMAD.MOV.U32 R27, RZ, RZ, R9 ;  /* 0x000000ffff1b7224 */ /* 0x000fca00078e0009 */
[----:B------:R-:W-:Y:S01]  /*425f0*/  STL.64 [R1+0x2038], R26 ;  /* 0x0020381a01007387 */ /* 0x000fe20000100a00 */
[----:B------:R-:W2:Y:S01]  /*42600*/  LDL R9, [R1+0x1778] ;  /* 0x0017780001097983 */ /* 0x000ea20000100800 */
[----:B---3--:R-:W-:Y:S11]  /*42610*/  HMMA.16816.F32.BF16 R16, R20, R14, R16 ;  /* 0x0000000e1410723c */ /* 0x008ff60000041810 */
[----:B------:R-:W-:Y:S11]  /*42620*/  @!UPT UIADD3 URZ, URZ, URZ, URZ ;  /* 0x0000003f3f3ff290 */ /* 0x000ff6000fffe03f */
[----:B------:R-:W-:Y:S01]  /*42630*/  @!UPT UIADD3 URZ, URZ, URZ, URZ ;  /* 0x0000003f3f3ff290 */ /* 0x000fe2000fffe03f */
[----:B------:R-:W-:Y:S01]  /*42640*/  STL.64 [R1+0x850], R16 ;  /* 0x0008501001007387 */ /* 0x000fe20000100a00 */
[----:B------:R0:W-:Y:S03]  /*42650*/  STL.64 [R1+0x858], R18 ;  /* 0x0008581201007387 */ /* 0x0001e60000100a00 */
[----:B0-----:R-:W3:Y:S01]  /*42660*/  LDL.LU.64 R18, [R1+0x2190] ;  /* 0x0021900001127983 */ /* 0x001ee20000300a00 */
[----:B------:R-:W4:Y:S02]  /*42670*/  LDL.LU.64 R16, [R1+0x2188] ;  /* 0x0021880001107983 */ /* 0x000f240000300a00 */
[----:B------:R-:W2:Y:S02]  /*42680*/  LDL.64 R26, [R1+0x28] ;  /* 0x00002800011a7983 */ /* 0x000ea40000100a00 */
[----:B--2---:R-:W-:Y:S01]  /*42690*/  STL.64 [R1+0x2050], R26 ;  /* 0x0020501a01007387 */ /* 0x004fe20000100a00 */
[----:B------:R0:W-:Y:S02]  /*426a0*/  STL.64 [R1+0x2018], R14 ;  /* 0x0020180e01007387 */ /* 0x0001e40000100a00 */
[----:B------:R-:W2:Y:S02]  /*426b0*/  LDL.LU R12, [R1+0x6c0] ;  /* 0x0006c000010c7983 */ /* 0x000ea40000300800 */
[----:B------:R-:W2:Y:S01]  /*426c0*/  LDL.LU R13, [R1+0x6c4] ;  /* 0x0006c400010d7983 */ /* 0x000ea20000300800 */
[----:B0-----:R-:W2:Y:S01]  /*426d0*/  LDL.LU R14, [R1+0x6c8] ;  /* 0x0006c800010e7983 */ /* 0x001ea20000300800 */
[----:B------:R-:W2:Y:S02]  /*426e0*/  LDL.LU R15, [R1+0x6cc] ;  /* 0x0006cc00010f7983 */ /* 0x000ea40000300800 */
[----:B------:R-:W-:-:S02]  /*426f0*/  IMAD.MOV.U32 R26, RZ, RZ, R25 ;  /* 0x000000ffff1a7224 */ /* 0x000fc400078e0019 */
[----:B------:R-:W-:-:S05]  /*42700*/  IMAD.MOV.U32 R27, RZ, RZ, R24 ;  /* 0x000000ffff1b7224 */ /* 0x000fca00078e0018 */
[----:B------:R0:W-:Y:S02]  /*42710*/  STL.64 [R1+0x2068], R26 ;  /* 0x0020681a01007387 */ /* 0x0001e40000100a00 */
[----:B0-----:R-:W-:Y:S02]  /*42720*/  IMAD.MOV.U32 R26, RZ, RZ, R6 ;  /* 0x000000ffff1a7224 */ /* 0x001fe400078e0006 */
[----:B------:R-:W-:Y:S01]  /*42730*/  IMAD.MOV.U32 R27, RZ, RZ, R4 ;  /* 0x000000ffff1b7224 */ /* 0x000fe200078e0004 */
[----:B------:R-:W3:Y:S01]  /*42740*/  LDL.LU R6, [R1+0x2184] ;  /* 0x0021840001067983 */ /* 0x000ee20000300800 */
[----:B------:R-:W3:Y:S03]  /*42750*/  LDL.LU R4, [R1+0x2180] ;  /* 0x0021800001047983 */ /* 0x000ee60000300800 */
[----:B------:R0:W-:Y:S02]  /*42760*/  STL.64 [R1+0x2080], R26 ;  /* 0x0020801a01007387 */ /* 0x0001e40000100a00 */
[----:B0-----:R-:W-:-:S02]  /*42770*/  IMAD.MOV.U32 R26, RZ, RZ, R10 ;  /* 0x000000ffff1a7224 */ /* 0x001fc400078e000a */
[----:B--2---:R-:W-:Y:S01]  /*42780*/  STL.64 [R1+0x2030], R14 ;  /* 0x0020300e01007387 */ /* 0x004fe20000100a00 */
[----:B------:R0:W-:Y:S03]  /*42790*/  STL.64 [R1+0x2028], R12 ;  /* 0x0020280c01007387 */ /* 0x0001e60000100a00 */
[----:B0-----:R-:W2:Y:S01]  /*427a0*/  LDL.LU R12, [R1+0x6d0] ;  /* 0x0006d000010c7983 */ /* 0x001ea20000300800 */
[----:B------:R-:W2:Y:S02]  /*427b0*/  LDL.LU R13, [R1+0x6d4] ;  /* 0x0006d400010d7983 */ /* 0x000ea40000300800 */
[----:B------:R-:W2:Y:S02]  /*427c0*/  LDL.LU R14, [R1+0x6d8] ;  /* 0x0006d800010e7983 */ /* 0x000ea40000300800 */
[----:B------:R-:W2:Y:S01]  /*427d0*/  LDL.LU R15, [R1+0x6dc] ;  /* 0x0006dc00010f7983 */ /* 0x000ea20000300800 */
[----:B------:R-:W3:Y:S01]  /*427e0*/  LDL.LU R10, [R1+0x217c] ;  /* 0x00217c00010a7983 */ /* 0x000ee20000300800 */
[----:B------:R-:W-:-:S02]  /*427f0*/  IMAD.MOV.U32 R27, RZ, RZ, R5 ;  /* 0x000000ffff1b7224 */ /* 0x000fc400078e0005 */
[----:B------:R-:W3:Y:S03]  /*42800*/  LDL.LU R5, [R1+0x2178] ;  /* 0x0021780001057983 */ /* 0x000ee60000300800 */
[----:B------:R0:W-:Y:S02]  /*42810*/  STL.64 [R1+0x2098], R26 ;  /* 0x0020981a01007387 */ /* 0x0001e40000100a00 */
[----:B0-----:R-:W-:Y:S02]  /*42820*/  IMAD.MOV.U32 R26, RZ, RZ, R11 ;  /* 0x000000ffff1a7224 */ /* 0x001fe400078e000b */
[----:B------:R-:W-:Y:S01]  /*42830*/  IMAD.MOV.U32 R27, RZ, RZ, R29 ;  /* 0x000000ffff1b7224 */ /* 0x000fe200078e001d */
[----:B--2---:R-:W-:Y:S01]  /*42840*/  STL.64 [R1+0x2048], R14 ;  /* 0x0020480e01007387 */ /* 0x004fe20000100a00 */
[----:B------:R0:W-:Y:S03]  /*42850*/  STL.64 [R1+0x2040], R12 ;  /* 0x0020400c01007387 */ /* 0x0001e60000100a00 */
[----:B0-----:R-:W2:Y:S01]  /*42860*/  LDL.LU R12, [R1+0x6e0] ;  /* 0x0006e000010c7983 */ /* 0x001ea20000300800 */
[----:B------:R-:W2:Y:S02]  /*42870*/  LDL.LU R13, [R1+0x6e4] ;  /* 0x0006e400010d7983 */ /* 0x000ea40000300800 */
[----:B------:R-:W2:Y:S02]  /*42880*/  LDL.LU R14, [R1+0x6e8] ;  /* 0x0006e800010e7983 */ /* 0x000ea40000300800 */
[----:B---3--:R-:W-:-:S02]  /*42890*/  IMAD.MOV.U32 R15, RZ, RZ, R10 ;  /* 0x000000ffff0f7224 */ /* 0x008fc400078e000a */
[----:B------:R-:W3:Y:S01]  /*428a0*/  LDL.LU R10, [R1+0x2174] ;  /* 0x00217400010a7983 */ /* 0x000ee20000300800 */
[----:B------:R-:W2:Y:S02]  /*428b0*/  LDL.LU R11, [R1+0x2170] ;  /* 0x00217000010b7983 */ /* 0x000ea40000300800 */
[----:B------:R0:W-:Y:S02]  /*428c0*/  STL.64 [R1+0x20b0], R26 ;  /* 0x0020b01a01007387 */ /* 0x0001e40000100a00 */
[----:B------:R-:W2:Y:S01]  /*428d0*/  LDL.LU R24, [R1+0x2e0] ;  /* 0x0002e00001187983 */ /* 0x000ea20000300800 */
[----:B------:R-:W2:Y:S04]  /*428e0*/  LDL.LU R25, [R1+0x2e4] ;  /* 0x0002e40001197983 */ /* 0x000ea80000300800 */
[----:B0-----:R-:W2:Y:S01]  /*428f0*/  LDL.LU R26, [R1+0x2e8] ;  /* 0x0002e800011a7983 */ /* 0x001ea20000300800 */
[----:B------:R-:W2:Y:S03]  /*42900*/  LDL.LU R27, [R1+0x2ec] ;  /* 0x0002ec00011b7983 */ /* 0x000ea60000300800 */
[----:B--2---:R0:W-:Y:S01]  /*42910*/  STL.64 [R1+0x20c0], R26 ;  /* 0x0020c01a01007387 */ /* 0x0041e20000100a00 */
[----:B------:R-:W-:Y:S02]  /*42920*/  STL.64 [R1+0x20b8], R24 ;  /* 0x0020b81801007387 */ /* 0x000fe40000100a00 */
[----:B0-----:R-:W-:-:S02]  /*42930*/  IMAD.MOV.U32 R26, RZ, RZ, R28 ;  /* 0x000000ffff1a7224 */ /* 0x001fc400078e001c */
[----:B------:R-:W-:-:S05]  /*42940*/  IMAD.MOV.U32 R27, RZ, RZ, R19 ;  /* 0x000000ffff1b7224 */ /* 0x000fca00078e0013 */
[----:B------:R-:W-:Y:S01]  /*42950*/  STL.64 [R1+0x20d8], R26 ;  /* 0x0020d81a01007387 */ /* 0x000fe20000100a00 */
[----:B------:R-:W-:Y:S02]  /*42960*/  STL.64 [R1+0x2060], R14 ;  /* 0x0020600e01007387 */ /* 0x000fe40000100a00 */
[----:B------:R0:W-:Y:S02]  /*42970*/  STL.64 [R1+0x2058], R12 ;  /* 0x0020580c01007387 */ /* 0x0001e40000100a00 */
[----:B0-----:R-:W2:Y:S01]  /*42980*/  LDL.LU R12, [R1+0x6f0] ;  /* 0x0006f000010c7983 */ /* 0x001ea20000300800 */
[----:B------:R-:W2:Y:S02]  /*42990*/  LDL.LU R13, [R1+0x6f4] ;  /* 0x0006f400010d7983 */ /* 0x000ea40000300800 */
[----:B------:R-:W2:Y:S02]  /*429a0*/  LDL.LU R14, [R1+0x6f8] ;  /* 0x0006f800010e7983 */ /* 0x000ea40000300800 */
[----:B------:R-:W2:Y:S02]  /*429b0*/  LDL.LU R15, [R1+0x6fc] ;  /* 0x0006fc00010f7983 */ /* 0x000ea40000300800 */
[----:B------:R-:W-:-:S02]  /*429c0*/  IMAD.MOV.U32 R26, RZ, RZ, R18 ;  /* 0x000000ffff1a7224 */ /* 0x000fc400078e0012 */
[----:B----4-:R-:W-:-:S05]  /*429d0*/  IMAD.MOV.U32 R27, RZ, RZ, R17 ;  /* 0x000000ffff1b7224 */ /* 0x010fca00078e0011 */
[----:B------:R-:W-:Y:S04]  /*429e0*/  STL.64 [R1+0x20f0], R26 ;  /* 0x0020f01a01007387 */ /* 0x000fe80000100a00 */
[----:B--2---:R-:W-:Y:S01]  /*429f0*/  STL.64 [R1+0x2078], R14 ;  /* 0x0020780e01007387 */ /* 0x004fe20000100a00 */
[----:B------:R0:W-:Y:S03]  /*42a00*/  STL.64 [R1+0x2070], R12 ;  /* 0x0020700c01007387 */ /* 0x0001e60000100a00 */
[----:B0-----:R-:W2:Y:S01]  /*42a10*/  LDL.LU R12, [R1+0x700] ;  /* 0x00070000010c7983 */ /* 0x001ea20000300800 */
[----:B------:R-:W2:Y:S02]  /*42a20*/  LDL.LU R13, [R1+0x704] ;  /* 0x00070400010d7983 */ /* 0x000ea40000300800 */
[----:B------:R-:W-:-:S02]  /*42a30*/  IMAD.MOV.U32 R26, RZ, RZ, R16 ;  /* 0x000000ffff1a7224 */ /* 0x000fc400078e0010 */
[----:B------:R-:W-:Y:S02]  /*42a40*/  IMAD.MOV.U32 R27, RZ, RZ, R7 ;  /* 0x000000ffff1b7224 */ /* 0x000fe400078e0007 */
[----:B------:R-:W-:Y:S02]  /*42a50*/  IMAD.MOV.U32 R14, RZ, RZ, R11 ;  /* 0x000000ffff0e7224 */ /* 0x000fe400078e000b */
[----:B---3--:R-:W-:Y:S01]  /*42a60*/  IMAD.MOV.U32 R15, RZ, RZ, R10 ;  /* 0x000000ffff0f7224 */ /* 0x008fe200078e000a */
[----:B------:R-:W3:Y:S01]  /*42a70*/  LDL.LU R11, [R1+0x216c] ;  /* 0x00216c00010b7983 */ /* 0x000ee20000300800 */
[----:B------:R-:W4:Y:S02]  /*42a80*/  LDL.LU R10, [R1+0x2168] ;  /* 0x00216800010a7983 */ /* 0x000f240000300800 */
        /* <DEDUP_REMOVED lines=11> */
[----:B------:R-:W-:Y:S01]  /*42b40*/  IMAD.MOV.U32 R26, RZ, RZ, R5 ;  /* 0x000000ffff1a7224 */ /* 0x000fe200078e0005 */
[----:B--2---:R-:W-:Y:S01]  /*42b50*/  STL.64 [R1+0x20a8], R14 ;  /* 0x0020a80e01007387 */ /* 0x004fe20000100a00 */
[----:B------:R0:W-:Y:S03]  /*42b60*/  STL.64 [R1+0x20a0], R12 ;  /* 0x0020a00c01007387 */ /* 0x0001e60000100a00 */
[----:B0-----:R-:W2:Y:S01]  /*42b70*/  LDL.LU R12, [R1+0x720] ;  /* 0x00072000010c7983 */ /* 0x001ea20000300800 */
[----:B------:R-:W2:Y:S02]  /*42b80*/  LDL.LU R13, [R1+0x724] ;  /* 0x00072400010d7983 */ /* 0x000ea40000300800 */
[----:B----4-:R-:W-:Y:S02]  /*42b90*/  IMAD.MOV.U32 R14, RZ, RZ, R10 ;  /* 0x000000ffff0e7224 */ /* 0x010fe400078e000a */
[----:B---3--:R-:W-:Y:S01]  /*42ba0*/  IMAD.MOV.U32 R15, RZ, RZ, R11 ;  /* 0x000000ffff0f7224 */ /* 0x008fe200078e000b */
[----:B------:R-:W3:Y:S01]  /*42bb0*/  LDL.LU R10, [R1+0x2164] ;  /* 0x00216400010a7983 */ /* 0x000ee20000300800 */
[----:B------:R-:W4:Y:S02]  /*42bc0*/  LDL.LU R11, [R1+0x2160] ;  /* 0x00216000010b7983 */ /* 0x000f240000300800 */
        /* <DEDUP_REMOVED lines=18> */
[----:B----4-:R-:W-:-:S02]  /*42cf0*/  IMAD.MOV.U32 R14, RZ, RZ, R11 ;  /* 0x000000ffff0e7224 */ /* 0x010fc400078e000b */
[----:B---3--:R-:W-:Y:S01]  /*42d00*/  IMAD.MOV.U32 R15, RZ, RZ, R10 ;  /* 0x000000ffff0f7224 */ /* 0x008fe200078e000a */
[----:B------:R-:W3:Y:S01]  /*42d10*/  LDL.LU R11, [R1+0x215c] ;  /* 0x00215c00010b7983 */ /* 0x000ee20000300800 */
[----:B------:R-:W4:Y:S03]  /*42d20*/  LDL.LU R10, [R1+0x2158] ;  /* 0x00215800010a7983 */ /* 0x000f260000300800 */
[----:B------:R-:W-:Y:S04]  /*42d30*/  STL.64 [R1+0x2100], R14 ;  /* 0x0021000e01007387 */ /* 0x000fe80000100a00 */
[----:B--2---:R0:W-:Y:S04]  /*42d40*/  STL.64 [R1+0x20f8], R12 ;  /* 0x0020f80c01007387 */ /* 0x0041e80000100a00 */
[----:B0-----:R-:W2:Y:S01]  /*42d50*/  LDL.LU R12, [R1+0x310] ;  /* 0x00031000010c7983 */ /* 0x001ea20000300800 */
[----:B------:R-:W2:Y:S02]  /*42d60*/  LDL.LU R13, [R1+0x314] ;  /* 0x00031400010d7983 */ /* 0x000ea40000300800 */
[----:B------:R-:W2:Y:S02]  /*42d70*/  LDL.LU R14, [R1+0x318] ;  /* 0x00031800010e7983 */ /* 0x000ea40000300800 */
[----:B------:R-:W2:Y:S02]  /*42d80*/  LDL.LU R15, [R1+0x31c] ;  /* 0x00031c00010f7983 */ /* 0x000ea40000300800 */
[----:B--2---:R4:W-:Y:S01]  /*42d90*/  STL.64 [R1+0x2118], R14 ;  /* 0x0021180e01007387 */ /* 0x0049e20000100a00 */
[----:B------:R0:W-:Y:S02]  /*42da0*/  STL.64 [R1+0x2110], R12 ;  /* 0x0021100c01007387 */ /* 0x0001e40000100a00 */
[----:B----4-:R-:W-:Y:S01]  /*42db0*/  IMAD.MOV.U32 R14, RZ, RZ, R10 ;  /* 0x000000ffff0e7224 */ /* 0x010fe200078e000a */
[----:B0-----:R-:W2:Y:S01]  /*42dc0*/  LDL.LU R12, [R1+0x320] ;  /* 0x00032000010c7983 */ /* 0x001ea20000300800 */
[----:B------:R-:W2:Y:S02]  /*42dd0*/  LDL.LU R13, [R1+0x324] ;  /* 0x00032400010d7983 */ /* 0x000ea40000300800 */
[----:B------:R-:W4:Y:S02]  /*42de0*/  LDL.LU R10, [R1+0x2154] ;  /* 0x00215400010a7983 */ /* 0x000f240000300800 */
[----:B---3--:R-:W-:-:S02]  /*42df0*/  IMAD.MOV.U32 R15, RZ, RZ, R11 ;  /* 0x000000ffff0f7224 */ /* 0x008fc400078e000b */
[----:B------:R-:W4:Y:S03]  /*42e00*/  LDL.LU R11, [R1+0x2150] ;  /* 0x00215000010b7983 */ /* 0x000f260000300800 */
[----:B------:R-:W-:Y:S01]  /*42e10*/  STL.64 [R1+0x2130], R14 ;  /* 0x0021300e01007387 */ /* 0x000fe20000100a00 */
[C---:B----4-:R-:W-:Y:S01]  /*42e20*/  HMMA.16816.F32.BF16 R4, R20.reuse, R10, R4 ;  /* 0x0000000a1404723c */ /* 0x050fe20000041804 */
[----:B--2---:R0:W-:Y:S04]  /*42e30*/  STL.64 [R1+0x2128], R12 ;  /* 0x0021280c01007387 */ /* 0x0041e80000100a00 */
[----:B0-----:R-:W2:Y:S01]  /*42e40*/  LDL.LU R12, [R1+0x330] ;  /* 0x00033000010c7983 */ /* 0x001ea20000300800 */
[----:B------:R-:W2:Y:S02]  /*42e50*/  LDL.LU R13, [R1+0x334] ;  /* 0x00033400010d7983 */ /* 0x000ea40000300800 */
[----:B------:R-:W2:Y:S02]  /*42e60*/  LDL.LU R14, [R1+0x338] ;  /* 0x00033800010e7983 */ /* 0x000ea40000300800 */
[----:B------:R-:W2:Y:S11]  /*42e70*/  LDL.LU R15, [R1+0x33c] ;  /* 0x00033c00010f7983 */ /* 0x000eb60000300800 */
[----:B------:R-:W-:Y:S02]  /*42e80*/  @!UPT UIADD3 URZ, URZ, URZ, URZ ;  /* 0x0000003f3f3ff290 */ /* 0x000fe4000fffe03f */
[----:B------:R-:W-:Y:S01]  /*42e90*/  STL.64 [R1+0x840], R4 ;  /* 0x0008400401007387 */ /* 0x000fe20000100a00 */
[----:B------:R0:W-:Y:S03]  /*42ea0*/  STL.64 [R1+0x848], R6 ;  /* 0x0008480601007387 */ /* 0x0001e60000100a00 */
[----:B0-----:R-:W3:Y:S02]  /*42eb0*/  LDL.LU.64 R6, [R1+0x2148] ;  /* 0x0021480001067983 */ /* 0x001ee40000300a00 */
[----:B---3--:R-:W-:Y:S02]  /*42ec0*/  HMMA.16816.F32.BF16 R20, R20, R6, R16 ;  /* 0x000000061414723c */ /* 0x008fe40000041810 */
[----:B------:R-:W2:Y:S01]  /*42ed0*/  LDL.LU.64 R18, [R1+0x2140] ;  /* 0x0021400001127983 */ /* 0x000ea20000300a00 */
[----:B------:R-:W2:Y:S11]  /*42ee0*/  LDL.LU.64 R16, [R1+0x2138] ;  /* 0x0021380001107983 */ /* 0x000eb60000300a00 */
[----:B------:R-:W-:Y:S09]  /*42ef0*/  @!UPT UIADD3 URZ, URZ, URZ, URZ ;  /* 0x0000003f3f3ff290 */ /* 0x000ff2000fffe03f */
[----:B------:R-:W-:Y:S01]  /*42f00*/  STL.64 [R1+0x530], R20 ;  /* 0x0005301401007387 */ /* 0x000fe20000100a00 */
[----:B------:R-:W-:Y:S01]  /*42f10*/  STL.64 [R1+0x538], R22 ;  /* 0x0005381601007387 */ /* 0x000fe20000100a00 */
        /* <DEDUP_REMOVED lines=34> */
[----:B0-----:R-:W3:Y:S01]  /*43140*/  LDL.LU.64 R26, [R1+0x20c0] ;  /* 0x0020c000011a7983 */ /* 0x001ee20000300a00 */
[----:B------:R-:W3:Y:S02]  /*43150*/  LDL.LU.64 R24, [R1+0x20b8] ;  /* 0x0020b80001187983 */ /* 0x000ee40000300a00 */
[----:B------:R-:W-:Y:S02]  /*43160*/  IMAD.MOV.U32 R22, RZ, RZ, R2 ;  /* 0x000000ffff167224 */ /* 0x000fe400078e0002 */
[----:B------:R-:W-:-:S07]  /*43170*/  IMAD.MOV.U32 R23, RZ, RZ, R0 ;  /* 0x000000ffff177224 */ /* 0x000fce00078e0000 */
[C---:B---3--:R-:W-:Y:S01]  /*43180*/  HMMA.16816.F32.BF16 R20, R16.reuse, R22, R24 ;  /* 0x000000161014723c */ /* 0x048fe20000041818 */
[----:B------:R-:W2:Y:S11]  /*43190*/  LDL.LU.64 R26, [R1+0x20b0] ;  /* 0x0020b000011a7983 */ /* 0x000eb60000300a00 */
[----:B------:R-:W-:Y:S11]  /*431a0*/  @!UPT UIADD3 URZ, URZ, URZ, URZ ;  /* 0x0000003f3f3ff290 */ /* 0x000ff6000fffe03f */
        /* <DEDUP_REMOVED lines=68> */
[----:B------:R-:W4:Y:S01]  /*435f0*/  LDL.LU R12, [R1+0x6a0] ;  /* 0x0006a000010c7983 */ /* 0x000f220000300800 */
[----:B------:R-:W4:Y:S04]  /*43600*/  LDL.LU R13, [R1+0x6a4] ;  /* 0x0006a400010d7983 */ /* 0x000f280000300800 */
[----:B0-----:R-:W4:Y:S01]  /*43610*/  LDL.LU R14, [R1+0x6a8] ;  /* 0x0006a800010e7983 */ /* 0x001f220000300800 */
[----:B------:R-:W4:Y:S02]  /*43620*/  LDL.LU R15, [R1+0x6ac] ;  /* 0x0006ac00010f7983 */ /* 0x000f240000300800 */
[C---:B----4-:R-:W-:Y:S11]  /*43630*/  HMMA.16816.F32.BF16 R12, R16.reuse, R10, R12 ;  /* 0x0000000a100c723c */ /* 0x050ff6000004180c */
[----:B------:R-:W-:Y:S11]  /*43640*/  @!UPT UIADD3 URZ, URZ, URZ, URZ ;  /* 0x0000003f3f3ff290 */ /* 0x000ff6000fffe03f */
[----:B------:R-:W-:Y:S01]  /*43650*/  @!UPT UIADD3 URZ, URZ, URZ, URZ ;  /* 0x0000003f3f3ff290 */ /* 0x000fe2000fffe03f */
[----:B------:R-:W-:Y:S01]  /*43660*/  STL.64 [R1+0x2e0], R12 ;  /* 0x0002e00c01007387 */ /* 0x000fe20000100a00 */
[----:B------:R0:W-:Y:S03]  /*43670*/  STL.64 [R1+0x2e8], R14 ;  /* 0x0002e80e01007387 */ /* 0x0001e60000100a00 */
[----:B0-----:R-:W4:Y:S01]  /*43680*/  LDL.64 R14, [R1+0xc8] ;  /* 0x0000c800010e7983 */ /* 0x001f220000100a00 */
[----:B------:R-:W-:Y:S02]  /*43690*/  STL.64 [R1+0x1fb0], R10 ;  /* 0x001fb00a01007387 */ /* 0x000fe40000100a00 */
[----:B------:R3:W-:Y:S02]  /*436a0*/  STL.64 [R1+0x1fa8], R8 ;  /* 0x001fa80801007387 */ /* 0x0007e40000100a00 */
[----:B---3--:R-:W-:Y:S01]  /*436b0*/  HMMA.16816.F32.BF16 R8, R16, R6, R20 ;  /* 0x000000061008723c */ /* 0x008fe20000041814 */
[----:B------:R-:W3:Y:S11]  /*436c0*/  LDL.LU R20, [R1+0x4e0] ;  /* 0x0004e00001147983 */ /* 0x000ef60000300800 */
[----:B------:R-:W-:Y:S11]  /*436d0*/  @!UPT UIADD3 URZ, URZ, URZ, URZ ;  /* 0x0000003f3f3ff290 */ /* 0x000ff6000fffe03f */
[----:B------:R-:W-:Y:S01]  /*436e0*/  STL.64 [R1+0x2d0], R8 ;  /* 0x0002d00801007387 */ /* 0x000fe20000100a00 */
[----:B------:R-:W-:Y:S02]  /*436f0*/  STL.64 [R1+0x2d8], R10 ;  /* 0x0002d80a01007387 */ /* 0x000fe40000100a00 */
[----:B------:R-:W3:Y:S02]  /*43700*/  LDL.LU R21, [R1+0x4e4] ;  /* 0x0004e40001157983 */ /* 0x000ee40000300800 */
[----:B------:R-:W2:Y:S01]  /*43710*/  LDL.LU R22, [R1+0x4e8] ;  /* 0x0004e80001167983 */ /* 0x000ea20000300800 */
[----:B------:R-:W2:Y:S04]  /*43720*/  LDL.LU R23, [R1+0x4ec] ;  /* 0x0004ec0001177983 */ /* 0x000ea80000300800 */
[----:B--2---:R-:W-:Y:S01]  /*43730*/  STL.64 [R1+0x1fd0], R22 ;  /* 0x001fd01601007387 */ /* 0x004fe20000100a00 */
[----:B---3--:R0:W-:Y:S03]  /*43740*/  STL.64 [R1+0x1fc8], R20 ;  /* 0x001fc81401007387 */ /* 0x0081e60000100a00 */
        /* <DEDUP_REMOVED lines=12> */
[----:B------:R-:W2:Y:S02]  /*43810*/  LDL.LU R10, [R1+0x4d8] ;  /* 0x0004d800010a7983 */ /* 0x000ea40000300800 */
[----:B------:R-:W2:Y:S02]  /*43820*/  LDL.LU R11, [R1+0x4dc] ;  /* 0x0004dc00010b7983 */ /* 0x000ea40000300800 */
[----:B--2---:R0:W-:Y:S01]  /*43830*/  STL.64 [R1+0x1fc0], R10 ;  /* 0x001fc00a01007387 */ /* 0x0041e20000100a00 */
[----:B---3--:R-:W-:Y:S03]  /*43840*/  STL.64 [R1+0x1fb8], R8 ;  /* 0x001fb80801007387 */ /* 0x008fe60000100a00 */
[----:B0-----:R-:W2:Y:S04]  /*43850*/  LDL.64 R10, [R1+0x98] ;  /* 0x00009800010a7983 */ /* 0x001ea80000100a00 */
[----:B--2---:R0:W-:Y:S01]  /*43860*/  STL.64 [R1+0x1fe8], R10 ;  /* 0x001fe80a01007387 */ /* 0x0041e20000100a00 */
[----:B------:R-:W2:Y:S03]  /*43870*/  LDL.64 R18, [R1+0x78] ;  /* 0x0000780001127983 */ /* 0x000ea60000100a00 */
[----:B0-----:R-:W3:Y:S01]  /*43880*/  LDL.64 R10, [R1+0xb8] ;  /* 0x0000b800010a7983 */ /* 0x001ee20000100a00 */
[----:B------:R0:W-:Y:S02]  /*43890*/  STL [R1+0x1ed4], R6 ;  /* 0x001ed40601007387 */ /* 0x0001e40000100800 */
[----:B------:R1:W-:Y:S02]  /*438a0*/  STL [R1+0x1ed0], R7 ;  /* 0x001ed00701007387 */ /* 0x0003e40000100800 */
[----:B------:R-:W2:Y:S01]  /*438b0*/  LDL.LU R4, [R1+0x510] ;  /* 0x0005100001047983 */ /* 0x000ea20000300800 */
[----:B------:R-:W2:Y:S04]  /*438c0*/  LDL.LU R5, [R1+0x514] ;  /* 0x0005140001057983 */ /* 0x000ea80000300800 */
[----:B0-----:R-:W2:Y:S01]  /*438d0*/  LDL.LU R6, [R1+0x518] ;  /* 0x0005180001067983 */ /* 0x001ea20000300800 */
[----:B-1----:R-:W2:Y:S02]  /*438e0*/  LDL.LU R7, [R1+0x51c] ;  /* 0x00051c0001077983 */ /* 0x002ea40000300800 */
[----:B----4-:R-:W-:-:S02]  /*438f0*/  IMAD.MOV.U32 R0, RZ, RZ, R15 ;  /* 0x000000ffff007224 */ /* 0x010fc400078e000f */
[----:B------:R-:W-:Y:S01]  /*43900*/  IMAD.MOV.U32 R2, RZ, RZ, R14 ;  /* 0x000000ffff027224 */ /* 0x000fe200078e000e */
[C---:B---3--:R-:W-:Y:S08]  /*43910*/  HMMA.16816.F32.BF16 R20, R24.reuse, R10, R20 ;  /* 0x0000000a1814723c */ /* 0x048ff00000041814 */
[----:B--2---:R-:W-:Y:S01]  /*43920*/  HMMA.16816.F32.BF16 R4, R24, R14, R4 ;  /* 0x0000000e1804723c */ /* 0x004fe20000041804 */
[----:B------:R-:W2:Y:S01]  /*43930*/  LDL.LU.64 R14, [R1+0x1ff0] ;  /* 0x001ff000010e7983 */ /* 0x000ea20000300a00 */
[----:B------:R-:W-:Y:S11]  /*43940*/  IMAD.MOV.U32 R3, RZ, RZ, R11 ;  /* 0x000000ffff037224 */ /* 0x000ff600078e000b */
[----:B------:R-:W-:Y:S03]  /*43950*/  @!UPT UIADD3 URZ, URZ, URZ, URZ ;  /* 0x0000003f3f3ff290 */ /* 0x000fe6000fffe03f */
[----:B------:R-:W-:-:S07]  /*43960*/  IMAD.MOV.U32 R13, RZ, RZ, R22 ;  /* 0x000000ffff0d7224 */ /* 0x000fce00078e0016 */
[----:B------:R0:W-:Y:S01]  /*43970*/  STL.64 [R1+0x930], R4 ;  /* 0x0009300401007387 */ /* 0x0001e20000100a00 */
[----:B------:R-:W-:Y:S02]  /*43980*/  IMAD.MOV.U32 R12, RZ, RZ, R6 ;  /* 0x000000ffff0c7224 */ /* 0x000fe400078e0006 */
[----:B------:R-:W-:Y:S02]  /*43990*/  STL.64 [R1+0x938], R6 ;  /* 0x0009380601007387 */ /* 0x000fe40000100a00 */
[----:B------:R-:W-:Y:S01]  /*439a0*/  STL [R1+0x1ef0], R0 ;  /* 0x001ef00001007387 */ /* 0x000fe20000100800 */
[----:B------:R-:W-:Y:S01]  /*439b0*/  STL [R1+0x1ed8], R2 ;  /* 0x001ed80201007387 */ /* 0x000fe20000100800 */
[----:B------:R-:W-:Y:S02]  /*439c0*/  STL [R1+0x17c0], R12 ;  /* 0x0017c00c01007387 */ /* 0x000fe40000100800 */
[----:B0-----:R-:W-:Y:S02]  /*439d0*/  IMAD.MOV.U32 R4, RZ, RZ, R10 ;  /* 0x000000ffff047224 */ /* 0x001fe400078e000a */
[----:B------:R-:W3:Y:S01]  /*439e0*/  LDL.LU.64 R10, [R1+0x1fe8] ;  /* 0x001fe800010a7983 */ /* 0x000ee20000300a00 */
[----:B------:R-:W-:Y:S02]  /*439f0*/  STL.64 [R1+0x510], R20 ;  /* 0x0005101401007387 */ /* 0x000fe40000100a00 */
[----:B------:R0:W-:Y:S02]  /*43a00*/  STL.64 [R1+0x518], R22 ;  /* 0x0005181601007387 */ /* 0x0001e40000100a00 */
[----:B0-----:R-:W4:Y:S01]  /*43a10*/  LDL.LU.64 R22, [R1+0x1fe0] ;  /* 0x001fe00001167983 */ /* 0x001f220000300a00 */
[----:B------:R-:W4:Y:S02]  /*43a20*/  LDL.LU.64 R20, [R1+0x1fd8] ;  /* 0x001fd80001147983 */ /* 0x000f240000300a00 */
[----:B------:R-:W-:Y:S02]  /*43a30*/  STL [R1+0x1ef8], R3 ;  /* 0x001ef80301007387 */ /* 0x000fe40000100800 */
[----:B------:R-:W-:Y:S01]  /*43a40*/  STL [R1+0x1ef4], R4 ;  /* 0x001ef40401007387 */ /* 0x000fe20000100800 */
[----:B------:R-:W4:Y:S01]  /*43a50*/  LDL.64 R6, [R1+0xa8] ;  /* 0x0000a80001067983 */ /* 0x000f220000100a00 */
[----:B------:R-:W-:Y:S01]  /*43a60*/  STL [R1+0x17c4], R13 ;  /* 0x0017c40d01007387 */ /* 0x000fe20000100800 */
        /* <DEDUP_REMOVED lines=8> */
[----:B------:R-:W-:-:S03]  /*43af0*/  IMAD.MOV.U32 R12, RZ, RZ, R6 ;  /* 0x000000ffff0c7224 */ /* 0x000fc600078e0006 */
[----:B------:R0:W-:Y:S01]  /*43b00*/  STL [R1+0x1f80], R5 ;  /* 0x001f800501007387 */ /* 0x0001e20000100800 */
[----:B------:R-:W2:Y:S02]  /*43b10*/  LDL.LU R4, [R1+0x4c0] ;  /* 0x0004c00001047983 */ /* 0x000ea40000300800 */
[----:B---3--:R-:W-:Y:S01]  /*43b20*/  IMAD.MOV.U32 R13, RZ, RZ, R11 ;  /* 0x000000ffff0d7224 */ /* 0x008fe200078e000b */
[----:B0-----:R-:W3:Y:S01]  /*43b30*/  LDL.LU R5, [R1+0x4c4] ;  /* 0x0004c40001057983 */ /* 0x001ee20000300800 */
[----:B------:R-:W3:Y:S02]  /*43b40*/  LDL.LU R6, [R1+0x4c8] ;  /* 0x0004c80001067983 */ /* 0x000ee40000300800 */
[----:B------:R-:W3:Y:S01]  /*43b50*/  LDL.LU R7, [R1+0x4cc] ;  /* 0x0004cc0001077983 */ /* 0x000ee20000300800 */
[C---:B----4-:R-:W-:Y:S11]  /*43b60*/  HMMA.16816.F32.BF16 R20, R24.reuse, R10, R20 ;  /* 0x0000000a1814723c */ /* 0x050ff60000041814 */
[----:B------:R-:W-:Y:S11]  /*43b70*/  @!UPT UIADD3 URZ, URZ, URZ, URZ ;  /* 0x0000003f3f3ff290 */ /* 0x000ff6000fffe03f */
[----:B------:R-:W-:Y:S01]  /*43b80*/  @!UPT UIADD3 URZ, URZ, URZ, URZ ;  /* 0x0000003f3f3ff290 */ /* 0x000fe2000fffe03f */
[----:B------:R0:W-:Y:S01]  /*43b90*/  STL.64 [R1+0x4f0], R20 ;  /* 0x0004f01401007387 */ /* 0x0001e20000100a00 */
[----:B------:R-:W-:Y:S02]  /*43ba0*/  STL.64 [R1+0x4f8], R22 ;  /* 0x0004f81601007387 */ /* 0x000fe40000100a00 */
[----:B0-----:R-:W-:Y:S02]  /*43bb0*/  IMAD.MOV.U32 R20, RZ, RZ, R10 ;  /* 0x000000ffff147224 */ /* 0x001fe400078e000a */
[----:B------:R-:W4:Y:S01]  /*43bc0*/  LDL.LU.64 R10, [R1+0x1fc0] ;  /* 0x001fc000010a7983 */ /* 0x000f220000300a00 */
[----:B------:R-:W4:Y:S02]  /*43bd0*/  LDL.LU.64 R8, [R1+0x1fb8] ;  /* 0x001fb80001087983 */ /* 0x000f240000300a00 */
[----:B--2---:R0:W-:Y:S02]  /*43be0*/  STL.64 [R1+0x1f18], R14 ;  /* 0x001f180e01007387 */ /* 0x0041e40000100a00 */
[----:B------:R-:W-:Y:S01]  /*43bf0*/  STL.64 [R1+0x1f10], R12 ;  /* 0x001f100c01007387 */ /* 0x000fe20000100a00 */
[----:B0-----:R-:W4:Y:S01]  /*43c00*/  LDL.64 R14, [R1+0x88] ;  /* 0x00008800010e7983 */ /* 0x001f220000100a00 */
[C---:B---3--:R-:W-:Y:S08]  /*43c10*/  HMMA.16816.F32.BF16 R4, R24.reuse, R18, R4 ;  /* 0x000000121804723c */ /* 0x048ff00000041804 */
[----:B----4-:R-:W-:Y:S01]  /*43c20*/  HMMA.16816.F32.BF16 R8, R24, R14, R8 ;  /* 0x0000000e1808723c */ /* 0x010fe20000041808 */
[----:B------:R-:W-:-:S02]  /*43c30*/  IMAD.MOV.U32 R22, RZ, RZ, R14 ;  /* 0x000000ffff167224 */ /* 0x000fc400078e000e */
[----:B------:R-:W-:Y:S11]  /*43c40*/  IMAD.MOV.U32 R21, RZ, RZ, R15 ;  /* 0x000000ffff157224 */ /* 0x000ff600078e000f */
[----:B------:R-:W-:Y:S09]  /*43c50*/  @!UPT UIADD3 URZ, URZ, URZ, URZ ;  /* 0x0000003f3f3ff290 */ /* 0x000ff2000fffe03f */
[----:B------:R-:W-:Y:S01]  /*43c60*/  STL.64 [R1+0x4e0], R8 ;  /* 0x0004e00801007387 */ /* 0x000fe20000100a00 */
[----:B------:R0:W-:Y:S03]  /*43c70*/  STL.64 [R1+0x4e8], R10 ;  /* 0x0004e80a01007387 */ /* 0x0001e60000100a00 */
[----:B0-----:R-:W2:Y:S01]  /*43c80*/  LDL.LU.64 R10, [R1+0x1fb0] ;  /* 0x001fb000010a7983 */ /* 0x001ea20000300a00 */
[----:B------:R-:W3:Y:S02]  /*43c90*/  LDL.LU.64 R8, [R1+0x1fa8] ;  /* 0x001fa80001087983 */ /* 0x000ee40000300a00 */
[----:B------:R-:W-:Y:S02]  /*43ca0*/  STL.64 [R1+0x4d0], R4 ;  /* 0x0004d00401007387 */ /* 0x000fe40000100a00 */
[----:B------:R-:W-:Y:S01]  /*43cb0*/  STL.64 [R1+0x4d8], R6 ;  /* 0x0004d80601007387 */ /* 0x000fe20000100a00 */
[----:B------:R-:W4:Y:S01]  /*43cc0*/  LDL.64 R14, [R1+0x8] ;  /* 0x00000800010e7983 */ /* 0x000f220000100a00 */
[----:B------:R-:W-:-:S03]  /*43cd0*/  IMAD.MOV.U32 R23, RZ, RZ, R19 ;  /* 0x000000ffff177224 */ /* 0x000fc600078e0013 */
[----:B----4-:R0:W-:Y:S04]  /*43ce0*/  STL.64 [R1+0x1f30], R14 ;  /* 0x001f300e01007387 */ /* 0x0101e80000100a00 */
[----:B0-----:R-:W4:Y:S04]  /*43cf0*/  LDL.64 R14, [R1+0x18] ;  /* 0x00001800010e7983 */ /* 0x001f280000100a00 */
[----:B----4-:R-:W-:Y:S01]  /*43d00*/  STL.64 [R1+0x1f48], R14 ;  /* 0x001f480e01007387 */ /* 0x010fe20000100a00 */
[----:B------:R-:W-:Y:S02]  /*43d10*/  STL.64 [R1+0x1ee8], R22 ;  /* 0x001ee81601007387 */ /* 0x000fe40000100a00 */
[----:B------:R0:W-:Y:S02]  /*43d20*/  STL.64 [R1+0x1ee0], R20 ;  /* 0x001ee01401007387 */ /* 0x0001e40000100a00 */
[----:B0-----:R-:W4:Y:S01]  /*43d30*/  LDL.LU R20, [R1+0x7b0] ;  /* 0x0007b00001147983 */ /* 0x001f220000300800 */
[----:B------:R-:W4:Y:S02]  /*43d40*/  LDL.LU R21, [R1+0x7b4] ;  /* 0x0007b40001157983 */ /* 0x000f240000300800 */
[----:B------:R-:W2:Y:S02]  /*43d50*/  LDL.LU R22, [R1+0x7b8] ;  /* 0x0007b80001167983 */ /* 0x000ea40000300800 */
[----:B------:R-:W2:Y:S02]  /*43d60*/  LDL.LU R23, [R1+0x7bc] ;  /* 0x0007bc0001177983 */ /* 0x000ea40000300800 */
[----:B------:R-:W-:-:S02]  /*43d70*/  IMAD.MOV.U32 R14, RZ, RZ, R29 ;  /* 0x000000ffff0e7224 */ /* 0x000fc400078e001d */
[----:B---3--:R-:W-:-:S05]  /*43d80*/  IMAD.MOV.U32 R15, RZ, RZ, R8 ;  /* 0x000000ffff0f7224 */ /* 0x008fca00078e0008 */
[----:B------:R-:W-:Y:S04]  /*43d90*/  STL.64 [R1+0x1f60], R14 ;  /* 0x001f600e01007387 */ /* 0x000fe80000100a00 */
[----:B--2---:R-:W-:Y:S01]  /*43da0*/  STL.64 [R1+0x1f08], R22 ;  /* 0x001f081601007387 */ /* 0x004fe20000100a00 */
[----:B----4-:R0:W-:Y:S03]  /*43db0*/  STL.64 [R1+0x1f00], R20 ;  /* 0x001f001401007387 */ /* 0x0101e60000100a00 */
        /* <DEDUP_REMOVED lines=10> */
[----:B0-----:R-:W2:Y:S04]  /*43e60*/  LDL.64 R6, [R1+0x58] ;  /* 0x0000580001067983 */ /* 0x001ea80000100a00 */
[----:B--2---:R0:W-:Y:S01]  /*43e70*/  STL.64 [R1+0x1fa0], R6 ;  /* 0x001fa00601007387 */ /* 0x0041e20000100a00 */
[----:B------:R-:W2:Y:S03]  /*43e80*/  LDL.64 R14, [R1+0x38] ;  /* 0x00003800010e7983 */ /* 0x000ea60000100a00 */
[----:B0-----:R-:W4:Y:S04]  /*43e90*/  LDL.64 R6, [R1+0x68] ;  /* 0x0000680001067983 */ /* 0x001f280000100a00 */
[----:B--2---:R0:W-:Y:S04]  /*43ea0*/  STL.64 [R1+0x1f78], R14 ;  /* 0x001f780e01007387 */ /* 0x0041e80000100a00 */
[----:B0-----:R-:W2:Y:S04]  /*43eb0*/  LDL.64 R14, [R1+0x48] ;  /* 0x00004800010e7983 */ /* 0x001ea80000100a00 */
        /* <DEDUP_REMOVED lines=10> */
[----:B------:R-:W2:Y:S02]  /*43f60*/  LDL.LU R23, [R1+0x7dc] ;  /* 0x0007dc0001177983 */ /* 0x000ea40000300800 */
[----:B--2---:R-:W-:Y:S01]  /*43f70*/  STL.64 [R1+0x1f40], R22 ;  /* 0x001f401601007387 */ /* 0x004fe20000100a00 */
[----:B---3--:R0:W-:Y:S03]  /*43f80*/  STL.64 [R1+0x1f38], R20 ;  /* 0x001f381401007387 */ /* 0x0081e60000100a00 */
[----:B0-----:R-:W2:Y:S01]  /*43f90*/  LDL.LU R20, [R1+0x7e0] ;  /* 0x0007e00001147983 */ /* 0x001ea20000300800 */
[----:B------:R-:W2:Y:S02]  /*43fa0*/  LDL.LU R21, [R1+0x7e4] ;  /* 0x0007e40001157983 */ /* 0x000ea40000300800 */
[----:B------:R-:W3:Y:S02]  /*43fb0*/  LDL.LU R22, [R1+0x7e8] ;  /* 0x0007e80001167983 */ /* 0x000ee40000300800 */
[----:B------:R-:W3:Y:S02]  /*43fc0*/  LDL.LU R23, [R1+0x7ec] ;  /* 0x0007ec0001177983 */ /* 0x000ee40000300800 */
[----:B------:R-:W-:-:S02]  /*43fd0*/  IMAD.MOV.U32 R28, RZ, RZ, R18 ;  /* 0x000000ffff1c7224 */ /* 0x000fc400078e0012 */
[----:B------:R-:W0:Y:S04]  /*43fe0*/  LDSM.16.MT88.4 R16, [R9+0x13000] ;  /* 0x013000000910783b */ /* 0x000e280000004200 */
[----:B---3--:R-:W-:Y:S01]  /*43ff0*/  STL.64 [R1+0x1f58], R22 ;  /* 0x001f581601007387 */ /* 0x008fe20000100a00 */
[----:B--2---:R1:W-:Y:S03]  /*44000*/  STL.64 [R1+0x1f50], R20 ;  /* 0x001f501401007387 */ /* 0x0043e60000100a00 */
[----:B-1----:R-:W2:Y:S01]  /*44010*/  LDL.LU R20, [R1+0x7f0] ;  /* 0x0007f00001147983 */ /* 0x002ea20000300800 */
[----:B------:R-:W2:Y:S02]  /*44020*/  LDL.LU R21, [R1+0x7f4] ;  /* 0x0007f40001157983 */ /* 0x000ea40000300800 */
[----:B------:R-:W3:Y:S02]  /*44030*/  LDL.LU R22, [R1+0x7f8] ;  /* 0x0007f80001167983 */ /* 0x000ee40000300800 */
[----:B------:R-:W3:Y:S02]  /*44040*/  LDL.LU R23, [R1+0x7fc] ;  /* 0x0007fc0001177983 */ /* 0x000ee40000300800 */
[----:B---3--:R-:W-:Y:S01]  /*44050*/  STL.64 [R1+0x1f70], R22 ;  /* 0x001f701601007387 */ /* 0x008fe20000100a00 */
[----:B--2---:R1:W-:Y:S03]  /*44060*/  STL.64 [R1+0x1f68], R20 ;  /* 0x001f681401007387 */ /* 0x0043e60000100a00 */
[----:B-1----:R-:W2:Y:S01]  /*44070*/  LDL.LU R20, [R1+0x800] ;  /* 0x0008000001147983 */ /* 0x002ea20000300800 */
[----:B------:R-:W2:Y:S02]  /*44080*/  LDL.LU R21, [R1+0x804] ;  /* 0x0008040001157983 */ /* 0x000ea40000300800 */
[----:B------:R-:W2:Y:S02]  /*44090*/  LDL.LU R22, [R1+0x808] ;  /* 0x0008080001167983 */ /* 0x000ea40000300800 */
[----:B------:R-:W2:Y:S01]  /*440a0*/  LDL.LU R23, [R1+0x80c] ;  /* 0x00080c0001177983 */ /* 0x000ea20000300800 */
[----:B0-----:R-:W-:Y:S01]  /*440b0*/  STL.64 [R1+0x1d80], R18 ;  /* 0x001d801201007387 */ /* 0x001fe20000100a00 */
[----:B------:R0:W-:Y:S03]  /*440c0*/  STL.64 [R1+0x1d78], R16 ;  /* 0x001d781001007387 */ /* 0x0001e60000100a00 */
        /* <DEDUP_REMOVED lines=18> */
[----:B0-----:R-:W3:Y:S01]  /*441f0*/  LDL.LU.64 R14, [R1+0x1f98] ;  /* 0x001f9800010e7983 */ /* 0x001ee20000300a00 */
[----:B------:R-:W3:Y:S02]  /*44200*/  LDL.LU.64 R6, [R1+0x1f90] ;  /* 0x001f900001067983 */ /* 0x000ee40000300a00 */
[----:B------:R-:W3:Y:S02]  /*44210*/  LDL.LU.64 R4, [R1+0x1f88] ;  /* 0x001f880001047983 */ /* 0x000ee40000300a00 */
[C---:B---3--:R-:W-:Y:S01]  /*44220*/  HMMA.16816.F32.BF16 R4, R24.reuse, R14, R4 ;  /* 0x0000000e1804723c */ /* 0x048fe20000041804 */
[----:B------:R-:W-:Y:S11]  /*44230*/  IMAD.MOV.U32 R29, RZ, RZ, R15 ;  /* 0x000000ffff1d7224 */ /* 0x000ff600078e000f */
[----:B------:R-:W-:Y:S11]  /*44240*/  @!UPT UIADD3 URZ, URZ, URZ, URZ ;  /* 0x0000003f3f3ff290 */ /* 0x000ff6000fffe03f */
[----:B------:R0:W-:Y:S01]  /*44250*/  STL.64 [R1+0x810], R4 ;  /* 0x0008100401007387 */ /* 0x0001e20000100a00 */
[----:B------:R1:W-:Y:S03]  /*44260*/  STL.64 [R1+0x818], R6 ;  /* 0x0008180601007387 */ /* 0x0003e60000100a00 */
[----:B0-----:R-:W3:Y:S01]  /*44270*/  LDL.LU R5, [R1+0x1f80] ;  /* 0x001f800001057983 */ /* 0x001ee20000300800 */
[----:B-1----:R-:W-:Y:S02]  /*44280*/  IMAD.MOV.U32 R7, RZ, RZ, R14 ;  /* 0x000000ffff077224 */ /* 0x002fe400078e000e */
        /* <DEDUP_REMOVED lines=35> */
[----:B------:R-:W4:Y:S01]  /*444c0*/  LDL.LU.64 R12, [R1+0x1f10] ;  /* 0x001f1000010c7983 */ /* 0x000f220000300a00 */
        /* <DEDUP_REMOVED lines=15> */
[----:B------:R-:W3:Y:S04]  /*445c0*/  LDL.LU R0, [R1+0x1ef0] ;  /* 0x001ef00001007983 */ /* 0x000ee80000300800 */
[----:B------:R-:W-:Y:S01]  /*445d0*/  STL.64 [R1+0x1db8], R14 ;  /* 0x001db80e01007387 */ /* 0x000fe20000100a00 */
[----:B--2---:R-:W-:Y:S11]  /*445e0*/  HMMA.16816.F32.BF16 R20, R24, R10, R20 ;  /* 0x0000000a1814723c */ /* 0x004ff60000041814 */
[----:B------:R-:W-:Y:S11]  /*445f0*/  @!UPT UIADD3 URZ, URZ, URZ, URZ ;  /* 0x0000003f3f3ff290 */ /* 0x000ff6000fffe03f */
[----:B------:R-:W-:Y:S01]  /*44600*/  @!UPT UIADD3 URZ, URZ, URZ, URZ ;  /* 0x0000003f3f3ff290 */ /* 0x000fe2000fffe03f */
[----:B------:R-:W-:Y:S01]  /*44610*/  STL.64 [R1+0x4c0], R20 ;  /* 0x0004c01401007387 */ /* 0x000fe20000100a00 */
[----:B------:R0:W-:Y:S03]  /*44620*/  STL.64 [R1+0x4c8], R22 ;  /* 0x0004c81601007387 */ /* 0x0001e60000100a00 */
[----:B0-----:R-:W2:Y:S01]  /*44630*/  LDL.LU.64 R22, [R1+0x1ee8] ;  /* 0x001ee80001167983 */ /* 0x001ea20000300a00 */
[----:B------:R-:W2:Y:S02]  /*44640*/  LDL.LU.64 R20, [R1+0x1ee0] ;  /* 0x001ee00001147983 */ /* 0x000ea40000300a00 */
[----:B------:R-:W2:Y:S02]  /*44650*/  LDL.64 R14, [R1+0x28] ;  /* 0x00002800010e7983 */ /* 0x000ea40000100a00 */
[----:B--2---:R-:W-:Y:S01]  /*44660*/  STL.64 [R1+0x1dd0], R14 ;  /* 0x001dd00e01007387 */ /* 0x004fe20000100a00 */
[----:B------:R-:W-:Y:S02]  /*44670*/  STL.64 [R1+0x1d98], R10 ;  /* 0x001d980a01007387 */ /* 0x000fe40000100a00 */
[----:B------:R0:W-:Y:S02]  /*44680*/  STL [R1+0x1d90], R9 ;  /* 0x001d900901007387 */ /* 0x0001e40000100800 */
[----:B------:R-:W2:Y:S01]  /*44690*/  LDL.LU R8, [R1+0x200] ;  /* 0x0002000001087983 */ /* 0x000ea20000300800 */
[----:B0-----:R-:W2:Y:S01]  /*446a0*/  LDL.LU R9, [R1+0x204] ;  /* 0x0002040001097983 */ /* 0x001ea20000300800 */
        /* <DEDUP_REMOVED lines=60> */
[----:B------:R-:W4:Y:S02]  /*44a70*/  LDL.LU R10, [R1+0x268] ;  /* 0x00026800010a7983 */ /* 0x000f240000300800 */
[----:B------:R-:W4:Y:S02]  /*44a80*/  LDL.LU R11, [R1+0x26c] ;  /* 0x00026c00010b7983 */ /* 0x000f240000300800 */
[----:B------:R-:W-:-:S02]  /*44a90*/  IMAD.MOV.U32 R14, RZ, RZ, R12 ;  /* 0x000000ffff0e7224 */ /* 0x000fc400078e000c */
[----:B---3--:R-:W-:-:S05]  /*44aa0*/  IMAD.MOV.U32 R15, RZ, RZ, R5 ;  /* 0x000000ffff0f7224 */ /* 0x008fca00078e0005 */
[----:B------:R0:W-:Y:S02]  /*44ab0*/  STL.64 [R1+0x1e90], R14 ;  /* 0x001e900e01007387 */ /* 0x0001e40000100a00 */
[----:B0-----:R-:W-:Y:S02]  /*44ac0*/  IMAD.MOV.U32 R14, RZ, RZ, R4 ;  /* 0x000000ffff0e7224 */ /* 0x001fe400078e0004 */
[----:B------:R-:W-:-:S05]  /*44ad0*/  IMAD.MOV.U32 R15, RZ, RZ, R3 ;  /* 0x000000ffff0f7224 */ /* 0x000fca00078e0003 */
[----:B------:R-:W-:Y:S04]  /*44ae0*/  STL.64 [R1+0x1ea8], R14 ;  /* 0x001ea80e01007387 */ /* 0x000fe80000100a00 */
[----:B----4-:R-:W-:Y:S01]  /*44af0*/  STL.64 [R1+0x1e40], R10 ;  /* 0x001e400a01007387 */ /* 0x010fe20000100a00 */
        /* <DEDUP_REMOVED lines=44> */
[----:B------:R-:W2:Y:S01]  /*44dc0*/  LDL.LU.64 R22, [R1+0x1ec8] ;  /* 0x001ec80001167983 */ /* 0x000ea20000300a00 */
[----:B------:R-:W2:Y:S02]  /*44dd0*/  LDL.LU.64 R20, [R1+0x1ec0] ;  /* 0x001ec00001147983 */ /* 0x000ea40000300a00 */
[----:B------:R-:W-:-:S02]  /*44de0*/  IMAD.MOV.U32 R14, RZ, RZ, R2 ;  /* 0x000000ffff0e7224 */ /* 0x000fc400078e0002 */
[----:B------:R-:W-:Y:S01]  /*44df0*/  IMAD.MOV.U32 R15, RZ, RZ, R0 ;  /* 0x000000ffff0f7224 */ /* 0x000fe200078e0000 */
[----:B------:R0:W-:Y:S01]  /*44e00*/  STL.64 [R1+0x4b0], R24 ;  /* 0x0004b01801007387 */ /* 0x0001e20000100a00 */
[----:B------:R1:W-:Y:S03]  /*44e10*/  STL.64 [R1+0x4b8], R26 ;  /* 0x0004b81a01007387 */ /* 0x0003e60000100a00 */
[----:B0-----:R-:W4:Y:S01]  /*44e20*/  LDL.LU R24, [R1+0x1f0] ;  /* 0x0001f00001187983 */ /* 0x001f220000300800 */
[----:B------:R-:W4:Y:S02]  /*44e30*/  LDL.LU R25, [R1+0x1f4] ;  /* 0x0001f40001197983 */ /* 0x000f240000300800 */
[----:B-1----:R-:W4:Y:S02]  /*44e40*/  LDL.LU R26, [R1+0x1f8] ;  /* 0x0001f800011a7983 */ /* 0x002f240000300800 */
        /* <DEDUP_REMOVED lines=15> */
[----:B------:R-:W3:Y:S01]  /*44f40*/  LDL R2, [R1+0x1774] ;  /* 0x0017740001027983 */ /* 0x000ee20000100800 */
[C---:B--2---:R-:W-:Y:S02]  /*44f50*/  HMMA.16816.F32.BF16 R12, R20.reuse, R14, R8 ;  /* 0x0000000e140c723c */ /* 0x044fe40000041808 */
[----:B---3--:R-:W-:Y:S01]  /*44f60*/  STL [R1+0x1d30], R2 ;  /* 0x001d300201007387 */ /* 0x008fe20000100800 */
[----:B------:R-:W2:Y:S02]  /*44f70*/  LDL.LU.64 R10, [R1+0x1e88] ;  /* 0x001e8800010a7983 */ /* 0x000ea40000300a00 */
[----:B------:R-:W2:Y:S11]  /*44f80*/  LDL.LU.64 R8, [R1+0x1e80] ;  /* 0x001e800001087983 */ /* 0x000eb60000300a00 */
[----:B------:R-:W-:Y:S07]  /*44f90*/  @!UPT UIADD3 URZ, URZ, URZ, URZ ;  /* 0x0000003f3f3ff290 */ /* 0x000fee000fffe03f */
        /* <DEDUP_REMOVED lines=53> */
[----:B------:R-:W-:Y:S11]  /*452f0*/  IMAD.MOV.U32 R2, RZ, RZ, R15 ;  /* 0x000000ffff027224 */ /* 0x000ff600078e000f */
[----:B------:R-:W-:Y:S11]  /*45300*/  @!UPT UIADD3 URZ, URZ, URZ, URZ ;  /* 0x0000003f3f3ff290 */ /* 0x000ff6000fffe03f */
        /* <DEDUP_REMOVED lines=14> */
[----:B------:R-:W3:Y:S11]  /*453f0*/  LDL.LU R9, [R1+0x1d90] ;  /* 0x001d900001097983 */ /* 0x000ef60000300800 */
[----:B------:R-:W-:Y:S09]  /*45400*/  @!UPT UIADD3 URZ, URZ, URZ, URZ ;  /* 0x0000003f3f3ff290 */ /* 0x000ff2000fffe03f */
[----:B------:R-:W-:Y:S01]  /*45410*/  STL.64 [R1+0x210], R12 ;  /* 0x0002100c01007387 */ /* 0x000fe20000100a00 */
[----:B------:R0:W-:Y:S03]  /*45420*/  STL.64 [R1+0x218], R14 ;  /* 0x0002180e01007387 */ /* 0x0001e60000100a00 */
[----:B0-----:R-:W4:Y:S02]  /*45430*/  LDL.LU.64 R14, [R1+0x1d88] ;  /* 0x001d8800010e7983 */ /* 0x001f240000300a00 */
[C---:B----4-:R-:W-:Y:S02]  /*45440*/  HMMA.16816.F32.BF16 R24, R20.reuse, R14, R24 ;  /* 0x0000000e1418723c */ /* 0x050fe40000041818 */
[----:B------:R0:W-:Y:S01]  /*45450*/  STL.64 [R1+0x1d38], R14 ;  /* 0x001d380e01007387 */ /* 0x0001e20000100a00 */
[----:B------:R-:W4:Y:S11]  /*45460*/  LDL.LU R12, [R1+0x4a0] ;  /* 0x0004a000010c7983 */ /* 0x000f360000300800 */
[----:B------:R-:W-:Y:S09]  /*45470*/  @!UPT UIADD3 URZ, URZ, URZ, URZ ;  /* 0x0000003f3f3ff290 */ /* 0x000ff2000fffe03f */
[----:B------:R-:W-:Y:S01]  /*45480*/  STL.64 [R1+0x200], R24 ;  /* 0x0002001801007387 */ /* 0x000fe20000100a00 */
[----:B------:R-:W-:Y:S02]  /*45490*/  STL.64 [R1+0x208], R26 ;  /* 0x0002081a01007387 */ /* 0x000fe40000100a00 */
[----:B---3--:R-:W1:Y:S04]  /*454a0*/  LDSM.16.MT88.4 R24, [R9+0x13080] ;  /* 0x013080000918783b */ /* 0x008e680000004200 */
[----:B------:R-:W4:Y:S01]  /*454b0*/  LDL.LU R13, [R1+0x4a4] ;  /* 0x0004a400010d7983 */ /* 0x000f220000300800 */
[----:B0-----:R-:W4:Y:S01]  /*454c0*/  LDL.LU R14, [R1+0x4a8] ;  /* 0x0004a800010e7983 */ /* 0x001f220000300800 */
[----:B------:R-:W4:Y:S03]  /*454d0*/  LDL.LU R15, [R1+0x4ac] ;  /* 0x0004ac00010f7983 */ /* 0x000f260000300800 */
        /* <DEDUP_REMOVED lines=11> */
[----:B0-----:R-:W4:Y:S01]  /*45590*/  LDL.LU.64 R18, [R1+0x1d80] ;  /* 0x001d800001127983 */ /* 0x001f220000300a00 */
[----:B------:R-:W4:Y:S01]  /*455a0*/  LDL.LU.64 R16, [R1+0x1d78] ;  /* 0x001d780001107983 */ /* 0x000f220000300a00 */
[----:B---3--:R-:W-:Y:S02]  /*455b0*/  HMMA.16816.F32.BF16 R24, R20, R6, R24 ;  /* 0x000000061418723c */ /* 0x008fe40000041818 */
[----:B------:R-:W4:Y:S11]  /*455c0*/  LDL.64 R22, [R1+0xc8] ;  /* 0x0000c80001167983 */ /* 0x000f360000100a00 */
[----:B------:R-:W-:Y:S10]  /*455d0*/  @!UPT UIADD3 URZ, URZ, URZ, URZ ;  /* 0x0000003f3f3ff290 */ /* 0x000ff4000fffe03f */
[----:B------:R0:W-:Y:S01]  /*455e0*/  STL.64 [R1+0x1e0], R24 ;  /* 0x0001e01801007387 */ /* 0x0001e20000100a00 */
[----:B------:R1:W-:Y:S03]  /*455f0*/  STL.64 [R1+0x1e8], R26 ;  /* 0x0001e81a01007387 */ /* 0x0003e60000100a00 */
[----:B0-----:R-:W2:Y:S01]  /*45600*/  LDL.LU R24, [R1+0x490] ;  /* 0x0004900001187983 */ /* 0x001ea20000300800 */
[----:B------:R-:W2:Y:S02]  /*45610*/  LDL.LU R25, [R1+0x494] ;  /* 0x0004940001197983 */ /* 0x000ea40000300800 */
[----:B-1----:R-:W2:Y:S02]  /*45620*/  LDL.LU R26, [R1+0x498] ;  /* 0x00049800011a7983 */ /* 0x002ea40000300800 */
[----:B------:R-:W2:Y:S01]  /*45630*/  LDL.LU R27, [R1+0x49c] ;  /* 0x00049c00011b7983 */ /* 0x000ea20000300800 */
[----:B------:R-:W-:Y:S01]  /*45640*/  STL [R1+0x1c74], R6 ;  /* 0x001c740601007387 */ /* 0x000fe20000100800 */
[----:B------:R-:W-:Y:S01]  /*45650*/  STL [R1+0x1c70], R7 ;  /* 0x001c700701007387 */ /* 0x000fe20000100800 */
[----:B----4-:R-:W-:Y:S11]  /*45660*/  HMMA.16816.F32.BF16 R12, R16, R22, R12 ;  /* 0x00000016100c723c */ /* 0x010ff6000004180c */
[----:B------:R-:W-:Y:S11]  /*45670*/  @!UPT UIADD3 URZ, URZ, URZ, URZ ;  /* 0x0000003f3f3ff290 */ /* 0x000ff6000fffe03f */
[----:B------:R-:W-:Y:S01]  /*45680*/  @!UPT UIADD3 URZ, URZ, URZ, URZ ;  /* 0x0000003f3f3ff290 */ /* 0x000fe2000fffe03f */
[----:B------:R0:W-:Y:S01]  /*45690*/  STL.64 [R1+0x920], R12 ;  /* 0x0009200c01007387 */ /* 0x0001e20000100a00 */
[----:B------:R1:W-:Y:S02]  /*456a0*/  STL.64 [R1+0x928], R14 ;  /* 0x0009280e01007387 */ /* 0x0003e40000100a00 */
[----:B------:R-:W-:Y:S02]  /*456b0*/  IMAD.MOV.U32 R8, RZ, RZ, R12 ;  /* 0x000000ffff087224 */ /* 0x000fe400078e000c */
[----:B------:R-:W-:Y:S01]  /*456c0*/  IMAD.MOV.U32 R4, RZ, RZ, R14 ;  /* 0x000000ffff047224 */ /* 0x000fe200078e000e */
[----:B0-----:R-:W3:Y:S01]  /*456d0*/  LDL.LU R12, [R1+0x450] ;  /* 0x00045000010c7983 */ /* 0x001ee20000300800 */
[----:B------:R-:W3:Y:S02]  /*456e0*/  LDL.LU R13, [R1+0x454] ;  /* 0x00045400010d7983 */ /* 0x000ee40000300800 */
[----:B-1----:R-:W4:Y:S02]  /*456f0*/  LDL.LU R14, [R1+0x458] ;  /* 0x00045800010e7983 */ /* 0x002f240000300800 */
[----:B------:R-:W4:Y:S02]  /*45700*/  LDL.LU R15, [R1+0x45c] ;  /* 0x00045c00010f7983 */ /* 0x000f240000300800 */
[----:B----4-:R0:W-:Y:S01]  /*45710*/  STL.64 [R1+0x1d48], R14 ;  /* 0x001d480e01007387 */ /* 0x0101e20000100a00 */
[----:B---3--:R-:W-:Y:S03]  /*45720*/  STL.64 [R1+0x1d40], R12 ;  /* 0x001d400c01007387 */ /* 0x008fe60000100a00 */
[----:B0-----:R-:W3:Y:S04]  /*45730*/  LDL.64 R14, [R1+0x88] ;  /* 0x00008800010e7983 */ /* 0x001ee80000100a00 */
[----:B---3--:R0:W-:Y:S04]  /*45740*/  STL.64 [R1+0x1d58], R14 ;  /* 0x001d580e01007387 */ /* 0x0081e80000100a00 */
[----:B0-----:R-:W3:Y:S01]  /*45750*/  LDL.64 R14, [R1+0x98] ;  /* 0x00009800010e7983 */ /* 0x001ee20000100a00 */
[----:B------:R-:W-:-:S02]  /*45760*/  IMAD.MOV.U32 R3, RZ, RZ, R22 ;  /* 0x000000ffff037224 */ /* 0x000fc400078e0016 */
[----:B------:R-:W-:Y:S01]  /*45770*/  IMAD.MOV.U32 R0, RZ, RZ, R23 ;  /* 0x000000ffff007224 */ /* 0x000fe200078e0017 */
[----:B---3--:R-:W-:Y:S01]  /*45780*/  STL.64 [R1+0x1d70], R14 ;  /* 0x001d700e01007387 */ /* 0x008fe20000100a00 */
[----:B------:R-:W3:Y:S03]  /*45790*/  LDL.64 R22, [R1+0x68] ;  /* 0x0000680001167983 */ /* 0x000ee60000100a00 */
[----:B---3--:R0:W-:Y:S01]  /*457a0*/  STL.64 [R1+0x1d50], R22 ;  /* 0x001d501601007387 */ /* 0x0081e20000100a00 */
[----:B------:R-:W3:Y:S02]  /*457b0*/  LDL.LU R20, [R1+0x460] ;  /* 0x0004600001147983 */ /* 0x000ee40000300800 */
[----:B------:R-:W3:Y:S01]  /*457c0*/  LDL.LU R21, [R1+0x464] ;  /* 0x0004640001157983 */ /* 0x000ee20000300800 */
[----:B0-----:R-:W4:Y:S01]  /*457d0*/  LDL.LU R22, [R1+0x468] ;  /* 0x0004680001167983 */ /* 0x001f220000300800 */
[----:B------:R-:W4:Y:S03]  /*457e0*/  LDL.LU R23, [R1+0x46c] ;  /* 0x00046c0001177983 */ /* 0x000f260000300800 */
[----:B----4-:R-:W-:Y:S01]  /*457f0*/  STL.64 [R1+0x1d68], R22 ;  /* 0x001d681601007387 */ /* 0x010fe20000100a00 */
[----:B---3--:R0:W-:Y:S03]  /*45800*/  STL.64 [R1+0x1d60], R20 ;  /* 0x001d601401007387 */ /* 0x0081e60000100a00 */
[----:B0-----:R-:W3:Y:S01]  /*45810*/  LDL.LU R20, [R1+0x470] ;  /* 0x0004700001147983 */ /* 0x001ee20000300800 */
[----:B------:R-:W3:Y:S02]  /*45820*/  LDL.LU R21, [R1+0x474] ;  /* 0x0004740001157983 */ /* 0x000ee40000300800 */
[----:B------:R-:W3:Y:S02]  /*45830*/  LDL.LU R22, [R1+0x478] ;  /* 0x0004780001167983 */ /* 0x000ee40000300800 */
[----:B------:R-:W3:Y:S01]  /*45840*/  LDL.LU R23, [R1+0x47c] ;  /* 0x00047c0001177983 */ /* 0x000ee20000300800 */
[----:B------:R-:W-:Y:S01]  /*45850*/  STL [R1+0x1c7c], R0 ;  /* 0x001c7c0001007387 */ /* 0x000fe20000100800 */
[----:B------:R-:W-:Y:S02]  /*45860*/  STL [R1+0x1c78], R3 ;  /* 0x001c780301007387 */ /* 0x000fe40000100800 */
[----:B------:R-:W-:Y:S02]  /*45870*/  STL [R1+0x17cc], R8 ;  /* 0x0017cc0801007387 */ /* 0x000fe40000100800 */
[----:B------:R0:W-:Y:S01]  /*45880*/  STL [R1+0x17c8], R4 ;  /* 0x0017c80401007387 */ /* 0x0001e20000100800 */
[----:B------:R-:W2:Y:S02]  /*45890*/  LDL.64 R6, [R1+0xb8] ;  /* 0x0000b80001067983 */ /* 0x000ea40000100a00 */
[----:B--2---:R-:W-:Y:S01]  /*458a0*/  HMMA.16816.F32.BF16 R12, R16, R6, R24 ;  /* 0x00000006100c723c */ /* 0x004fe20000041818 */
[----:B0-----:R-:W-:-:S06]  /*458b0*/  IMAD.MOV.U32 R4, RZ, RZ, R7 ;  /* 0x000000ffff047224 */ /* 0x001fcc00078e0007 */
[----:B------:R-:W-:Y:S11]  /*458c0*/  IMAD.MOV.U32 R24, RZ, RZ, R6 ;  /* 0x000000ffff187224 */ /* 0x000ff600078e0006 */
[----:B------:R-:W-:Y:S05]  /*458d0*/  @!UPT UIADD3 URZ, URZ, URZ, URZ ;  /* 0x0000003f3f3ff290 */ /* 0x000fea000fffe03f */
[----:B------:R-:W-:Y:S01]  /*458e0*/  STL.64 [R1+0x4a0], R12 ;  /* 0x0004a00c01007387 */ /* 0x000fe20000100a00 */
[----:B------:R-:W-:Y:S02]  /*458f0*/  IMAD.MOV.U32 R5, RZ, RZ, R14 ;  /* 0x000000ffff057224 */ /* 0x000fe400078e000e */
[----:B------:R0:W-:Y:S02]  /*45900*/  STL.64 [R1+0x4a8], R14 ;  /* 0x0004a80e01007387 */ /* 0x0001e40000100a00 */
[----:B------:R-:W-:Y:S01]  /*45910*/  IMAD.MOV.U32 R9, RZ, RZ, R12 ;  /* 0x000000ffff097224 */ /* 0x000fe200078e000c */
[----:B0-----:R-:W3:Y:S01]  /*45920*/  LDL.LU.64 R14, [R1+0x1d70] ;  /* 0x001d7000010e7983 */ /* 0x001ee20000300a00 */
[----:B------:R-:W-:Y:S02]  /*45930*/  STL [R1+0x1c84], R4 ;  /* 0x001c840401007387 */ /* 0x000fe40000100800 */
[----:B------:R0:W-:Y:S02]  /*45940*/  STL [R1+0x1c80], R24 ;  /* 0x001c801801007387 */ /* 0x0001e40000100800 */
[----:B0-----:R-:W2:Y:S01]  /*45950*/  LDL.LU R24, [R1+0x480] ;  /* 0x0004800001187983 */ /* 0x001ea20000300800 */
[----:B------:R-:W2:Y:S02]  /*45960*/  LDL.LU R25, [R1+0x484] ;  /* 0x0004840001197983 */ /* 0x000ea40000300800 */
[----:B------:R-:W2:Y:S02]  /*45970*/  LDL.LU R26, [R1+0x488] ;  /* 0x00048800011a7983 */ /* 0x000ea40000300800 */
[----:B------:R-:W2:Y:S01]  /*45980*/  LDL.LU R27, [R1+0x48c] ;  /* 0x00048c00011b7983 */ /* 0x000ea20000300800 */
[----:B------:R0:W-:Y:S01]  /*45990*/  STL [R1+0x17d4], R9 ;  /* 0x0017d40901007387 */ /* 0x0001e20000100800 */
[----:B------:R1:W-:Y:S02]  /*459a0*/  STL.64 [R1+0x1cb8], R10 ;  /* 0x001cb80a01007387 */ /* 0x0003e40000100a00 */
[----:B------:R-:W4:Y:S01]  /*459b0*/  LDL.LU R8, [R1+0x440] ;  /* 0x0004400001087983 */ /* 0x000f220000300800 */
[----:B0-----:R-:W4:Y:S01]  /*459c0*/  LDL.LU R9, [R1+0x444] ;  /* 0x0004440001097983 */ /* 0x001f220000300800 */
[----:B-1----:R-:W4:Y:S02]  /*459d0*/  LDL.LU R10, [R1+0x448] ;  /* 0x00044800010a7983 */ /* 0x002f240000300800 */
[----:B------:R-:W4:Y:S02]  /*459e0*/  LDL.LU R11, [R1+0x44c] ;  /* 0x00044c00010b7983 */ /* 0x000f240000300800 */
[----:B------:R-:W-:Y:S01]  /*459f0*/  STL [R1+0x17d0], R5 ;  /* 0x0017d00501007387 */ /* 0x000fe20000100800 */
[----:B------:R-:W2:Y:S01]  /*45a00*/  LDL.64 R6, [R1+0xa8] ;  /* 0x0000a80001067983 */ /* 0x000ea20000100a00 */
[C---:B---3--:R-:W-:Y:S08]  /*45a10*/  HMMA.16816.F32.BF16 R20, R16.reuse, R14, R20 ;  /* 0x0000000e1014723c */ /* 0x048ff00000041814 */
[C---:B--2---:R-:W-:Y:S11]  /*45a20*/  HMMA.16816.F32.BF16 R24, R16.reuse, R6, R24 ;  /* 0x000000061018723c */ /* 0x044ff60000041818 */
[----:B------:R-:W-:Y:S11]  /*45a30*/  @!UPT UIADD3 URZ, URZ, URZ, URZ ;  /* 0x0000003f3f3ff290 */ /* 0x000ff6000fffe03f */
[----:B------:R-:W-:Y:S01]  /*45a40*/  @!UPT UIADD3 URZ, URZ, URZ, URZ ;  /* 0x0000003f3f3ff290 */ /* 0x000fe2000fffe03f */
[----:B------:R-:W-:Y:S01]  /*45a50*/  STL.64 [R1+0x490], R24 ;  /* 0x0004901801007387 */ /* 0x000fe20000100a00 */
[----:B------:R0:W-:Y:S02]  /*45a60*/  STL.64 [R1+0x498], R26 ;  /* 0x0004981a01007387 */ /* 0x0001e40000100a00 */
[----:B------:R-:W-:Y:S02]  /*45a70*/  STL.64 [R1+0x480], R20 ;  /* 0x0004801401007387 */ /* 0x000fe40000100a00 */
[----:B------:R1:W-:Y:S02]  /*45a80*/  STL.64 [R1+0x488], R22 ;  /* 0x0004881601007387 */ /* 0x0003e40000100a00 */
[----:B0-----:R-:W-:Y:S02]  /*45a90*/  IMAD.MOV.U32 R27, RZ, RZ, R14 ;  /* 0x000000ffff1b7224 */ /* 0x001fe400078e000e */
[----:B------:R-:W-:Y:S01]  /*45aa0*/  IMAD.MOV.U32 R26, RZ, RZ, R15 ;  /* 0x000000ffff1a7224 */ /* 0x000fe200078e000f */
[----:B-1----:R-:W2:Y:S01]  /*45ab0*/  LDL.LU.64 R22, [R1+0x1d68] ;  /* 0x001d680001167983 */ /* 0x002ea20000300a00 */
[----:B------:R-:W2:Y:S02]  /*45ac0*/  LDL.LU.64 R20, [R1+0x1d60] ;  /* 0x001d600001147983 */ /* 0x000ea40000300a00 */
[----:B------:R-:W2:Y:S02]  /*45ad0*/  LDL.LU.64 R14, [R1+0x1d58] ;  /* 0x001d5800010e7983 */ /* 0x000ea40000300a00 */
[----:B------:R-:W-:Y:S01]  /*45ae0*/  IMAD.MOV.U32 R25, RZ, RZ, R6 ;  /* 0x000000ffff197224 */ /* 0x000fe200078e0006 */
[----:B------:R0:W-:Y:S04]  /*45af0*/  STL.64 [R1+0x1cc8], R26 ;  /* 0x001cc81a01007387 */ /* 0x0001e80000100a00 */
[----:B------:R-:W-:Y:S04]  /*45b00*/  STL [R1+0x1cc0], R25 ;  /* 0x001cc01901007387 */ /* 0x000fe80000100800 */
[----:B0-----:R-:W3:Y:S01]  /*45b10*/  LDL.64 R26, [R1+0x78] ;  /* 0x00007800011a7983 */ /* 0x001ee20000100a00 */
[----:B--2---:R-:W-:Y:S01]  /*45b20*/  HMMA.16816.F32.BF16 R20, R16, R14, R20 ;  /* 0x0000000e1014723c */ /* 0x004fe20000041814 */
[----:B------:R-:W-:-:S02]  /*45b30*/  IMAD.MOV.U32 R29, RZ, RZ, R14 ;  /* 0x000000ffff1d7224 */ /* 0x000fc400078e000e */
[----:B------:R-:W-:Y:S11]  /*45b40*/  IMAD.MOV.U32 R28, RZ, RZ, R15 ;  /* 0x000000ffff1c7224 */ /* 0x000ff600078e000f */
[----:B------:R-:W-:Y:S09]  /*45b50*/  @!UPT UIADD3 URZ, URZ, URZ, URZ ;  /* 0x0000003f3f3ff290 */ /* 0x000ff2000fffe03f */
[----:B------:R-:W-:Y:S01]  /*45b60*/  STL.64 [R1+0x470], R20 ;  /* 0x0004701401007387 */ /* 0x000fe20000100a00 */
[----:B------:R0:W-:Y:S03]  /*45b70*/  STL.64 [R1+0x478], R22 ;  /* 0x0004781601007387 */ /* 0x0001e60000100a00 */
[----:B0-----:R-:W4:Y:S01]  /*45b80*/  LDL.LU.64 R22, [R1+0x1d50] ;  /* 0x001d500001167983 */ /* 0x001f220000300a00 */
[----:B------:R-:W2:Y:S02]  /*45b90*/  LDL.LU.64 R14, [R1+0x1d48] ;  /* 0x001d4800010e7983 */ /* 0x000ea40000300a00 */
[----:B------:R-:W2:Y:S02]  /*45ba0*/  LDL.LU.64 R12, [R1+0x1d40] ;  /* 0x001d4000010c7983 */ /* 0x000ea40000300a00 */
[----:B------:R-:W-:Y:S02]  /*45bb0*/  IMAD.MOV.U32 R5, RZ, RZ, R7 ;  /* 0x000000ffff057224 */ /* 0x000fe400078e0007 */
[----:B---3--:R-:W-:-:S02]  /*45bc0*/  IMAD.MOV.U32 R6, RZ, RZ, R26 ;  /* 0x000000ffff067224 */ /* 0x008fc400078e001a */
[----:B------:R-:W-:Y:S01]  /*45bd0*/  IMAD.MOV.U32 R7, RZ, RZ, R27 ;  /* 0x000000ffff077224 */ /* 0x000fe200078e001b */
[C---:B--2---:R-:W-:Y:S11]  /*45be0*/  HMMA.16816.F32.BF16 R12, R16.reuse, R26, R12 ;  /* 0x0000001a100c723c */ /* 0x044ff6000004180c */
[----:B------:R-:W-:Y:S11]  /*45bf0*/  @!UPT UIADD3 URZ, URZ, URZ, URZ ;  /* 0x0000003f3f3ff290 */ /* 0x000ff6000fffe03f */
[----:B------:R-:W-:Y:S01]  /*45c00*/  @!UPT UIADD3 URZ, URZ, URZ, URZ ;  /* 0x0000003f3f3ff290 */ /* 0x000fe2000fffe03f */
[----:B------:R-:W-:Y:S01]  /*45c10*/  STL.64 [R1+0x460], R12 ;  /* 0x0004600c01007387 */ /* 0x000fe20000100a00 */
[----:B------:R0:W-:Y:S03]  /*45c20*/  STL.64 [R1+0x468], R14 ;  /* 0x0004680e01007387 */ /* 0x0001e60000100a00 */
[----:B0-----:R-:W2:Y:S01]  /*45c30*/  LDL.LU.64 R14, [R1+0x1d38] ;  /* 0x001d3800010e7983 */ /* 0x001ea20000300a00 */
[----:B------:R-:W-:Y:S02]  /*45c40*/  STL.64 [R1+0x1cd8], R6 ;  /* 0x001cd80601007387 */ /* 0x000fe40000100a00 */
[----:B------:R4:W-:Y:S02]  /*45c50*/  STL [R1+0x1cd0], R5 ;  /* 0x001cd00501007387 */ /* 0x0009e40000100800 */
[----:B----4-:R-:W-:Y:S11]  /*45c60*/  HMMA.16816.F32.BF16 R4, R16, R22, R8 ;  /* 0x000000161004723c */ /* 0x010ff60000041808 */
[----:B------:R-:W-:Y:S11]  /*45c70*/  @!UPT UIADD3 URZ, URZ, URZ, URZ ;  /* 0x0000003f3f3ff290 */ /* 0x000ff6000fffe03f */
[----:B------:R-:W-:Y:S01]  /*45c80*/  @!UPT UIADD3 URZ, URZ, URZ, URZ ;  /* 0x0000003f3f3ff290 */ /* 0x000fe2000fffe03f */
[----:B------:R0:W-:Y:S01]  /*45c90*/  STL.64 [R1+0x450], R4 ;  /* 0x0004500401007387 */ /* 0x0001e20000100a00 */
[----:B------:R1:W-:Y:S03]  /*45ca0*/  STL.64 [R1+0x458], R6 ;  /* 0x0004580601007387 */ /* 0x0003e60000100a00 */
[----:B0-----:R-:W3:Y:S01]  /*45cb0*/  LDL.LU R4, [R1+0x760] ;  /* 0x0007600001047983 */ /* 0x001ee20000300800 */
[----:B------:R-:W3:Y:S02]  /*45cc0*/  LDL.LU R5, [R1+0x764] ;  /* 0x0007640001057983 */ /* 0x000ee40000300800 */
[----:B-1----:R-:W4:Y:S02]  /*45cd0*/  LDL.LU R6, [R1+0x768] ;  /* 0x0007680001067983 */ /* 0x002f240000300800 */
[----:B------:R-:W4:Y:S02]  /*45ce0*/  LDL.LU R7, [R1+0x76c] ;  /* 0x00076c0001077983 */ /* 0x000f240000300800 */
[----:B----4-:R0:W-:Y:S01]  /*45cf0*/  STL.64 [R1+0x1ce8], R6 ;  /* 0x001ce80601007387 */ /* 0x0101e20000100a00 */
[----:B---3--:R-:W-:Y:S03]  /*45d00*/  STL.64 [R1+0x1ce0], R4 ;  /* 0x001ce00401007387 */ /* 0x008fe60000100a00 */
[----:B0-----:R-:W3:Y:S01]  /*45d10*/  LDL R6, [R1+0x28] ;  /* 0x0000280001067983 */ /* 0x001ee20000100800 */
[----:B------:R-:W-:-:S02]  /*45d20*/  IMAD.MOV.U32 R7, RZ, RZ, R2 ;  /* 0x000000ffff077224 */ /* 0x000fc400078e0002 */
[----:B------:R-:W4:Y:S03]  /*45d30*/  LDL.LU R2, [R1+0x1d30] ;  /* 0x001d300001027983 */ /* 0x000f260000300800 */
[----:B---3--:R0:W-:Y:S04]  /*45d40*/  STL.64 [R1+0x1cf8], R6 ;  /* 0x001cf80601007387 */ /* 0x0081e80000100a00 */
[----:B0-----:R-:W3:Y:S04]  /*45d50*/  LDL.64 R6, [R1+0x38] ;  /* 0x0000380001067983 */ /* 0x001ee80000100a00 */
[----:B---3--:R0:W-:Y:S04]  /*45d60*/  STL.64 [R1+0x1d10], R6 ;  /* 0x001d100601007387 */ /* 0x0081e80000100a00 */
[----:B0-----:R-:W3:Y:S04]  /*45d70*/  LDL.64 R6, [R1+0x48] ;  /* 0x0000480001067983 */ /* 0x001ee80000100a00 */
[----:B---3--:R0:W-:Y:S01]  /*45d80*/  STL.64 [R1+0x1d28], R6 ;  /* 0x001d280601007387 */ /* 0x0081e20000100a00 */
[----:B------:R-:W3:Y:S03]  /*45d90*/  LDL.64 R26, [R1+0x18] ;  /* 0x00001800011a7983 */ /* 0x000ee60000100a00 */
[----:B0-----:R-:W2:Y:S04]  /*45da0*/  LDL.64 R6, [R1+0x58] ;  /* 0x0000580001067983 */ /* 0x001ea80000100a00 */
[----:B---3--:R0:W-:Y:S01]  /*45db0*/  STL.64 [R1+0x1cf0], R26 ;  /* 0x001cf01a01007387 */ /* 0x0081e20000100a00 */
[----:B------:R-:W3:Y:S02]  /*45dc0*/  LDL.LU R24, [R1+0x770] ;  /* 0x0007700001187983 */ /* 0x000ee40000300800 */
[----:B------:R-:W3:Y:S01]  /*45dd0*/  LDL.LU R25, [R1+0x774] ;  /* 0x0007740001197983 */ /* 0x000ee20000300800 */
[----:B0-----:R-:W2:Y:S01]  /*45de0*/  LDL.LU R26, [R1+0x778] ;  /* 0x00077800011a7983 */ /* 0x001ea20000300800 */
[----:B------:R-:W2:Y:S02]  /*45df0*/  LDL.LU R27, [R1+0x77c] ;  /* 0x00077c00011b7983 */ /* 0x000ea40000300800 */
[----:B------:R-:W-:-:S02]  /*45e00*/  IMAD.MOV.U32 R13, RZ, RZ, R22 ;  /* 0x000000ffff0d7224 */ /* 0x000fc400078e0016 */
[----:B------:R-:W-:Y:S02]  /*45e10*/  IMAD.MOV.U32 R12, RZ, RZ, R23 ;  /* 0x000000ffff0c7224 */ /* 0x000fe400078e0017 */
[----:B----4-:R-:W0:Y:S04]  /*45e20*/  LDSM.16.MT88.4 R20, [R2+0x13000] ;  /* 0x013000000214783b */ /* 0x010e280000004200 */
[----:B--2---:R-:W-:Y:S01]  /*45e30*/  STL.64 [R1+0x1d08], R26 ;  /* 0x001d081a01007387 */ /* 0x004fe20000100a00 */
[----:B---3--:R1:W-:Y:S03]  /*45e40*/  STL.64 [R1+0x1d00], R24 ;  /* 0x001d001801007387 */ /* 0x0083e60000100a00 */
        /* <DEDUP_REMOVED lines=10> */
[----:B------:R-:W3:Y:S01]  /*45ef0*/  LDL.LU R8, [R1+0x750] ;  /* 0x0007500001087983 */ /* 0x000ee20000300800 */
[----:B------:R-:W3:Y:S02]  /*45f00*/  LDL.LU R9, [R1+0x754] ;  /* 0x0007540001097983 */ /* 0x000ee40000300800 */
[----:B------:R-:W3:Y:S02]  /*45f10*/  LDL.LU R10, [R1+0x758] ;  /* 0x00075800010a7983 */ /* 0x000ee40000300800 */
[----:B------:R-:W3:Y:S01]  /*45f20*/  LDL.LU R11, [R1+0x75c] ;  /* 0x00075c00010b7983 */ /* 0x000ee20000300800 */
[----:B------:R1:W-:Y:S01]  /*45f30*/  STL.64 [R1+0x1cb0], R14 ;  /* 0x001cb00e01007387 */ /* 0x0003e20000100a00 */
[----:B------:R-:W-:Y:S03]  /*45f40*/  STL.64 [R1+0x1ca8], R12 ;  /* 0x001ca80c01007387 */ /* 0x000fe60000100a00 */
[----:B-1----:R-:W3:Y:S01]  /*45f50*/  LDL.64 R14, [R1+0x8] ;  /* 0x00000800010e7983 */ /* 0x002ee20000100a00 */
[----:B0-----:R-:W-:Y:S02]  /*45f60*/  STL.64 [R1+0x1b28], R22 ;  /* 0x001b281601007387 */ /* 0x001fe40000100a00 */
[----:B------:R0:W-:Y:S02]  /*45f70*/  STL.64 [R1+0x1b20], R20 ;  /* 0x001b201401007387 */ /* 0x0001e40000100a00 */
        /* <DEDUP_REMOVED lines=11> */
[----:B------:R-:W2:Y:S02]  /*46030*/  LDL.LU.64 R6, [R1+0x1d28] ;  /* 0x001d280001067983 */ /* 0x000ea40000300a00 */
[----:B--2---:R-:W-:Y:S01]  /*46040*/  HMMA.16816.F32.BF16 R24, R16, R6, R24 ;  /* 0x000000061018723c */ /* 0x004fe20000041818 */
[----:B-1----:R-:W-:-:S02]  /*46050*/  IMAD.MOV.U32 R23, RZ, RZ, R6 ;  /* 0x000000ffff177224 */ /* 0x002fc400078e0006 */
[----:B------:R-:W-:Y:S11]  /*46060*/  IMAD.MOV.U32 R22, RZ, RZ, R7 ;  /* 0x000000ffff167224 */ /* 0x000ff600078e0007 */
[----:B------:R-:W-:Y:S09]  /*46070*/  @!UPT UIADD3 URZ, URZ, URZ, URZ ;  /* 0x0000003f3f3ff290 */ /* 0x000ff2000fffe03f */
[----:B------:R-:W-:Y:S01]  /*46080*/  STL.64 [R1+0x790], R24 ;  /* 0x0007901801007387 */ /* 0x000fe20000100a00 */
[----:B------:R0:W-:Y:S03]  /*46090*/  STL.64 [R1+0x798], R26 ;  /* 0x0007981a01007387 */ /* 0x0001e60000100a00 */
[----:B0-----:R-:W2:Y:S01]  /*460a0*/  LDL.LU.64 R26, [R1+0x1d20] ;  /* 0x001d2000011a7983 */ /* 0x001ea20000300a00 */
[----:B------:R-:W2:Y:S02]  /*460b0*/  LDL.LU.64 R24, [R1+0x1d18] ;  /* 0x001d180001187983 */ /* 0x000ea40000300a00 */
[----:B------:R-:W2:Y:S02]  /*460c0*/  LDL.LU.64 R6, [R1+0x1d10] ;  /* 0x001d100001067983 */ /* 0x000ea40000300a00 */
[----:B------:R-:W-:Y:S01]  /*460d0*/  STL.64 [R1+0x1c90], R22 ;  /* 0x001c901601007387 */ /* 0x000fe20000100a00 */
[----:B------:R0:W-:Y:S04]  /*460e0*/  STL.64 [R1+0x1c88], R20 ;  /* 0x001c881401007387 */ /* 0x0001e80000100a00 */
[----:B0-----:R-:W4:Y:S01]  /*460f0*/  LDL.LU R20, [R1+0x730] ;  /* 0x0007300001147983 */ /* 0x001f220000300800 */
[----:B------:R-:W4:Y:S02]  /*46100*/  LDL.LU R21, [R1+0x734] ;  /* 0x0007340001157983 */ /* 0x000f240000300800 */
[----:B------:R-:W3:Y:S02]  /*46110*/  LDL.LU R22, [R1+0x738] ;  /* 0x0007380001167983 */ /* 0x000ee40000300800 */
[----:B------:R-:W3:Y:S01]  /*46120*/  LDL.LU R23, [R1+0x73c] ;  /* 0x00073c0001177983 */ /* 0x000ee20000300800 */
[----:B--2---:R-:W-:Y:S01]  /*46130*/  HMMA.16816.F32.BF16 R24, R16, R6, R24 ;  /* 0x000000061018723c */ /* 0x004fe20000041818 */
[----:B------:R-:W-:-:S02]  /*46140*/  IMAD.MOV.U32 R0, RZ, RZ, R6 ;  /* 0x000000ffff007224 */ /* 0x000fc400078e0006 */
[----:B------:R-:W-:Y:S01]  /*46150*/  IMAD.MOV.U32 R3, RZ, RZ, R7 ;  /* 0x000000ffff037224 */ /* 0x000fe200078e0007 */
[----:B---3--:R-:W-:Y:S01]  /*46160*/  STL.64 [R1+0x1ca0], R22 ;  /* 0x001ca01601007387 */ /* 0x008fe20000100a00 */
[----:B----4-:R0:W-:Y:S03]  /*46170*/  STL.64 [R1+0x1c98], R20 ;  /* 0x001c981401007387 */ /* 0x0101e60000100a00 */
        /* <DEDUP_REMOVED lines=15> */
[----:B------:R-:W4:Y:S01]  /*46270*/  LDL.LU.64 R4, [R1+0x1ce0] ;  /* 0x001ce00001047983 */ /* 0x000f220000300a00 */
[----:B------:R-:W-:Y:S01]  /*46280*/  HMMA.16816.F32.BF16 R8, R16, R14, R8 ;  /* 0x0000000e1008723c */ /* 0x000fe20000041808 */
[----:B---3--:R-:W-:-:S07]  /*46290*/  IMAD.MOV.U32 R24, RZ, RZ, R27 ;  /* 0x000000ffff187224 */ /* 0x008fce00078e001b */
[----:B----4-:R-:W-:Y:S11]  /*462a0*/  HMMA.16816.F32.BF16 R4, R16, R26, R4 ;  /* 0x0000001a1004723c */ /* 0x010ff60000041804 */
[----:B------:R-:W-:Y:S11]  /*462b0*/  @!UPT UIADD3 URZ, URZ, URZ, URZ ;  /* 0x0000003f3f3ff290 */ /* 0x000ff6000fffe03f */
[----:B------:R-:W-:Y:S01]  /*462c0*/  @!UPT UIADD3 URZ, URZ, URZ, URZ ;  /* 0x0000003f3f3ff290 */ /* 0x000fe2000fffe03f */
[----:B------:R0:W-:Y:S01]  /*462d0*/  STL.64 [R1+0x760], R4 ;  /* 0x0007600401007387 */ /* 0x0001e20000100a00 */
[----:B------:R1:W-:Y:S02]  /*462e0*/  STL.64 [R1+0x768], R6 ;  /* 0x0007680601007387 */ /* 0x0003e40000100a00 */
[----:B0-----:R-:W-:Y:S01]  /*462f0*/  IMAD.MOV.U32 R4, RZ, RZ, R26 ;  /* 0x000000ffff047224 */ /* 0x001fe200078e001a */
[----:B-1----:R-:W3:Y:S01]  /*46300*/  LDL.LU.64 R6, [R1+0x1cd8] ;  /* 0x001cd80001067983 */ /* 0x002ee20000300a00 */
[----:B------:R-:W4:Y:S02]  /*46310*/  LDL.LU R5, [R1+0x1cd0] ;  /* 0x001cd00001057983 */ /* 0x000f240000300800 */
[----:B------:R-:W2:Y:S02]  /*46320*/  LDL.LU.64 R26, [R1+0x1cc8] ;  /* 0x001cc800011a7983 */ /* 0x000ea40000300a00 */
[----:B------:R-:W2:Y:S01]  /*46330*/  LDL.LU R25, [R1+0x1cc0] ;  /* 0x001cc00001197983 */ /* 0x000ea20000300800 */
[----:B------:R0:W-:Y:S01]  /*46340*/  STL.64 [R1+0x750], R8 ;  /* 0x0007500801007387 */ /* 0x0001e20000100a00 */
[----:B------:R1:W-:Y:S02]  /*46350*/  STL.64 [R1+0x758], R10 ;  /* 0x0007580a01007387 */ /* 0x0003e40000100a00 */
[----:B0-----:R-:W-:Y:S01]  /*46360*/  IMAD.MOV.U32 R9, RZ, RZ, R14 ;  /* 0x000000ffff097224 */ /* 0x001fe200078e000e */
[----:B-1----:R-:W2:Y:S01]  /*46370*/  LDL.LU.64 R10, [R1+0x1cb8] ;  /* 0x001cb800010a7983 */ /* 0x002ea20000300a00 */
[----:B------:R-:W-:-:S02]  /*46380*/  IMAD.MOV.U32 R8, RZ, RZ, R15 ;  /* 0x000000ffff087224 */ /* 0x000fc400078e000f */
[----:B------:R-:W2:Y:S02]  /*46390*/  LDL.LU.64 R14, [R1+0x1cb0] ;  /* 0x001cb000010e7983 */ /* 0x000ea40000300a00 */
[----:B------:R-:W3:Y:S01]  /*463a0*/  LDL.LU.64 R12, [R1+0x1ca8] ;  /* 0x001ca800010c7983 */ /* 0x000ee20000300a00 */
        /* <DEDUP_REMOVED lines=18> */
[----:B------:R1:W-:Y:S01]  /*464d0*/  STL.64 [R1+0x1b30], R10 ;  /* 0x001b300a01007387 */ /* 0x0003e20000100a00 */
[----:B------:R-:W2:Y:S01]  /*464e0*/  LDL.LU R8, [R1+0x5b0] ;  /* 0x0005b00001087983 */ /* 0x000ea20000300800 */
[----:B------:R-:W2:Y:S02]  /*464f0*/  LDL.LU R9, [R1+0x5b4] ;  /* 0x0005b40001097983 */ /* 0x000ea40000300800 */
[----:B0-----:R-:W-:-:S02]  /*46500*/  IMAD.MOV.U32 R14, RZ, RZ, R4 ;  /* 0x000000ffff0e7224 */ /* 0x001fc400078e0004 */
[----:B------:R-:W-:Y:S01]  /*46510*/  IMAD.MOV.U32 R15, RZ, RZ, R24 ;  /* 0x000000ffff0f7224 */ /* 0x000fe200078e0018 */
[----:B-1----:R-:W2:Y:S01]  /*46520*/  LDL.LU R10, [R1+0x5b8] ;  /* 0x0005b800010a7983 */ /* 0x002ea20000300800 */
[----:B------:R-:W2:Y:S02]  /*46530*/  LDL.LU R11, [R1+0x5bc] ;  /* 0x0005bc00010b7983 */ /* 0x000ea40000300800 */
        /* <DEDUP_REMOVED lines=23> */
[----:B------:R-:W-:Y:S02]  /*466b0*/  IMAD.MOV.U32 R15, RZ, RZ, R22 ;  /* 0x000000ffff0f7224 */ /* 0x000fe400078e0016 */
[----:B---3--:R-:W-:Y:S02]  /*466c0*/  IMAD.MOV.U32 R22, RZ, RZ, R13 ;  /* 0x000000ffff167224 */ /* 0x008fe400078e000d */
[----:B------:R-:W-:Y:S01]  /*466d0*/  IMAD.MOV.U32 R23, RZ, RZ, R12 ;  /* 0x000000ffff177224 */ /* 0x000fe200078e000c */
[----:B------:R0:W-:Y:S02]  /*466e0*/  STL.64 [R1+0x1bb0], R14 ;  /* 0x001bb00e01007387 */ /* 0x0001e40000100a00 */
[----:B0-----:R-:W-:Y:S02]  /*466f0*/  IMAD.MOV.U32 R14, RZ, RZ, R21 ;  /* 0x000000ffff0e7224 */ /* 0x001fe400078e0015 */
[----:B------:R-:W-:Y:S01]  /*46700*/  IMAD.MOV.U32 R15, RZ, RZ, R20 ;  /* 0x000000ffff0f7224 */ /* 0x000fe200078e0014 */
[----:B--2---:R-:W-:Y:S01]  /*46710*/  STL.64 [R1+0x1b78], R10 ;  /* 0x001b780a01007387 */ /* 0x004fe20000100a00 */
[----:B------:R0:W-:Y:S03]  /*46720*/  STL.64 [R1+0x1b70], R8 ;  /* 0x001b700801007387 */ /* 0x0001e60000100a00 */
[----:B0-----:R-:W2:Y:S01]  /*46730*/  LDL.LU R8, [R1+0x5e0] ;  /* 0x0005e00001087983 */ /* 0x001ea20000300800 */
[----:B------:R-:W2:Y:S02]  /*46740*/  LDL.LU R9, [R1+0x5e4] ;  /* 0x0005e40001097983 */ /* 0x000ea40000300800 */
[----:B------:R-:W3:Y:S02]  /*46750*/  LDL.LU R10, [R1+0x5e8] ;  /* 0x0005e800010a7983 */ /* 0x000ee40000300800 */
[----:B------:R-:W3:Y:S01]  /*46760*/  LDL.LU R11, [R1+0x5ec] ;  /* 0x0005ec00010b7983 */ /* 0x000ee20000300800 */
[----:B------:R0:W-:Y:S01]  /*46770*/  STL.64 [R1+0x1bc8], R14 ;  /* 0x001bc80e01007387 */ /* 0x0001e20000100a00 */
[----:B------:R1:W-:Y:S02]  /*46780*/  STL.64 [R1+0x1bd0], R22 ;  /* 0x001bd01601007387 */ /* 0x0003e40000100a00 */
[----:B------:R-:W2:Y:S02]  /*46790*/  LDL.LU R12, [R1+0x620] ;  /* 0x00062000010c7983 */ /* 0x000ea40000300800 */
[----:B------:R-:W2:Y:S01]  /*467a0*/  LDL.LU R13, [R1+0x624] ;  /* 0x00062400010d7983 */ /* 0x000ea20000300800 */
[----:B0-----:R-:W2:Y:S01]  /*467b0*/  LDL.LU R14, [R1+0x628] ;  /* 0x00062800010e7983 */ /* 0x001ea20000300800 */
[----:B------:R-:W2:Y:S02]  /*467c0*/  LDL.LU R15, [R1+0x62c] ;  /* 0x00062c00010f7983 */ /* 0x000ea40000300800 */
[----:B-1----:R-:W-:-:S02]  /*467d0*/  IMAD.MOV.U32 R22, RZ, RZ, R6 ;  /* 0x000000ffff167224 */ /* 0x002fc400078e0006 */
[----:B------:R-:W-:Y:S01]  /*467e0*/  IMAD.MOV.U32 R23, RZ, RZ, R7 ;  /* 0x000000ffff177224 */ /* 0x000fe200078e0007 */
[----:B--2---:R-:W-:Y:S01]  /*467f0*/  STL.64 [R1+0x1be0], R14 ;  /* 0x001be00e01007387 */ /* 0x004fe20000100a00 */
[----:B------:R0:W-:Y:S02]  /*46800*/  STL.64 [R1+0x1bd8], R12 ;  /* 0x001bd80c01007387 */ /* 0x0001e40000100a00 */
[----:B------:R-:W2:Y:S02]  /*46810*/  LDL.LU R6, [R1+0x1c74] ;  /* 0x001c740001067983 */ /* 0x000ea40000300800 */
[----:B------:R-:W2:Y:S01]  /*46820*/  LDL.LU R7, [R1+0x1c70] ;  /* 0x001c700001077983 */ /* 0x000ea20000300800 */
[----:B------:R1:W-:Y:S04]  /*46830*/  STL.64 [R1+0x1be8], R22 ;  /* 0x001be81601007387 */ /* 0x0003e80000100a00 */
[----:B0-----:R-:W2:Y:S01]  /*46840*/  LDL.LU R12, [R1+0x630] ;  /* 0x00063000010c7983 */ /* 0x001ea20000300800 */
[----:B------:R-:W2:Y:S02]  /*46850*/  LDL.LU R13, [R1+0x634] ;  /* 0x00063400010d7983 */ /* 0x000ea40000300800 */
[----:B------:R-:W2:Y:S02]  /*46860*/  LDL.LU R14, [R1+0x638] ;  /* 0x00063800010e7983 */ /* 0x000ea40000300800 */
[----:B------:R-:W2:Y:S02]  /*46870*/  LDL.LU R15, [R1+0x63c] ;  /* 0x00063c00010f7983 */ /* 0x000ea40000300800 */
[----:B-1----:R-:W-:-:S02]  /*46880*/  IMAD.MOV.U32 R22, RZ, RZ, R29 ;  /* 0x000000ffff167224 */ /* 0x002fc400078e001d */
[----:B------:R-:W-:Y:S01]  /*46890*/  IMAD.MOV.U32 R23, RZ, RZ, R28 ;  /* 0x000000ffff177224 */ /* 0x000fe200078e001c */
[----:B--2---:R-:W-:Y:S01]  /*468a0*/  STL.64 [R1+0x1bf8], R14 ;  /* 0x001bf80e01007387 */ /* 0x004fe20000100a00 */
[----:B------:R-:W-:Y:S03]  /*468b0*/  STL.64 [R1+0x1bf0], R12 ;  /* 0x001bf00c01007387 */ /* 0x000fe60000100a00 */
        /* <DEDUP_REMOVED lines=18> */
[----:B------:R-:W-:-:S05]  /*469e0*/  IMAD.MOV.U32 R23, RZ, RZ, R4 ;  /* 0x000000ffff177224 */ /* 0x000fca00078e0004 */
[----:B------:R-:W-:Y:S04]  /*469f0*/  STL.64 [R1+0x1c48], R22 ;  /* 0x001c481601007387 */ /* 0x000fe80000100a00 */
[----:B----4-:R-:W-:Y:S01]  /*46a00*/  STL.64 [R1+0x1c28], R14 ;  /* 0x001c280e01007387 */ /* 0x010fe20000100a00 */
[----:B--2---:R0:W-:Y:S03]  /*46a10*/  STL.64 [R1+0x1c20], R12 ;  /* 0x001c200c01007387 */ /* 0x0041e60000100a00 */
        /* <DEDUP_REMOVED lines=9> */
[----:B--2---:R0:W-:Y:S03]  /*46ab0*/  STL.64 [R1+0x1c38], R12 ;  /* 0x001c380c01007387 */ /* 0x0041e60000100a00 */
        /* <DEDUP_REMOVED lines=14> */
[----:B------:R-:W4:Y:S02]  /*46ba0*/  LDL.LU R10, [R1+0x5f8] ;  /* 0x0005f800010a7983 */ /* 0x000f240000300800 */
[----:B------:R-:W4:Y:S02]  /*46bb0*/  LDL.LU R11, [R1+0x5fc] ;  /* 0x0005fc00010b7983 */ /* 0x000f240000300800 */
[----:B----4-:R-:W-:Y:S01]  /*46bc0*/  STL.64 [R1+0x1ba8], R10 ;  /* 0x001ba80a01007387 */ /* 0x010fe20000100a00 */
[----:B---3--:R0:W-:Y:S03]  /*46bd0*/  STL.64 [R1+0x1ba0], R8 ;  /* 0x001ba00801007387 */ /* 0x0081e60000100a00 */
[----:B0-----:R-:W3:Y:S01]  /*46be0*/  LDL.LU R8, [R1+0x600] ;  /* 0x0006000001087983 */ /* 0x001ee20000300800 */
[----:B------:R-:W3:Y:S02]  /*46bf0*/  LDL.LU R9, [R1+0x604] ;  /* 0x0006040001097983 */ /* 0x000ee40000300800 */
[----:B------:R-:W4:Y:S02]  /*46c00*/  LDL.LU R10, [R1+0x608] ;  /* 0x00060800010a7983 */ /* 0x000f240000300800 */
[----:B------:R-:W4:Y:S01]  /*46c10*/  LDL.LU R11, [R1+0x60c] ;  /* 0x00060c00010b7983 */ /* 0x000f220000300800 */
[----:B------:R-:W-:Y:S01]  /*46c20*/  HMMA.16816.F32.BF16 R16, R16, R6, R24 ;  /* 0x000000061010723c */ /* 0x000fe20000041818 */
[----:B----4-:R-:W-:Y:S01]  /*46c30*/  STL.64 [R1+0x1bc0], R10 ;  /* 0x001bc00a01007387 */ /* 0x010fe20000100a00 */
[----:B---3--:R0:W-:Y:S03]  /*46c40*/  STL.64 [R1+0x1bb8], R8 ;  /* 0x001bb80801007387 */ /* 0x0081e60000100a00 */
[----:B0-----:R-:W3:Y:S01]  /*46c50*/  LDL.LU R8, [R1+0x610] ;  /* 0x0006100001087983 */ /* 0x001ee20000300800 */
[----:B------:R-:W3:Y:S02]  /*46c60*/  LDL.LU R9, [R1+0x614] ;  /* 0x0006140001097983 */ /* 0x000ee40000300800 */
[----:B------:R-:W3:Y:S02]  /*46c70*/  LDL.LU R10, [R1+0x618] ;  /* 0x00061800010a7983 */ /* 0x000ee40000300800 */
[----:B------:R-:W3:Y:S01]  /*46c80*/  LDL.LU R11, [R1+0x61c] ;  /* 0x00061c00010b7983 */ /* 0x000ee20000300800 */
[----:B------:R-:W2:Y:S01]  /*46c90*/  LDL.LU.64 R26, [R1+0x1c68] ;  /* 0x001c6800011a7983 */ /* 0x000ea20000300a00 */
[----:B------:R-:W2:Y:S11]  /*46ca0*/  LDL.LU.64 R24, [R1+0x1c60] ;  /* 0x001c600001187983 */ /* 0x000eb60000300a00 */
[----:B------:R-:W-:Y:S02]  /*46cb0*/  STL.64 [R1+0x440], R16 ;  /* 0x0004401001007387 */ /* 0x000fe40000100a00 */
[----:B------:R-:W-:Y:S02]  /*46cc0*/  STL.64 [R1+0x448], R18 ;  /* 0x0004481201007387 */ /* 0x000fe40000100a00 */
[----:B------:R-:W0:Y:S01]  /*46cd0*/  LDSM.16.MT88.4 R16, [R2+0x13080] ;  /* 0x013080000210783b */ /* 0x000e220000004200 */
[----:B------:R-:W-:-:S02]  /*46ce0*/  IMAD.MOV.U32 R22, RZ, RZ, R3 ;  /* 0x000000ffff167224 */ /* 0x000fc400078e0003 */
[----:B------:R-:W-:Y:S01]  /*46cf0*/  IMAD.MOV.U32 R23, RZ, RZ, R0 ;  /* 0x000000ffff177224 */ /* 0x000fe200078e0000 */
[----:B0-----:R-:W-:Y:S01]  /*46d00*/  STL.64 [R1+0x1a08], R18 ;  /* 0x001a081201007387 */ /* 0x001fe20000100a00 */
[----:B------:R0:W-:Y:S03]  /*46d10*/  STL.64 [R1+0x1a00], R16 ;  /* 0x001a001001007387 */ /* 0x0001e60000100a00 */
        /* <DEDUP_REMOVED lines=47> */
[----:B------:R-:W3:Y:S11]  /*47010*/  LDL.LU.64 R14, [R1+0x1bc8] ;  /* 0x001bc800010e7983 */ /* 0x000ef60000300a00 */
[----:B------:R-:W-:Y:S10]  /*47020*/  @!UPT UIADD3 URZ, URZ, URZ, URZ ;  /* 0x0000003f3f3ff290 */ /* 0x000ff4000fffe03f */
[----:B------:R0:W-:Y:S01]  /*47030*/  STL.64 [R1+0x620], R20 ;  /* 0x0006201401007387 */ /* 0x0001e20000100a00 */
[----:B------:R1:W-:Y:S03]  /*47040*/  STL.64 [R1+0x628], R22 ;  /* 0x0006281601007387 */ /* 0x0003e60000100a00 */
[----:B0-----:R-:W2:Y:S01]  /*47050*/  LDL.LU R20, [R1+0x1d0] ;  /* 0x0001d00001147983 */ /* 0x001ea20000300800 */
[----:B------:R-:W2:Y:S02]  /*47060*/  LDL.LU R21, [R1+0x1d4] ;  /* 0x0001d40001157983 */ /* 0x000ea40000300800 */
[----:B-1----:R-:W2:Y:S02]  /*47070*/  LDL.LU R22, [R1+0x1d8] ;  /* 0x0001d80001167983 */ /* 0x002ea40000300800 */
[----:B------:R-:W2:Y:S01]  /*47080*/  LDL.LU R23, [R1+0x1dc] ;  /* 0x0001dc0001177983 */ /* 0x000ea20000300800 */
[C---:B---3--:R-:W-:Y:S01]  /*47090*/  HMMA.16816.F32.BF16 R12, R24.reuse, R14, R8 ;  /* 0x0000000e180c723c */ /* 0x048fe20000041808 */
[----:B------:R-:W3:Y:S01]  /*470a0*/  LDL.LU.64 R10, [R1+0x1bc0] ;  /* 0x001bc000010a7983 */ /* 0x000ee20000300a00 */
[----:B------:R-:W3:Y:S11]  /*470b0*/  LDL.LU.64 R8, [R1+0x1bb8] ;  /* 0x001bb80001087983 */ /* 0x000ef60000300a00 */
[----:B------:R-:W-:Y:S10]  /*470c0*/  @!UPT UIADD3 URZ, URZ, URZ, URZ ;  /* 0x0000003f3f3ff290 */ /* 0x000ff4000fffe03f */
[----:B------:R-:W-:Y:S01]  /*470d0*/  STL.64 [R1+0x610], R12 ;  /* 0x0006100c01007387 */ /* 0x000fe20000100a00 */
[----:B------:R0:W-:Y:S03]  /*470e0*/  STL.64 [R1+0x618], R14 ;  /* 0x0006180e01007387 */ /* 0x0001e60000100a00 */
[----:B0-----:R-:W3:Y:S02]  /*470f0*/  LDL.LU.64 R14, [R1+0x1bb0] ;  /* 0x001bb000010e7983 */ /* 0x001ee40000300a00 */
[C---:B---3--:R-:W-:Y:S02]  /*47100*/  HMMA.16816.F32.BF16 R12, R24.reuse, R14, R8 ;  /* 0x0000000e180c723c */ /* 0x048fe40000041808 */
[----:B------:R-:W3:Y:S01]  /*47110*/  LDL.LU.64 R10, [R1+0x1ba8] ;  /* 0x001ba800010a7983 */ /* 0x000ee20000300a00 */
[----:B------:R-:W3:Y:S11]  /*47120*/  LDL.LU.64 R8, [R1+0x1ba0] ;  /* 0x001ba00001087983 */ /* 0x000ef60000300a00 */
[----:B------:R-:W-:Y:S09]  /*47130*/  @!UPT UIADD3 URZ, URZ, URZ, URZ ;  /* 0x0000003f3f3ff290 */ /* 0x000ff2000fffe03f */
        /* <DEDUP_REMOVED lines=33> */
[C---:B---3--:R-:W-:Y:S11]  /*47350*/  HMMA.16816.F32.BF16 R8, R24.reuse, R14, R8 ;  /* 0x0000000e1808723c */ /* 0x048ff60000041808 */
[----:B------:R-:W-:Y:S11]  /*47360*/  @!UPT UIADD3 URZ, URZ, URZ, URZ ;  /* 0x0000003f3f3ff290 */ /* 0x000ff6000fffe03f */
[----:B------:R-:W-:Y:S01]  /*47370*/  @!UPT UIADD3 URZ, URZ, URZ, URZ ;  /* 0x0000003f3f3ff290 */ /* 0x000fe2000fffe03f */
[----:B------:R-:W-:Y:S01]  /*47380*/  STL.64 [R1+0x5b0], R8 ;  /* 0x0005b00801007387 */ /* 0x000fe20000100a00 */
[----:B------:R0:W-:Y:S03]  /*47390*/  STL.64 [R1+0x5b8], R10 ;  /* 0x0005b80a01007387 */ /* 0x0001e60000100a00 */
[----:B0-----:R-:W4:Y:S01]  /*473a0*/  LDL.LU.64 R10, [R1+0x1b30] ;  /* 0x001b3000010a7983 */ /* 0x001f220000300a00 */
[----:B------:R4:W-:Y:S02]  /*473b0*/  STL.64 [R1+0x1ad0], R14 ;  /* 0x001ad00e01007387 */ /* 0x0009e40000100a00 */
[C---:B----4-:R-:W-:Y:S01]  /*473c0*/  HMMA.16816.F32.BF16 R12, R24.reuse, R10, R16 ;  /* 0x0000000a180c723c */ /* 0x050fe20000041810 */
[----:B------:R-:W3:Y:S11]  /*473d0*/  LDL.LU R16, [R1+0x420] ;  /* 0x0004200001107983 */ /* 0x000ef60000300800 */
[----:B------:R-:W-:Y:S11]  /*473e0*/  @!UPT UIADD3 URZ, URZ, URZ, URZ ;  /* 0x0000003f3f3ff290 */ /* 0x000ff6000fffe03f */
[----:B------:R-:W-:Y:S01]  /*473f0*/  STL.64 [R1+0x430], R12 ;  /* 0x0004300c01007387 */ /* 0x000fe20000100a00 */
[----:B------:R0:W-:Y:S02]  /*47400*/  STL.64 [R1+0x438], R14 ;  /* 0x0004380e01007387 */ /* 0x0001e40000100a00 */
[----:B------:R-:W3:Y:S02]  /*47410*/  LDL.LU R17, [R1+0x424] ;  /* 0x0004240001117983 */ /* 0x000ee40000300800 */
[----:B------:R-:W3:Y:S01]  /*47420*/  LDL.LU R18, [R1+0x428] ;  /* 0x0004280001127983 */ /* 0x000ee20000300800 */
[----:B------:R-:W3:Y:S04]  /*47430*/  LDL.LU R19, [R1+0x42c] ;  /* 0x00042c0001137983 */ /* 0x000ee80000300800 */
[----:B0-----:R-:W4:Y:S04]  /*47440*/  LDL.LU.64 R14, [R1+0x78] ;  /* 0x00007800010e7983 */ /* 0x001f280000300a00 */
[----:B----4-:R0:W-:Y:S04]  /*47450*/  STL.64 [R1+0x1ad8], R14 ;  /* 0x001ad80e01007387 */ /* 0x0101e80000100a00 */
[----:B0-----:R-:W4:Y:S04]  /*47460*/  LDL.LU.64 R14, [R1+0x98] ;  /* 0x00009800010e7983 */ /* 0x001f280000300a00 */
[----:B----4-:R0:W-:Y:S04]  /*47470*/  STL.64 [R1+0x1af0], R14 ;  /* 0x001af00e01007387 */ /* 0x0101e80000100a00 */
[----:B0-----:R-:W4:Y:S04]  /*47480*/  LDL.LU.64 R14, [R1+0xa8] ;  /* 0x0000a800010e7983 */ /* 0x001f280000300a00 */
[----:B----4-:R0:W-:Y:S04]  /*47490*/  STL.64 [R1+0x1b08], R14 ;  /* 0x001b080e01007387 */ /* 0x0101e80000100a00 */
[----:B0-----:R-:W4:Y:S01]  /*474a0*/  LDL.LU.64 R14, [R1+0xb8] ;  /* 0x0000b800010e7983 */ /* 0x001f220000300a00 */
[----:B--2---:R-:W-:Y:S03]  /*474b0*/  HMMA.16816.F32.BF16 R24, R24, R6, R20 ;  /* 0x000000061818723c */ /* 0x004fe60000041814 */
[----:B----4-:R0:W-:Y:S04]  /*474c0*/  STL.64 [R1+0x1b18], R14 ;  /* 0x001b180e01007387 */ /* 0x0101e80000100a00 */
[----:B0-----:R-:W3:Y:S01]  /*474d0*/  LDL.LU.64 R14, [R1+0xc8] ;  /* 0x0000c800010e7983 */ /* 0x001ee20000300a00 */
[----:B------:R-:W-:Y:S02]  /*474e0*/  STL [R1+0x1a2c], R11 ;  /* 0x001a2c0b01007387 */ /* 0x000fe40000100800 */
[----:B------:R0:W-:Y:S02]  /*474f0*/  STL [R1+0x1b10], R10 ;  /* 0x001b100a01007387 */ /* 0x0001e40000100800 */
[----:B------:R-:W2:Y:S01]  /*47500*/  LDL.LU R8, [R1+0x410] ;  /* 0x0004100001087983 */ /* 0x000ea20000300800 */
[----:B------:R-:W2:Y:S04]  /*47510*/  LDL.LU R9, [R1+0x414] ;  /* 0x0004140001097983 */ /* 0x000ea80000300800 */
[----:B0-----:R-:W2:Y:S01]  /*47520*/  LDL.LU R10, [R1+0x418] ;  /* 0x00041800010a7983 */ /* 0x001ea20000300800 */
[----:B------:R-:W2:Y:S02]  /*47530*/  LDL.LU R11, [R1+0x41c] ;  /* 0x00041c00010b7983 */ /* 0x000ea40000300800 */
[----:B------:R-:W3:Y:S02]  /*47540*/  LDL.LU.64 R22, [R1+0x1b28] ;  /* 0x001b280001167983 */ /* 0x000ee40000300a00 */
[----:B------:R-:W3:Y:S01]  /*47550*/  LDL.LU.64 R20, [R1+0x1b20] ;  /* 0x001b200001147983 */ /* 0x000ee20000300a00 */
[----:B------:R0:W-:Y:S01]  /*47560*/  STL.64 [R1+0x1ab0], R6 ;  /* 0x001ab00601007387 */ /* 0x0001e20000100a00 */
[----:B------:R-:W4:Y:S02]  /*47570*/  LDL.LU R4, [R1+0x3d0] ;  /* 0x0003d00001047983 */ /* 0x000f240000300800 */
[----:B------:R-:W4:Y:S01]  /*47580*/  LDL.LU R5, [R1+0x3d4] ;  /* 0x0003d40001057983 */ /* 0x000f220000300800 */
[----:B0-----:R-:W2:Y:S01]  /*47590*/  LDL.LU R6, [R1+0x3d8] ;  /* 0x0003d80001067983 */ /* 0x001ea20000300800 */
[----:B------:R-:W2:Y:S03]  /*475a0*/  LDL.LU R7, [R1+0x3dc] ;  /* 0x0003dc0001077983 */ /* 0x000ea60000300800 */
[----:B--2---:R-:W-:Y:S01]  /*475b0*/  STL.64 [R1+0x1ae8], R6 ;  /* 0x001ae80601007387 */ /* 0x004fe20000100a00 */
[----:B----4-:R0:W-:Y:S03]  /*475c0*/  STL.64 [R1+0x1ae0], R4 ;  /* 0x001ae00401007387 */ /* 0x0101e60000100a00 */
[----:B0-----:R-:W2:Y:S01]  /*475d0*/  LDL.LU R4, [R1+0x3f0] ;  /* 0x0003f00001047983 */ /* 0x001ea20000300800 */
[----:B------:R-:W2:Y:S02]  /*475e0*/  LDL.LU R5, [R1+0x3f4] ;  /* 0x0003f40001057983 */ /* 0x000ea40000300800 */
[----:B------:R-:W4:Y:S02]  /*475f0*/  LDL.LU R6, [R1+0x3f8] ;  /* 0x0003f80001067983 */ /* 0x000f240000300800 */
[----:B------:R-:W4:Y:S01]  /*47600*/  LDL.LU R7, [R1+0x3fc] ;  /* 0x0003fc0001077983 */ /* 0x000f220000300800 */
[----:B---3--:R-:W-:Y:S01]  /*47610*/  HMMA.16816.F32.BF16 R16, R20, R14, R16 ;  /* 0x0000000e1410723c */ /* 0x008fe20000041810 */
[----:B----4-:R-:W-:Y:S01]  /*47620*/  STL.64 [R1+0x1b00], R6 ;  /* 0x001b000601007387 */ /* 0x010fe20000100a00 */
[----:B--2---:R0:W-:Y:S03]  /*47630*/  STL.64 [R1+0x1af8], R4 ;  /* 0x001af80401007387 */ /* 0x0041e60000100a00 */
[----:B0-----:R-:W2:Y:S01]  /*47640*/  LDL.LU R4, [R1+0x400] ;  /* 0x0004000001047983 */ /* 0x001ea20000300800 */
[----:B------:R-:W2:Y:S02]  /*47650*/  LDL.LU R5, [R1+0x404] ;  /* 0x0004040001057983 */ /* 0x000ea40000300800 */
[----:B------:R-:W2:Y:S02]  /*47660*/  LDL.LU R6, [R1+0x408] ;  /* 0x0004080001067983 */ /* 0x000ea40000300800 */
[----:B------:R-:W2:Y:S01]  /*47670*/  LDL.LU R7, [R1+0x40c] ;  /* 0x00040c0001077983 */ /* 0x000ea20000300800 */
[----:B------:R-:W-:Y:S01]  /*47680*/  STL [R1+0x17e4], R24 ;  /* 0x0017e41801007387 */ /* 0x000fe20000100800 */
[----:B------:R-:W-:Y:S02]  /*47690*/  STL [R1+0x17e0], R25 ;  /* 0x0017e01901007387 */ /* 0x000fe40000100800 */
[----:B------:R-:W-:Y:S02]  /*476a0*/  STL [R1+0x17dc], R26 ;  /* 0x0017dc1a01007387 */ /* 0x000fe40000100800 */
[----:B------:R-:W-:Y:S07]  /*476b0*/  STL [R1+0x17d8], R27 ;  /* 0x0017d81b01007387 */ /* 0x000fee0000100800 */
[----:B------:R0:W-:Y:S01]  /*476c0*/  STL.64 [R1+0x420], R16 ;  /* 0x0004201001007387 */ /* 0x0001e20000100a00 */
[----:B------:R-:W-:Y:S02]  /*476d0*/  STL.64 [R1+0x428], R18 ;  /* 0x0004281201007387 */ /* 0x000fe40000100a00 */
[----:B0-----:R-:W-:-:S02]  /*476e0*/  IMAD.MOV.U32 R17, RZ, RZ, R14 ;  /* 0x000000ffff117224 */ /* 0x001fc400078e000e */
[----:B------:R-:W-:Y:S02]  /*476f0*/  IMAD.MOV.U32 R16, RZ, RZ, R15 ;  /* 0x000000ffff107224 */ /* 0x000fe400078e000f */
[----:B------:R-:W3:Y:S01]  /*47700*/  LDL.LU.64 R14, [R1+0x1b18] ;  /* 0x001b1800010e7983 */ /* 0x000ee20000300a00 */
[----:B------:R-:W-:Y:S01]  /*47710*/  IMAD.MOV.U32 R27, RZ, RZ, R0 ;  /* 0x000000ffff1b7224 */ /* 0x000fe200078e0000 */
[C---:B---3--:R-:W-:Y:S01]  /*47720*/  HMMA.16816.F32.BF16 R8, R20.reuse, R14, R8 ;  /* 0x0000000e1408723c */ /* 0x048fe20000041808 */
[----:B------:R-:W-:Y:S11]  /*47730*/  IMAD.MOV.U32 R0, RZ, RZ, R14 ;  /* 0x000000ffff007224 */ /* 0x000ff600078e000e */
[----:B------:R-:W-:Y:S11]  /*47740*/  @!UPT UIADD3 URZ, URZ, URZ, URZ ;  /* 0x0000003f3f3ff290 */ /* 0x000ff6000fffe03f */
[----:B------:R0:W-:Y:S01]  /*47750*/  STL.64 [R1+0x410], R8 ;  /* 0x0004100801007387 */ /* 0x0001e20000100a00 */
[----:B------:R1:W-:Y:S02]  /*47760*/  STL.64 [R1+0x418], R10 ;  /* 0x0004180a01007387 */ /* 0x0003e40000100a00 */
[----:B0-----:R-:W-:Y:S01]  /*47770*/  IMAD.MOV.U32 R9, RZ, RZ, R15 ;  /* 0x000000ffff097224 */ /* 0x001fe200078e000f */
[----:B-1----:R-:W3:Y:S01]  /*47780*/  LDL.LU R10, [R1+0x1b10] ;  /* 0x001b1000010a7983 */ /* 0x002ee20000300800 */
        /* <DEDUP_REMOVED lines=10> */
[----:B------:R0:W-:Y:S01]  /*47830*/  STL.64 [R1+0x1a38], R18 ;  /* 0x001a381201007387 */ /* 0x0001e20000100a00 */
[----:B------:R-:W-:Y:S04]  /*47840*/  STL.64 [R1+0x1a30], R16 ;  /* 0x001a301001007387 */ /* 0x000fe80000100a00 */
[----:B0-----:R-:W4:Y:S01]  /*47850*/  LDL.LU.64 R18, [R1+0x8] ;  /* 0x0000080001127983 */ /* 0x001f220000300a00 */
[----:B------:R-:W-:Y:S01]  /*47860*/  IMAD.MOV.U32 R26, RZ, RZ, R2 ;  /* 0x000000ffff1a7224 */ /* 0x000fe200078e0002 */
[----:B--2---:R-:W-:Y:S01]  /*47870*/  HMMA.16816.F32.BF16 R4, R20, R14, R4 ;  /* 0x0000000e1404723c */ /* 0x004fe20000041804 */
[----:B------:R-:W-:-:S02]  /*47880*/  IMAD.MOV.U32 R25, RZ, RZ, R14 ;  /* 0x000000ffff197224 */ /* 0x000fc400078e000e */
[----:B------:R-:W-:Y:S01]  /*47890*/  IMAD.MOV.U32 R24, RZ, RZ, R15 ;  /* 0x000000ffff187224 */ /* 0x000fe200078e000f */
[----:B----4-:R0:W-:Y:S04]  /*478a0*/  STL.64 [R1+0x1ab8], R18 ;  /* 0x001ab81201007387 */ /* 0x0101e80000100a00 */
[----:B0-----:R-:W2:Y:S11]  /*478b0*/  LDL.LU.64 R18, [R1+0x88] ;  /* 0x0000880001127983 */ /* 0x001eb60000300a00 */
[----:B------:R-:W-:Y:S04]  /*478c0*/  @!UPT UIADD3 URZ, URZ, URZ, URZ ;  /* 0x0000003f3f3ff290 */ /* 0x000fe8000fffe03f */
[----:B------:R-:W-:Y:S02]  /*478d0*/  STL.64 [R1+0x3f0], R4 ;  /* 0x0003f00401007387 */ /* 0x000fe40000100a00 */
[----:B------:R0:W-:Y:S02]  /*478e0*/  STL.64 [R1+0x3f8], R6 ;  /* 0x0003f80601007387 */ /* 0x0001e40000100a00 */
[----:B0-----:R-:W4:Y:S01]  /*478f0*/  LDL.LU.64 R6, [R1+0x1ae8] ;  /* 0x001ae80001067983 */ /* 0x001f220000300a00 */
[----:B------:R-:W4:Y:S02]  /*47900*/  LDL.LU.64 R4, [R1+0x1ae0] ;  /* 0x001ae00001047983 */ /* 0x000f240000300a00 */
[----:B------:R-:W4:Y:S02]  /*47910*/  LDL.LU.64 R14, [R1+0x1ad8] ;  /* 0x001ad800010e7983 */ /* 0x000f240000300a00 */
[----:B------:R-:W-:Y:S01]  /*47920*/  STL.64 [R1+0x1a88], R26 ;  /* 0x001a881a01007387 */ /* 0x000fe20000100a00 */
[----:B------:R0:W-:Y:S04]  /*47930*/  STL.64 [R1+0x1a80], R24 ;  /* 0x001a801801007387 */ /* 0x0001e80000100a00 */
[----:B0-----:R-:W2:Y:S01]  /*47940*/  LDL.LU R24, [R1+0x3e0] ;  /* 0x0003e00001187983 */ /* 0x001ea20000300800 */
[----:B------:R-:W2:Y:S02]  /*47950*/  LDL.LU R25, [R1+0x3e4] ;  /* 0x0003e40001197983 */ /* 0x000ea40000300800 */
[----:B------:R-:W2:Y:S02]  /*47960*/  LDL.LU R26, [R1+0x3e8] ;  /* 0x0003e800011a7983 */ /* 0x000ea40000300800 */
[----:B------:R-:W2:Y:S01]  /*47970*/  LDL.LU R27, [R1+0x3ec] ;  /* 0x0003ec00011b7983 */ /* 0x000ea20000300800 */
[C---:B----4-:R-:W-:Y:S08]  /*47980*/  HMMA.16816.F32.BF16 R4, R20.reuse, R14, R4 ;  /* 0x0000000e1404723c */ /* 0x050ff00000041804 */
[----:B--2---:R-:W-:Y:S01]  /*47990*/  HMMA.16816.F32.BF16 R24, R20, R18, R24 ;  /* 0x000000121418723c */ /* 0x004fe20000041818 */
[----:B------:R-:W-:-:S02]  /*479a0*/  IMAD.MOV.U32 R11, RZ, RZ, R14 ;  /* 0x000000ffff0b7224 */ /* 0x000fc400078e000e */
[----:B------:R-:W-:Y:S02]  /*479b0*/  IMAD.MOV.U32 R2, RZ, RZ, R15 ;  /* 0x000000ffff027224 */ /* 0x000fe400078e000f */
[----:B------:R-:W-:Y:S02]  /*479c0*/  IMAD.MOV.U32 R29, RZ, RZ, R18 ;  /* 0x000000ffff1d7224 */ /* 0x000fe400078e0012 */
[----:B------:R-:W-:Y:S11]  /*479d0*/  IMAD.MOV.U32 R28, RZ, RZ, R19 ;  /* 0x000000ffff1c7224 */ /* 0x000ff600078e0013 */
[----:B------:R-:W-:Y:S05]  /*479e0*/  @!UPT UIADD3 URZ, URZ, URZ, URZ ;  /* 0x0000003f3f3ff290 */ /* 0x000fea000fffe03f */
[----:B------:R-:W-:Y:S01]  /*479f0*/  STL.64 [R1+0x3e0], R24 ;  /* 0x0003e01801007387 */ /* 0x000fe20000100a00 */
[----:B------:R-:W-:Y:S02]  /*47a00*/  STL.64 [R1+0x3e8], R26 ;  /* 0x0003e81a01007387 */ /* 0x000fe40000100a00 */
[----:B------:R-:W-:Y:S02]  /*47a10*/  STL.64 [R1+0x3d0], R4 ;  /* 0x0003d00401007387 */ /* 0x000fe40000100a00 */
[----:B------:R-:W-:Y:S01]  /*47a20*/  STL.64 [R1+0x3d8], R6 ;  /* 0x0003d80601007387 */ /* 0x000fe20000100a00 */
[----:B------:R-:W2:Y:S01]  /*47a30*/  LDL.LU R12, [R1+0x3c0] ;  /* 0x0003c000010c7983 */ /* 0x000ea20000300800 */
[----:B------:R-:W2:Y:S02]  /*47a40*/  LDL.LU R13, [R1+0x3c4] ;  /* 0x0003c400010d7983 */ /* 0x000ea40000300800 */
[----:B------:R-:W2:Y:S02]  /*47a50*/  LDL.LU R14, [R1+0x3c8] ;  /* 0x0003c800010e7983 */ /* 0x000ea40000300800 */
[----:B------:R-:W2:Y:S01]  /*47a60*/  LDL.LU R15, [R1+0x3cc] ;  /* 0x0003cc00010f7983 */ /* 0x000ea20000300800 */
[----:B------:R-:W4:Y:S01]  /*47a70*/  LDL.LU R16, [R1+0x3b0] ;  /* 0x0003b00001107983 */ /* 0x000f220000300800 */
[----:B------:R-:W4:Y:S02]  /*47a80*/  LDL.LU R17, [R1+0x3b4] ;  /* 0x0003b40001117983 */ /* 0x000f240000300800 */
[----:B------:R-:W2:Y:S02]  /*47a90*/  LDL.LU R18, [R1+0x3b8] ;  /* 0x0003b80001127983 */ /* 0x000ea40000300800 */
[----:B------:R-:W2:Y:S02]  /*47aa0*/  LDL.LU R19, [R1+0x3bc] ;  /* 0x0003bc0001137983 */ /* 0x000ea40000300800 */
[----:B--2---:R0:W-:Y:S01]  /*47ab0*/  STL.64 [R1+0x1ac8], R18 ;  /* 0x001ac81201007387 */ /* 0x0041e20000100a00 */
[----:B----4-:R-:W-:Y:S03]  /*47ac0*/  STL.64 [R1+0x1ac0], R16 ;  /* 0x001ac01001007387 */ /* 0x010fe60000100a00 */
[----:B0-----:R-:W2:Y:S01]  /*47ad0*/  LDL.LU.64 R18, [R1+0x68] ;  /* 0x0000680001127983 */ /* 0x001ea20000300a00 */
[----:B------:R-:W4:Y:S02]  /*47ae0*/  LDL.LU.64 R6, [R1+0x58] ;  /* 0x0000580001067983 */ /* 0x000f240000300a00 */
[----:B------:R-:W2:Y:S02]  /*47af0*/  LDL.LU.64 R26, [R1+0x38] ;  /* 0x00003800011a7983 */ /* 0x000ea40000300a00 */
[----:B--2---:R0:W-:Y:S04]  /*47b00*/  STL.64 [R1+0x1a98], R26 ;  /* 0x001a981a01007387 */ /* 0x0041e80000100a00 */
[----:B0-----:R-:W2:Y:S01]  /*47b10*/  LDL.LU.64 R26, [R1+0x48] ;  /* 0x00004800011a7983 */ /* 0x001ea20000300a00 */
[----:B---3--:R-:W-:Y:S02]  /*47b20*/  STL.64 [R1+0x1a48], R10 ;  /* 0x001a480a01007387 */ /* 0x008fe40000100a00 */
[----:B------:R0:W-:Y:S02]  /*47b30*/  STL [R1+0x1a40], R9 ;  /* 0x001a400901007387 */ /* 0x0001e40000100800 */
[----:B------:R-:W3:Y:S01]  /*47b40*/  LDL.LU R8, [R1+0x360] ;  /* 0x0003600001087983 */ /* 0x000ee20000300800 */
[----:B0-----:R-:W3:Y:S01]  /*47b50*/  LDL.LU R9, [R1+0x364] ;  /* 0x0003640001097983 */ /* 0x001ee20000300800 */
[----:B------:R-:W2:Y:S02]  /*47b60*/  LDL.LU R10, [R1+0x368] ;  /* 0x00036800010a7983 */ /* 0x000ea40000300800 */
[----:B------:R-:W2:Y:S02]  /*47b70*/  LDL.LU R11, [R1+0x36c] ;  /* 0x00036c00010b7983 */ /* 0x000ea40000300800 */
[----:B--2---:R0:W-:Y:S01]  /*47b80*/  STL.64 [R1+0x1a58], R10 ;  /* 0x001a580a01007387 */ /* 0x0041e20000100a00 */
[----:B---3--:R1:W-:Y:S03]  /*47b90*/  STL.64 [R1+0x1a50], R8 ;  /* 0x001a500801007387 */ /* 0x0083e60000100a00 */
[----:B0-----:R-:W2:Y:S01]  /*47ba0*/  LDL.LU.64 R10, [R1+0x18] ;  /* 0x00001800010a7983 */ /* 0x001ea20000300a00 */
[----:B------:R-:W-:Y:S03]  /*47bb0*/  HMMA.16816.F32.BF16 R12, R20, R18, R12 ;  /* 0x00000012140c723c */ /* 0x000fe6000004180c */
[----:B--2---:R0:W-:Y:S01]  /*47bc0*/  STL.64 [R1+0x1a90], R10 ;  /* 0x001a900a01007387 */ /* 0x0041e20000100a00 */
[----:B-1----:R-:W2:Y:S02]  /*47bd0*/  LDL.LU R8, [R1+0x390] ;  /* 0x0003900001087983 */ /* 0x002ea40000300800 */
[----:B------:R-:W2:Y:S01]  /*47be0*/  LDL.LU R9, [R1+0x394] ;  /* 0x0003940001097983 */ /* 0x000ea20000300800 */
[----:B0-----:R-:W3:Y:S01]  /*47bf0*/  LDL.LU R10, [R1+0x398] ;  /* 0x00039800010a7983 */ /* 0x001ee20000300800 */
[----:B------:R-:W3:Y:S03]  /*47c00*/  LDL.LU R11, [R1+0x39c] ;  /* 0x00039c00010b7983 */ /* 0x000ee60000300800 */
[----:B---3--:R-:W-:Y:S01]  /*47c10*/  STL.64 [R1+0x1aa8], R10 ;  /* 0x001aa80a01007387 */ /* 0x008fe20000100a00 */
[----:B--2---:R0:W-:Y:S03]  /*47c20*/  STL.64 [R1+0x1aa0], R8 ;  /* 0x001aa00801007387 */ /* 0x0041e60000100a00 */
[----:B0-----:R-:W2:Y:S01]  /*47c30*/  LDL.LU R8, [R1+0x3a0] ;  /* 0x0003a00001087983 */ /* 0x001ea20000300800 */
[----:B------:R-:W2:Y:S02]  /*47c40*/  LDL.LU R9, [R1+0x3a4] ;  /* 0x0003a40001097983 */ /* 0x000ea40000300800 */
[----:B------:R-:W2:Y:S02]  /*47c50*/  LDL.LU R10, [R1+0x3a8] ;  /* 0x0003a800010a7983 */ /* 0x000ea40000300800 */
[----:B------:R-:W2:Y:S03]  /*47c60*/  LDL.LU R11, [R1+0x3ac] ;  /* 0x0003ac00010b7983 */ /* 0x000ea60000300800 */
[----:B------:R-:W-:Y:S01]  /*47c70*/  STL.64 [R1+0x3c0], R12 ;  /* 0x0003c00c01007387 */ /* 0x000fe20000100a00 */
[----:B------:R0:W-:Y:S03]  /*47c80*/  STL.64 [R1+0x3c8], R14 ;  /* 0x0003c80e01007387 */ /* 0x0001e60000100a00 */
[----:B0-----:R-:W3:Y:S01]  /*47c90*/  LDL.LU.64 R14, [R1+0x1ad0] ;  /* 0x001ad000010e7983 */ /* 0x001ee20000300a00 */
[----:B------:R-:W-:-:S02]  /*47ca0*/  IMAD.MOV.U32 R13, RZ, RZ, R18 ;  /* 0x000000ffff0d7224 */ /* 0x000fc400078e0012 */
[----:B------:R-:W-:Y:S02]  /*47cb0*/  IMAD.MOV.U32 R12, RZ, RZ, R19 ;  /* 0x000000ffff0c7224 */ /* 0x000fe400078e0013 */
[----:B------:R-:W4:Y:S01]  /*47cc0*/  LDL.LU.64 R18, [R1+0x1ac8] ;  /* 0x001ac80001127983 */ /* 0x000f220000300a00 */
[----:B------:R-:W4:Y:S03]  /*47cd0*/  LDL.LU.64 R16, [R1+0x1ac0] ;  /* 0x001ac00001107983 */ /* 0x000f260000300a00 */
[----:B---3--:R-:W-:Y:S01]  /*47ce0*/  STL.64 [R1+0x1a68], R14 ;  /* 0x001a680e01007387 */ /* 0x008fe20000100a00 */
[----:B------:R0:W-:Y:S03]  /*47cf0*/  STL.64 [R1+0x1a60], R12 ;  /* 0x001a600c01007387 */ /* 0x0001e60000100a00 */
[----:B0-----:R-:W3:Y:S01]  /*47d00*/  LDL.LU R12, [R1+0x370] ;  /* 0x00037000010c7983 */ /* 0x001ee20000300800 */
[----:B------:R-:W3:Y:S02]  /*47d10*/  LDL.LU R13, [R1+0x374] ;  /* 0x00037400010d7983 */ /* 0x000ee40000300800 */
[----:B------:R-:W3:Y:S02]  /*47d20*/  LDL.LU R14, [R1+0x378] ;  /* 0x00037800010e7983 */ /* 0x000ee40000300800 */
[----:B------:R-:W3:Y:S01]  /*47d30*/  LDL.LU R15, [R1+0x37c] ;  /* 0x00037c00010f7983 */ /* 0x000ee20000300800 */
[C---:B----4-:R-:W-:Y:S08]  /*47d40*/  HMMA.16816.F32.BF16 R16, R20.reuse, R6, R16 ;  /* 0x000000061410723c */ /* 0x050ff00000041810 */
[----:B--2---:R-:W-:Y:S01]  /*47d50*/  HMMA.16816.F32.BF16 R8, R20, R26, R8 ;  /* 0x0000001a1408723c */ /* 0x004fe20000041808 */
[----:B------:R-:W-:-:S02]  /*47d60*/  IMAD.MOV.U32 R5, RZ, RZ, R7 ;  /* 0x000000ffff057224 */ /* 0x000fc400078e0007 */
[----:B------:R-:W-:Y:S02]  /*47d70*/  IMAD.MOV.U32 R4, RZ, RZ, R26 ;  /* 0x000000ffff047224 */ /* 0x000fe400078e001a */
[----:B------:R-:W-:Y:S01]  /*47d80*/  IMAD.MOV.U32 R3, RZ, RZ, R27 ;  /* 0x000000ffff037224 */ /* 0x000fe200078e001b */
[----:B---3--:R-:W-:Y:S01]  /*47d90*/  STL.64 [R1+0x1a78], R14 ;  /* 0x001a780e01007387 */ /* 0x008fe20000100a00 */
[----:B------:R0:W-:Y:S03]  /*47da0*/  STL.64 [R1+0x1a70], R12 ;  /* 0x001a700c01007387 */ /* 0x0001e60000100a00 */
[----:B0-----:R-:W2:Y:S01]  /*47db0*/  LDL.LU R12, [R1+0x380] ;  /* 0x00038000010c7983 */ /* 0x001ea20000300800 */
[----:B------:R-:W2:Y:S02]  /*47dc0*/  LDL.LU R13, [R1+0x384] ;  /* 0x00038400010d7983 */ /* 0x000ea40000300800 */
[----:B------:R-:W2:Y:S02]  /*47dd0*/  LDL.LU R14, [R1+0x388] ;  /* 0x00038800010e7983 */ /* 0x000ea40000300800 */
[----:B------:R-:W2:Y:S01]  /*47de0*/  LDL.LU R15, [R1+0x38c] ;  /* 0x00038c00010f7983 */ /* 0x000ea20000300800 */
[----:B------:R0:W-:Y:S01]  /*47df0*/  STL.64 [R1+0x3b0], R16 ;  /* 0x0003b01001007387 */ /* 0x0001e20000100a00 */
[----:B------:R1:W-:Y:S02]  /*47e00*/  STL.64 [R1+0x3b8], R18 ;  /* 0x0003b81201007387 */ /* 0x0003e40000100a00 */
[----:B0-----:R-:W-:Y:S01]  /*47e10*/  IMAD.MOV.U32 R16, RZ, RZ, R6 ;  /* 0x000000ffff107224 */ /* 0x001fe200078e0006 */
[----:B-1----:R-:W3:Y:S01]  /*47e20*/  LDL.LU.64 R18, [R1+0x1ab8] ;  /* 0x001ab80001127983 */ /* 0x002ee20000300a00 */
[----:B------:R-:W4:Y:S02]  /*47e30*/  LDL.LU.64 R6, [R1+0x1ab0] ;  /* 0x001ab00001067983 */ /* 0x000f240000300a00 */
[----:B------:R-:W-:Y:S02]  /*47e40*/  STL.64 [R1+0x3a0], R8 ;  /* 0x0003a00801007387 */ /* 0x000fe40000100a00 */
[----:B------:R0:W-:Y:S02]  /*47e50*/  STL.64 [R1+0x3a8], R10 ;  /* 0x0003a80a01007387 */ /* 0x0001e40000100a00 */
[----:B0-----:R-:W2:Y:S01]  /*47e60*/  LDL.LU.64 R10, [R1+0x1aa8] ;  /* 0x001aa800010a7983 */ /* 0x001ea20000300a00 */
[----:B------:R-:W2:Y:S02]  /*47e70*/  LDL.LU.64 R8, [R1+0x1aa0] ;  /* 0x001aa00001087983 */ /* 0x000ea40000300a00 */
[----:B------:R-:W2:Y:S02]  /*47e80*/  LDL.LU.64 R26, [R1+0x1a98] ;  /* 0x001a9800011a7983 */ /* 0x000ea40000300a00 */
[C---:B--2---:R-:W-:Y:S11]  /*47e90*/  HMMA.16816.F32.BF16 R8, R20.reuse, R26, R8 ;  /* 0x0000001a1408723c */ /* 0x044ff60000041808 */
[----:B------:R-:W-:Y:S11]  /*47ea0*/  @!UPT UIADD3 URZ, URZ, URZ, URZ ;  /* 0x0000003f3f3ff290 */ /* 0x000ff6000fffe03f */
[----:B------:R-:W-:Y:S01]  /*47eb0*/  @!UPT UIADD3 URZ, URZ, URZ, URZ ;  /* 0x0000003f3f3ff290 */ /* 0x000fe2000fffe03f */
[----:B------:R0:W-:Y:S01]  /*47ec0*/  STL.64 [R1+0x390], R8 ;  /* 0x0003900801007387 */ /* 0x0001e20000100a00 */
[----:B------:R1:W-:Y:S02]  /*47ed0*/  STL.64 [R1+0x398], R10 ;  /* 0x0003980a01007387 */ /* 0x0003e40000100a00 */
[----:B0-----:R-:W-:Y:S01]  /*47ee0*/  IMAD.MOV.U32 R9, RZ, RZ, R26 ;  /* 0x000000ffff097224 */ /* 0x001fe200078e001a */
[----:B-1----:R-:W2:Y:S01]  /*47ef0*/  LDL.LU.64 R10, [R1+0x1a90] ;  /* 0x001a9000010a7983 */ /* 0x002ea20000300a00 */
[----:B------:R-:W-:Y:S02]  /*47f00*/  IMAD.MOV.U32 R8, RZ, RZ, R27 ;  /* 0x000000ffff087224 */ /* 0x000fe400078e001b */
[----:B------:R-:W2:Y:S02]  /*47f10*/  LDL.LU.64 R26, [R1+0x1a88] ;  /* 0x001a8800011a7983 */ /* 0x000ea40000300a00 */
[----:B------:R-:W3:Y:S01]  /*47f20*/  LDL.LU.64 R24, [R1+0x1a80] ;  /* 0x001a800001187983 */ /* 0x000ee20000300a00 */
        /* <DEDUP_REMOVED lines=9> */
[----:B------:R-:W-:-:S05]  /*47fc0*/  IMAD.MOV.U32 R27, RZ, RZ, R8 ;  /* 0x000000ffff1b7224 */ /* 0x000fca00078e0008 */
[----:B------:R0:W-:Y:S02]  /*47fd0*/  STL.64 [R1+0x1928], R26 ;  /* 0x0019281a01007387 */ /* 0x0001e40000100a00 */
[----:B0-----:R-:W-:Y:S02]  /*47fe0*/  IMAD.MOV.U32 R26, RZ, RZ, R4 ;  /* 0x000000ffff1a7224 */ /* 0x001fe400078e0004 */
[----:B------:R-:W-:Y:S02]  /*47ff0*/  IMAD.MOV.U32 R27, RZ, RZ, R3 ;  /* 0x000000ffff1b7224 */ /* 0x000fe400078e0003 */
[----:B------:R-:W-:-:S03]  /*48000*/  IMAD.MOV.U32 R4, RZ, RZ, R10 ;  /* 0x000000ffff047224 */ /* 0x000fc600078e000a */
[----:B------:R-:W-:Y:S01]  /*48010*/  STL.64 [R1+0x1940], R26 ;  /* 0x0019401a01007387 */ /* 0x000fe20000100a00 */
        /* <DEDUP_REMOVED lines=8> */
[----:B------:R-:W2:Y:S02]  /*480a0*/  LDL.LU.64 R10, [R1+0x1a58] ;  /* 0x001a5800010a7983 */ /* 0x000ea40000300a00 */
[----:B------:R-:W2:Y:S02]  /*480b0*/  LDL.LU.64 R8, [R1+0x1a50] ;  /* 0x001a500001087983 */ /* 0x000ea40000300a00 */
[----:B------:R-:W-:-:S02]  /*480c0*/  IMAD.MOV.U32 R26, RZ, RZ, R16 ;  /* 0x000000ffff1a7224 */ /* 0x000fc400078e0010 */
[----:B------:R-:W-:Y:S02]  /*480d0*/  IMAD.MOV.U32 R27, RZ, RZ, R5 ;  /* 0x000000ffff1b7224 */ /* 0x000fe400078e0005 */
[----:B---3--:R-:W-:-:S03]  /*480e0*/  IMAD.MOV.U32 R5, RZ, RZ, R19 ;  /* 0x000000ffff057224 */ /* 0x008fc600078e0013 */
[----:B------:R-:W-:Y:S01]  /*480f0*/  STL.64 [R1+0x1958], R26 ;  /* 0x0019581a01007387 */ /* 0x000fe20000100a00 */
[----:B--2---:R-:W-:Y:S11]  /*48100*/  HMMA.16816.F32.BF16 R8, R20, R18, R8 ;  /* 0x000000121408723c */ /* 0x004ff60000041808 */
[----:B------:R-:W-:Y:S11]  /*48110*/  @!UPT UIADD3 URZ, URZ, URZ, URZ ;  /* 0x0000003f3f3ff290 */ /* 0x000ff6000fffe03f */
[----:B------:R-:W-:Y:S01]  /*48120*/  @!UPT UIADD3 URZ, URZ, URZ, URZ ;  /* 0x0000003f3f3ff290 */ /* 0x000fe2000fffe03f */
[----:B------:R0:W-:Y:S01]  /*48130*/  STL.64 [R1+0x360], R8 ;  /* 0x0003600801007387 */ /* 0x0001e20000100a00 */
[----:B------:R1:W-:Y:S02]  /*48140*/  STL.64 [R1+0x368], R10 ;  /* 0x0003680a01007387 */ /* 0x0003e40000100a00 */
[----:B0-----:R-:W-:Y:S01]  /*48150*/  IMAD.MOV.U32 R8, RZ, RZ, R18 ;  /* 0x000000ffff087224 */ /* 0x001fe200078e0012 */
[----:B-1----:R-:W2:Y:S01]  /*48160*/  LDL.LU.64 R10, [R1+0x1a48] ;  /* 0x001a4800010a7983 */ /* 0x002ea20000300a00 */
[----:B------:R-:W3:Y:S02]  /*48170*/  LDL.LU R9, [R1+0x1a40] ;  /* 0x001a400001097983 */ /* 0x000ee40000300800 */
[----:B------:R-:W2:Y:S02]  /*48180*/  LDL.LU.64 R18, [R1+0x1a38] ;  /* 0x001a380001127983 */ /* 0x000ea40000300a00 */
[----:B------:R-:W2:Y:S01]  /*48190*/  LDL.LU.64 R16, [R1+0x1a30] ;  /* 0x001a300001107983 */ /* 0x000ea20000300a00 */
[----:B----4-:R-:W-:Y:S01]  /*481a0*/  STL.64 [R1+0x1a18], R6 ;  /* 0x001a180601007387 */ /* 0x010fe20000100a00 */
[----:B------:R0:W-:Y:S03]  /*481b0*/  STL.64 [R1+0x1a10], R4 ;  /* 0x001a100401007387 */ /* 0x0001e60000100a00 */
[----:B0-----:R-:W4:Y:S01]  /*481c0*/  LDL.LU R4, [R1+0x350] ;  /* 0x0003500001047983 */ /* 0x001f220000300800 */
[----:B------:R-:W4:Y:S02]  /*481d0*/  LDL.LU R5, [R1+0x354] ;  /* 0x0003540001057983 */ /* 0x000f240000300800 */
[----:B------:R-:W4:Y:S02]  /*481e0*/  LDL.LU R6, [R1+0x358] ;  /* 0x0003580001067983 */ /* 0x000f240000300800 */
[----:B------:R-:W4:Y:S02]  /*481f0*/  LDL.LU R7, [R1+0x35c] ;  /* 0x00035c0001077983 */ /* 0x000f240000300800 */
[----:B------:R-:W-:-:S02]  /*48200*/  IMAD.MOV.U32 R26, RZ, RZ, R13 ;  /* 0x000000ffff1a7224 */ /* 0x000fc400078e000d */
[----:B------:R-:W-:Y:S01]  /*48210*/  IMAD.MOV.U32 R27, RZ, RZ, R12 ;  /* 0x000000ffff1b7224 */ /* 0x000fe200078e000c */
[----:B----4-:R-:W-:Y:S11]  /*48220*/  HMMA.16816.F32.BF16 R4, R20, R14, R4 ;  /* 0x0000000e1404723c */ /* 0x010ff60000041804 */
[----:B------:R-:W-:Y:S11]  /*48230*/  @!UPT UIADD3 URZ, URZ, URZ, URZ ;  /* 0x0000003f3f3ff290 */ /* 0x000ff6000fffe03f */
[----:B------:R-:W-:Y:S01]  /*48240*/  @!UPT UIADD3 URZ, URZ, URZ, URZ ;  /* 0x0000003f3f3ff290 */ /* 0x000fe2000fffe03f */
[----:B------:R-:W-:Y:S01]  /*48250*/  STL.64 [R1+0x350], R4 ;  /* 0x0003500401007387 */ /* 0x000fe20000100a00 */
[----:B------:R-:W-:Y:S02]  /*48260*/  STL.64 [R1+0x358], R6 ;  /* 0x0003580601007387 */ /* 0x000fe40000100a00 */
[----:B------:R-:W-:Y:S02]  /*48270*/  STL.64 [R1+0x1970], R26 ;  /* 0x0019701a01007387 */ /* 0x000fe40000100a00 */
[----:B------:R0:W-:Y:S01]  /*48280*/  STL.64 [R1+0x1908], R14 ;  /* 0x0019080e01007387 */ /* 0x0001e20000100a00 */
[----:B------:R-:W4:Y:S01]  /*48290*/  LDL.LU R12, [R1+0xf0] ;  /* 0x0000f000010c7983 */ /* 0x000f220000300800 */
[----:B------:R-:W4:Y:S03]  /*482a0*/  LDL.LU R13, [R1+0xf4] ;  /* 0x0000f400010d7983 */ /* 0x000f260000300800 */
[----:B0-----:R-:W3:Y:S01]  /*482b0*/  LDL.LU R14, [R1+0xf8] ;  /* 0x0000f800010e7983 */ /* 0x001ee20000300800 */
[----:B------:R-:W3:Y:S02]  /*482c0*/  LDL.LU R15, [R1+0xfc] ;  /* 0x0000fc00010f7983 */ /* 0x000ee40000300800 */
[----:B--2---:R-:W-:-:S02]  /*482d0*/  IMAD.MOV.U32 R26, RZ, RZ, R11 ;  /* 0x000000ffff1a7224 */ /* 0x004fc400078e000b */
[----:B------:R-:W-:Y:S01]  /*482e0*/  IMAD.MOV.U32 R27, RZ, RZ, R2 ;  /* 0x000000ffff1b7224 */ /* 0x000fe200078e0002 */
[----:B------:R-:W2:Y:S01]  /*482f0*/  LDL.LU R11, [R1+0x1a2c] ;  /* 0x001a2c00010b7983 */ /* 0x000ea20000300800 */
[----:B------:R-:W2:Y:S03]  /*48300*/  LDL.LU R2, [R1+0x1a28] ;  /* 0x001a280001027983 */ /* 0x000ea60000300800 */
[----:B------:R-:W-:Y:S04]  /*48310*/  STL.64 [R1+0x1988], R26 ;  /* 0x0019881a01007387 */ /* 0x000fe80000100a00 */
[----:B---3--:R-:W-:Y:S01]  /*48320*/  STL.64 [R1+0x1920], R14 ;  /* 0x0019200e01007387 */ /* 0x008fe20000100a00 */
[----:B----4-:R0:W-:Y:S03]  /*48330*/  STL.64 [R1+0x1918], R12 ;  /* 0x0019180c01007387 */ /* 0x0101e60000100a00 */
[----:B0-----:R-:W3:Y:S01]  /*48340*/  LDL.LU R12, [R1+0x100] ;  /* 0x00010000010c7983 */ /* 0x001ee20000300800 */
[----:B------:R-:W3:Y:S02]  /*48350*/  LDL.LU R13, [R1+0x104] ;  /* 0x00010400010d7983 */ /* 0x000ee40000300800 */
[----:B------:R-:W4:Y:S02]  /*48360*/  LDL.LU R14, [R1+0x108] ;  /* 0x00010800010e7983 */ /* 0x000f240000300800 */
[----:B------:R-:W4:Y:S02]  /*48370*/  LDL.LU R15, [R1+0x10c] ;  /* 0x00010c00010f7983 */ /* 0x000f240000300800 */
[----:B------:R-:W-:-:S02]  /*48380*/  IMAD.MOV.U32 R26, RZ, RZ, R29 ;  /* 0x000000ffff1a7224 */ /* 0x000fc400078e001d */
[----:B------:R-:W-:Y:S01]  /*48390*/  IMAD.MOV.U32 R27, RZ, RZ, R28 ;  /* 0x000000ffff1b7224 */ /* 0x000fe200078e001c */
[----:B------:R-:W2:Y:S01]  /*483a0*/  LDL.LU R29, [R1+0x1a24] ;  /* 0x001a2400011d7983 */ /* 0x000ea20000300800 */
[----:B------:R-:W2:Y:S03]  /*483b0*/  LDL.LU R28, [R1+0x1a20] ;  /* 0x001a2000011c7983 */ /* 0x000ea60000300800 */
[----:B------:R-:W-:Y:S04]  /*483c0*/  STL.64 [R1+0x19a0], R26 ;  /* 0x0019a01a01007387 */ /* 0x000fe80000100a00 */
[----:B----4-:R-:W-:Y:S01]  /*483d0*/  STL.64 [R1+0x1938], R14 ;  /* 0x0019380e01007387 */ /* 0x010fe20000100a00 */
[----:B---3--:R0:W-:Y:S03]  /*483e0*/  STL.64 [R1+0x1930], R12 ;  /* 0x0019300c01007387 */ /* 0x0081e60000100a00 */
[----:B0-----:R-:W3:Y:S01]  /*483f0*/  LDL.LU R12, [R1+0x110] ;  /* 0x00011000010c7983 */ /* 0x001ee20000300800 */
[----:B------:R-:W3:Y:S02]  /*48400*/  LDL.LU R13, [R1+0x114] ;  /* 0x00011400010d7983 */ /* 0x000ee40000300800 */
[----:B------:R-:W4:Y:S02]  /*48410*/  LDL.LU R14, [R1+0x118] ;  /* 0x00011800010e7983 */ /* 0x000f240000300800 */
[----:B------:R-:W4:Y:S02]  /*48420*/  LDL.LU R15, [R1+0x11c] ;  /* 0x00011c00010f7983 */ /* 0x000f240000300800 */
[----:B------:R-:W-:-:S02]  /*48430*/  IMAD.MOV.U32 R26, RZ, RZ, R25 ;  /* 0x000000ffff1a7224 */ /* 0x000fc400078e0019 */
[----:B------:R-:W-:-:S05]  /*48440*/  IMAD.MOV.U32 R27, RZ, RZ, R24 ;  /* 0x000000ffff1b7224 */ /* 0x000fca00078e0018 */
[----:B------:R0:W-:Y:S02]  /*48450*/  STL.64 [R1+0x19b8], R26 ;  /* 0x0019b81a01007387 */ /* 0x0001e40000100a00 */
[----:B0-----:R-:W-:Y:S02]  /*48460*/  IMAD.MOV.U32 R26, RZ, RZ, R19 ;  /* 0x000000ffff1a7224 */ /* 0x001fe400078e0013 */
[----:B------:R-:W-:-:S05]  /*48470*/  IMAD.MOV.U32 R27, RZ, RZ, R18 ;  /* 0x000000ffff1b7224 */ /* 0x000fca00078e0012 */
[----:B------:R-:W-:Y:S04]  /*48480*/  STL.64 [R1+0x19d0], R26 ;  /* 0x0019d01a01007387 */ /* 0x000fe80000100a00 */
[----:B----4-:R-:W-:Y:S01]  /*48490*/  STL.64 [R1+0x1950], R14 ;  /* 0x0019500e01007387 */ /* 0x010fe20000100a00 */
[----:B---3--:R0:W-:Y:S03]  /*484a0*/  STL.64 [R1+0x1948], R12 ;  /* 0x0019480c01007387 */ /* 0x0081e60000100a00 */
[----:B0-----:R-:W3:Y:S01]  /*484b0*/  LDL.LU R12, [R1+0x120] ;  /* 0x00012000010c7983 */ /* 0x001ee20000300800 */
[----:B------:R-:W3:Y:S02]  /*484c0*/  LDL.LU R13, [R1+0x124] ;  /* 0x00012400010d7983 */ /* 0x000ee40000300800 */
[----:B------:R-:W4:Y:S02]  /*484d0*/  LDL.LU R14, [R1+0x128] ;  /* 0x00012800010e7983 */ /* 0x000f240000300800 */
[----:B------:R-:W4:Y:S01]  /*484e0*/  LDL.LU R15, [R1+0x12c] ;  /* 0x00012c00010f7983 */ /* 0x000f220000300800 */
[----:B------:R-:W2:Y:S01]  /*484f0*/  LDL.LU R24, [R1+0x180] ;  /* 0x0001800001187983 */ /* 0x000ea20000300800 */
[----:B------:R-:W2:Y:S02]  /*48500*/  LDL.LU R25, [R1+0x184] ;  /* 0x0001840001197983 */ /* 0x000ea40000300800 */
[----:B------:R-:W2:Y:S02]  /*48510*/  LDL.LU R26, [R1+0x188] ;  /* 0x00018800011a7983 */ /* 0x000ea40000300800 */
[----:B------:R-:W2:Y:S02]  /*48520*/  LDL.LU R27, [R1+0x18c] ;  /* 0x00018c00011b7983 */ /* 0x000ea40000300800 */
[----:B--2---:R-:W-:Y:S01]  /*48530*/  STL.64 [R1+0x19e0], R26 ;  /* 0x0019e01a01007387 */ /* 0x004fe20000100a00 */
[----:B------:R-:W-:Y:S02]  /*48540*/  STL.64 [R1+0x19d8], R24 ;  /* 0x0019d81801007387 */ /* 0x000fe40000100a00 */
[----:B----4-:R-:W-:Y:S02]  /*48550*/  STL.64 [R1+0x1968], R14 ;  /* 0x0019680e01007387 */ /* 0x010fe40000100a00 */
[----:B---3--:R0:W-:Y:S02]  /*48560*/  STL.64 [R1+0x1960], R12 ;  /* 0x0019600c01007387 */ /* 0x0081e40000100a00 */
[----:B0-----:R-:W2:Y:S01]  /*48570*/  LDL.LU R12, [R1+0x130] ;  /* 0x00013000010c7983 */ /* 0x001ea20000300800 */
[----:B------:R-:W2:Y:S02]  /*48580*/  LDL.LU R13, [R1+0x134] ;  /* 0x00013400010d7983 */ /* 0x000ea40000300800 */
[----:B------:R-:W3:Y:S02]  /*48590*/  LDL.LU R14, [R1+0x138] ;  /* 0x00013800010e7983 */ /* 0x000ee40000300800 */
[----:B------:R-:W3:Y:S02]  /*485a0*/  LDL.LU R15, [R1+0x13c] ;  /* 0x00013c00010f7983 */ /* 0x000ee40000300800 */
[----:B------:R-:W-:-:S02]  /*485b0*/  IMAD.MOV.U32 R27, RZ, RZ, R16 ;  /* 0x000000ffff1b7224 */ /* 0x000fc400078e0010 */
[----:B------:R-:W-:Y:S01]  /*485c0*/  IMAD.MOV.U32 R26, RZ, RZ, R17 ;  /* 0x000000ffff1a7224 */ /* 0x000fe200078e0011 */
        /* <DEDUP_REMOVED lines=48> */
[----:B------:R0:W-:Y:S02]  /*488d0*/  STL.64 [R1+0x1a8], R22 ;  /* 0x0001a81601007387 */ /* 0x0001e40000100a00 */
[----:B0-----:R-:W-:Y:S02]  /*488e0*/  IMAD.MOV.U32 R22, RZ, RZ, R0 ;  /* 0x000000ffff167224 */ /* 0x001fe400078e0000 */
[----:B------:R-:W3:Y:S01]  /*488f0*/  LDL.LU R0, [R1+0x19f8] ;  /* 0x0019f80001007983 */ /* 0x000ee20000300800 */
[----:B--2---:R-:W-:Y:S03]  /*48900*/  HMMA.16816.F32.BF16 R24, R16, R26, R12 ;  /* 0x0000001a1018723c */ /* 0x004fe6000004180c */
[----:B------:R-:W2:Y:S01]  /*48910*/  LDL.LU.64 R14, [R1+0x19f0] ;  /* 0x0019f000010e7983 */ /* 0x000ea20000300a00 */
[----:B------:R-:W2:Y:S11]  /*48920*/  LDL.LU.64 R12, [R1+0x19e8] ;  /* 0x0019e800010c7983 */ /* 0x000eb60000300a00 */
[----:B------:R-:W-:Y:S08]  /*48930*/  @!UPT UIADD3 URZ, URZ, URZ, URZ ;  /* 0x0000003f3f3ff290 */ /* 0x000ff0000fffe03f */
[----:B------:R-:W-:Y:S01]  /*48940*/  STL.64 [R1+0x8f0], R24 ;  /* 0x0008f01801007387 */ /* 0x000fe20000100a00 */
[----:B------:R0:W-:Y:S03]  /*48950*/  STL.64 [R1+0x8f8], R26 ;  /* 0x0008f81a01007387 */ /* 0x0001e60000100a00 */
[----:B0-----:R-:W2:Y:S01]  /*48960*/  LDL.LU.64 R26, [R1+0x19e0] ;  /* 0x0019e000011a7983 */ /* 0x001ea20000300a00 */
[----:B------:R-:W2:Y:S02]  /*48970*/  LDL.LU.64 R24, [R1+0x19d8] ;  /* 0x0019d80001187983 */ /* 0x000ea40000300a00 */
[----:B------:R-:W-:-:S07]  /*48980*/  IMAD.MOV.U32 R23, RZ, RZ, R9 ;  /* 0x000000ffff177224 */ /* 0x000fce00078e0009 */
[C---:B--2---:R-:W-:Y:S01]  /*48990*/  HMMA.16816.F32.BF16 R20, R16.reuse, R22, R24 ;  /* 0x000000161014723c */ /* 0x044fe20000041818 */
[----:B------:R-:W2:Y:S11]  /*489a0*/  LDL.LU.64 R26, [R1+0x19d0] ;  /* 0x0019d000011a7983 */ /* 0x000eb60000300a00 */
[----:B------:R-:W-:Y:S11]  /*489b0*/  @!UPT UIADD3 URZ, URZ, URZ, URZ ;  /* 0x0000003f3f3ff290 */ /* 0x000ff6000fffe03f */
[----:B------:R0:W-:Y:S01]  /*489c0*/  STL.64 [R1+0x8e0], R20 ;  /* 0x0008e01401007387 */ /* 0x0001e20000100a00 */
[----:B------:R-:W-:Y:S03]  /*489d0*/  STL.64 [R1+0x8e8], R22 ;  /* 0x0008e81601007387 */ /* 0x000fe60000100a00 */
[----:B0-----:R-:W3:Y:S01]  /*489e0*/  LDL.LU R20, [R1+0xd68] ;  /* 0x000d680001147983 */ /* 0x001ee20000300800 */
        /* <DEDUP_REMOVED lines=58> */
[----:B------:R-:W3:Y:S02]  /*48d90*/  LDL.LU R21, [R1+0xd60] ;  /* 0x000d600001157983 */ /* 0x000ee40000300800 */
[----:B------:R-:W2:Y:S11]  /*48da0*/  LDL.LU R22, [R1+0xf64] ;  /* 0x000f640001167983 */ /* 0x000eb60000300800 */
[----:B------:R-:W-:Y:S07]  /*48db0*/  @!UPT UIADD3 URZ, URZ, URZ, URZ ;  /* 0x0000003f3f3ff290 */ /* 0x000fee000fffe03f */
[----:B------:R-:W-:Y:S01]  /*48dc0*/  STL.64 [R1+0x120], R24 ;  /* 0x0001201801007387 */ /* 0x000fe20000100a00 */
[----:B------:R-:W-:Y:S02]  /*48dd0*/  STL.64 [R1+0x128], R26 ;  /* 0x0001281a01007387 */ /* 0x000fe40000100a00 */
[----:B------:R-:W2:Y:S02]  /*48de0*/  LDL.LU R23, [R1+0xf5c] ;  /* 0x000f5c0001177983 */ /* 0x000ea40000300800 */
        /* <DEDUP_REMOVED lines=12> */
[----:B---3--:R0:W-:Y:S01]  /*48eb0*/  STL.64 [R1+0x18c0], R22 ;  /* 0x0018c01601007387 */ /* 0x0081e20000100a00 */
[----:B--2---:R-:W-:Y:S02]  /*48ec0*/  STL.64 [R1+0x18b8], R20 ;  /* 0x0018b81401007387 */ /* 0x004fe40000100a00 */
[----:B0-----:R-:W-:-:S02]  /*48ed0*/  IMAD.MOV.U32 R22, RZ, RZ, R8 ;  /* 0x000000ffff167224 */ /* 0x001fc400078e0008 */
[----:B----4-:R-:W-:-:S05]  /*48ee0*/  IMAD.MOV.U32 R23, RZ, RZ, R5 ;  /* 0x000000ffff177224 */ /* 0x010fca00078e0005 */
[----:B------:R-:W-:Y:S01]  /*48ef0*/  STL.64 [R1+0x18d8], R22 ;  /* 0x0018d81601007387 */ /* 0x000fe20000100a00 */
[----:B------:R-:W2:Y:S02]  /*48f00*/  LDL.LU R27, [R1+0xf54] ;  /* 0x000f5400011b7983 */ /* 0x000ea40000300800 */
[----:B------:R-:W2:Y:S02]  /*48f10*/  LDL.LU R26, [R1+0xf4c] ;  /* 0x000f4c00011a7983 */ /* 0x000ea40000300800 */
[----:B------:R-:W3:Y:S01]  /*48f20*/  LDL.LU R25, [R1+0xf44] ;  /* 0x000f440001197983 */ /* 0x000ee20000300800 */
[----:B------:R-:W3:Y:S04]  /*48f30*/  LDL.LU R24, [R1+0xd5c] ;  /* 0x000d5c0001187983 */ /* 0x000ee80000300800 */
[----:B--2---:R0:W-:Y:S01]  /*48f40*/  STL.64 [R1+0x1890], R26 ;  /* 0x0018901a01007387 */ /* 0x0041e20000100a00 */
[----:B---3--:R1:W-:Y:S02]  /*48f50*/  STL.64 [R1+0x1888], R24 ;  /* 0x0018881801007387 */ /* 0x0083e40000100a00 */
        /* <DEDUP_REMOVED lines=16> */
[----:B--2---:R3:W-:Y:S01]  /*49060*/  STL.64 [R1+0x18e8], R26 ;  /* 0x0018e81a01007387 */ /* 0x0047e20000100a00 */
[----:B------:R0:W-:Y:S02]  /*49070*/  STL.64 [R1+0x18e0], R24 ;  /* 0x0018e01801007387 */ /* 0x0001e40000100a00 */
[----:B---3--:R-:W-:Y:S02]  /*49080*/  IMAD.MOV.U32 R26, RZ, RZ, R28 ;  /* 0x000000ffff1a7224 */ /* 0x008fe400078e001c */
[----:B0-----:R-:W-:Y:S02]  /*49090*/  IMAD.MOV.U32 R24, RZ, RZ, R2 ;  /* 0x000000ffff187224 */ /* 0x001fe400078e0002 */
[----:B----4-:R-:W-:Y:S02]  /*490a0*/  IMAD.MOV.U32 R25, RZ, RZ, R29 ;  /* 0x000000ffff197224 */ /* 0x010fe400078e001d */
[----:B------:R-:W-:Y:S01]  /*490b0*/  IMAD.MOV.U32 R27, RZ, RZ, R0 ;  /* 0x000000ffff1b7224 */ /* 0x000fe200078e0000 */
[----:B------:R-:W2:Y:S01]  /*490c0*/  LDL.LU R2, [R1+0x18f0] ;  /* 0x0018f00001027983 */ /* 0x000ea20000300800 */
[----:B------:R-:W3:Y:S02]  /*490d0*/  LDL.LU R5, [R1+0xf3c] ;  /* 0x000f3c0001057983 */ /* 0x000ee40000300800 */
[----:B------:R-:W4:Y:S02]  /*490e0*/  LDL.LU R9, [R1+0xf60] ;  /* 0x000f600001097983 */ /* 0x000f240000300800 */
[----:B------:R-:W2:Y:S01]  /*490f0*/  LDL.LU R4, [R1+0xf34] ;  /* 0x000f340001047983 */ /* 0x000ea20000300800 */
[----:B------:R-:W2:Y:S01]  /*49100*/  LDL.LU R8, [R1+0xf58] ;  /* 0x000f580001087983 */ /* 0x000ea20000300800 */
[----:B------:R-:W2:Y:S01]  /*49110*/  LDL.LU R13, [R1+0xf2c] ;  /* 0x000f2c00010d7983 */ /* 0x000ea20000300800 */
[C---:B------:R-:W-:Y:S01]  /*49120*/  HMMA.16816.F32.BF16 R20, R16.reuse, R22, R24 ;  /* 0x000000161014723c */ /* 0x040fe20000041818 */
[----:B------:R-:W2:Y:S01]  /*49130*/  LDL.LU R12, [R1+0xf50] ;  /* 0x000f5000010c7983 */ /* 0x000ea20000300800 */
[----:B------:R-:W2:Y:S01]  /*49140*/  LDL.LU R3, [R1+0xf24] ;  /* 0x000f240001037983 */ /* 0x000ea20000300800 */
[----:B------:R-:W2:Y:S02]  /*49150*/  LDL.LU R29, [R1+0xf48] ;  /* 0x000f4800011d7983 */ /* 0x000ea40000300800 */
[----:B------:R-:W2:Y:S02]  /*49160*/  LDL.LU R28, [R1+0xf1c] ;  /* 0x000f1c00011c7983 */ /* 0x000ea40000300800 */
[----:B------:R-:W2:Y:S01]  /*49170*/  LDL.LU R0, [R1+0xf40] ;  /* 0x000f400001007983 */ /* 0x000ea20000300800 */
[----:B------:R-:W2:Y:S01]  /*49180*/  LDL.LU.64 R26, [R1+0x18e8] ;  /* 0x0018e800011a7983 */ /* 0x000ea20000300a00 */
[----:B------:R-:W2:Y:S11]  /*49190*/  LDL.LU.64 R24, [R1+0x18e0] ;  /* 0x0018e00001187983 */ /* 0x000eb60000300a00 */
[----:B------:R-:W-:Y:S03]  /*491a0*/  @!UPT UIADD3 URZ, URZ, URZ, URZ ;  /* 0x0000003f3f3ff290 */ /* 0x000fe6000fffe03f */
        /* <DEDUP_REMOVED lines=18> */
[----:B------:R-:W3:Y:S01]  /*492d0*/  LDL R15, [R1+0x1770] ;  /* 0x00177000010f7983 */ /* 0x000ee20000100800 */
[C---:B--2---:R-:W-:Y:S08]  /*492e0*/  HMMA.16816.F32.BF16 R20, R16.reuse, R10, R20 ;  /* 0x0000000a1014723c */ /* 0x044ff00000041814 */
[----:B------:R-:W-:Y:S11]  /*492f0*/  HMMA.16816.F32.BF16 R16, R16, R6, R24 ;  /* 0x000000061010723c */ /* 0x000ff60000041818 */
[----:B------:R-:W-:Y:S04]  /*49300*/  @!UPT UIADD3 URZ, URZ, URZ, URZ ;  /* 0x0000003f3f3ff290 */ /* 0x000fe8000fffe03f */
[----:B------:R-:W-:Y:S01]  /*49310*/  STL.64 [R1+0xe0], R20 ;  /* 0x0000e01401007387 */ /* 0x000fe20000100a00 */
[----:B------:R0:W-:Y:S03]  /*49320*/  STL.64 [R1+0xe8], R22 ;  /* 0x0000e81601007387 */ /* 0x0001e60000100a00 */
[----:B0-----:R-:W2:Y:S01]  /*49330*/  LDL.LU.64 R22, [R1+0x18a0] ;  /* 0x0018a00001167983 */ /* 0x001ea20000300a00 */
[----:B------:R-:W2:Y:S02]  /*49340*/  LDL.LU.64 R20, [R1+0x1898] ;  /* 0x0018980001147983 */ /* 0x000ea40000300a00 */
[----:B------:R-:W3:Y:S02]  /*49350*/  LDL.LU.64 R26, [R1+0x1890] ;  /* 0x00189000011a7983 */ /* 0x000ee40000300a00 */
[----:B------:R-:W3:Y:S02]  /*49360*/  LDL.LU.64 R24, [R1+0x1888] ;  /* 0x0018880001187983 */ /* 0x000ee40000300a00 */
[----:B------:R-:W-:-:S04]  /*49370*/  IMAD.MOV.U32 R11, RZ, RZ, c[0x0][0x188] ;  /* 0x00006200ff0b7624 */ /* 0x000fc800078e00ff */
[----:B------:R-:W-:Y:S02]  /*49380*/  IMAD.SHL.U32 R11, R11, 0x40, RZ ;  /* 0x000000400b0b7824 */ /* 0x000fe400078e00ff */
[----:B------:R-:W-:Y:S02]  /*49390*/  IMAD.MOV.U32 R6, RZ, RZ, R19 ;  /* 0x000000ffff067224 */ /* 0x000fe400078e0013 */
[----:B------:R-:W-:Y:S02]  /*493a0*/  IMAD.SHL.U32 R11, R11, 0x2, RZ ;  /* 0x000000020b0b7824 */ /* 0x000fe400078e00ff */
[----:B------:R-:W-:Y:S01]  /*493b0*/  IMAD.MOV.U32 R7, RZ, RZ, R18 ;  /* 0x000000ffff077224 */ /* 0x000fe200078e0012 */
[----:B------:R-:W-:Y:S01]  /*493c0*/  STL.64 [R1+0xd0], R16 ;  /* 0x0000d01001007387 */ /* 0x000fe20000100a00 */
[----:B------:R-:W-:Y:S01]  /*493d0*/  STL.64 [R1+0xd8], R18 ;  /* 0x0000d81201007387 */ /* 0x000fe20000100a00 */
[----:B--2---:R-:W-:Y:S02]  /*493e0*/  IADD3 R20, R20, 0x1, RZ ;  /* 0x0000000114147810 */ /* 0x004fe40007ffe0ff */
[----:B------:R-:W-:-:S02]  /*493f0*/  IADD3 R21, P6, R21, R11, RZ ;  /* 0x0000000b15157210 */ /* 0x000fc40007fde0ff */
[-C--:B------:R-:W-:Y:S02]  /*49400*/  IADD3 R22, P1, R22, R11.reuse, RZ ;  /* 0x0000000b16167210 */ /* 0x080fe40007f3e0ff */
[-C--:B------:R-:W-:Y:S02]  /*49410*/  IADD3 R23, P2, R23, R11.reuse, RZ ;  /* 0x0000000b17177210 */ /* 0x080fe40007f5e0ff */
[-C--:B---3--:R-:W-:Y:S01]  /*49420*/  IADD3 R27, P3, R27, R11.reuse, RZ ;  /* 0x0000000b1b1b7210 */ /* 0x088fe20007f7e0ff */
[----:B------:R-:W-:Y:S01]  /*49430*/  STL [R1+0xd68], R20 ;  /* 0x000d681401007387 */ /* 0x000fe20000100800 */
[----:B------:R-:W-:Y:S02]  /*49440*/  STL [R1+0x17ec], R6 ;  /* 0x0017ec0601007387 */ /* 0x000fe40000100800 */
[----:B------:R-:W-:Y:S01]  /*49450*/  STL [R1+0x17e8], R7 ;  /* 0x0017e80701007387 */ /* 0x000fe20000100800 */
[-C--:B------:R-:W-:Y:S01]  /*49460*/  IADD3 R26, P4, R26, R11.reuse, RZ ;  /* 0x0000000b1a1a7210 */ /* 0x080fe20007f9e0ff */
[----:B------:R-:W-:Y:S01]  /*49470*/  STL [R1+0xd60], R21 ;  /* 0x000d601501007387 */ /* 0x000fe20000100800 */
[-C--:B------:R-:W-:Y:S01]  /*49480*/  IADD3 R25, P5, R25, R11.reuse, RZ ;  /* 0x0000000b19197210 */ /* 0x080fe20007fbe0ff */
[----:B------:R-:W-:Y:S02]  /*49490*/  STL [R1+0xf64], R22 ;  /* 0x000f641601007387 */ /* 0x000fe40000100800 */
[--C-:B------:R-:W-:Y:S01]  /*494a0*/  IMAD.X R24, R24, 0x1, R2.reuse, P6 ;  /* 0x0000000118187824 */ /* 0x100fe200030e0602 */
[----:B------:R-:W-:Y:S01]  /*494b0*/  STL [R1+0xf5c], R23 ;  /* 0x000f5c1701007387 */ /* 0x000fe20000100800 */
[-C--:B------:R-:W-:Y:S01]  /*494c0*/  IADD3 R5, P6, R5, R11.reuse, RZ ;  /* 0x0000000b05057210 */ /* 0x080fe20007fde0ff */
[----:B------:R-:W-:Y:S02]  /*494d0*/  STL [R1+0xf54], R27 ;  /* 0x000f541b01007387 */ /* 0x000fe40000100800 */
[--C-:B----4-:R-:W-:Y:S01]  /*494e0*/  IMAD.X R9, R9, 0x1, R2.reuse, P1 ;  /* 0x0000000109097824 */ /* 0x110fe200008e0602 */
[----:B------:R-:W-:Y:S01]  /*494f0*/  STL [R1+0xf4c], R26 ;  /* 0x000f4c1a01007387 */ /* 0x000fe20000100800 */
[-C--:B------:R-:W-:Y:S01]  /*49500*/  IADD3 R4, P1, R4, R11.reuse, RZ ;  /* 0x0000000b04047210 */ /* 0x080fe20007f3e0ff */
[----:B------:R-:W-:Y:S02]  /*49510*/  STL [R1+0xf44], R25 ;  /* 0x000f441901007387 */ /* 0x000fe40000100800 */
[--C-:B------:R-:W-:Y:S01]  /*49520*/  IMAD.X R8, R8, 0x1, R2.reuse, P2 ;  /* 0x0000000108087824 */ /* 0x100fe200010e0602 */
[----:B------:R-:W-:Y:S01]  /*49530*/  STL [R1+0xd5c], R24 ;  /* 0x000d5c1801007387 */ /* 0x000fe20000100800 */
[-C--:B------:R-:W-:Y:S01]  /*49540*/  IADD3 R13, P2, R13, R11.reuse, RZ ;  /* 0x0000000b0d0d7210 */ /* 0x080fe20007f5e0ff */
[----:B------:R-:W-:Y:S02]  /*49550*/  STL [R1+0xf3c], R5 ;  /* 0x000f3c0501007387 */ /* 0x000fe40000100800 */
[--C-:B------:R-:W-:Y:S01]  /*49560*/  IMAD.X R12, R12, 0x1, R2.reuse, P3 ;  /* 0x000000010c0c7824 */ /* 0x100fe200018e0602 */
[----:B------:R-:W-:Y:S01]  /*49570*/  STL [R1+0xf60], R9 ;  /* 0x000f600901007387 */ /* 0x000fe20000100800 */
[-C--:B------:R-:W-:Y:S01]  /*49580*/  IADD3 R3, P3, R3, R11.reuse, RZ ;  /* 0x0000000b03037210 */ /* 0x080fe20007f7e0ff */
[----:B------:R-:W-:Y:S02]  /*49590*/  STL [R1+0xf34], R4 ;  /* 0x000f340401007387 */ /* 0x000fe40000100800 */
[----:B------:R-:W-:Y:S02]  /*495a0*/  STL [R1+0xf58], R8 ;  /* 0x000f580801007387 */ /* 0x000fe40000100800 */
[--C-:B------:R-:W-:Y:S01]  /*495b0*/  IMAD.X R29, R29, 0x1, R2.reuse, P4 ;  /* 0x000000011d1d7824 */ /* 0x100fe200020e0602 */
[----:B------:R-:W-:Y:S01]  /*495c0*/  STL [R1+0xf2c], R13 ;  /* 0x000f2c0d01007387 */ /* 0x000fe20000100800 */
[----:B------:R-:W-:Y:S01]  /*495d0*/  IADD3 R28, P4, R28, R11, RZ ;  /* 0x0000000b1c1c7210 */ /* 0x000fe20007f9e0ff */
[----:B------:R-:W-:Y:S02]  /*495e0*/  STL [R1+0xf50], R12 ;  /* 0x000f500c01007387 */ /* 0x000fe40000100800 */
[----:B------:R-:W-:Y:S01]  /*495f0*/  STL [R1+0xf24], R3 ;  /* 0x000f240301007387 */ /* 0x000fe20000100800 */
[----:B------:R0:W-:Y:S01]  /*49600*/  STL [R1+0x1880], R2 ;  /* 0x0018800201007387 */ /* 0x0001e20000100800 */
[----:B------:R-:W-:-:S02]  /*49610*/  IMAD.X R0, R0, 0x1, R2, P5 ;  /* 0x0000000100007824 */ /* 0x000fc400028e0602 */
[----:B------:R-:W-:Y:S01]  /*49620*/  STL [R1+0xf48], R29 ;  /* 0x000f481d01007387 */ /* 0x000fe20000100800 */
[----:B0-----:R-:W2:Y:S01]  /*49630*/  LDL.LU R2, [R1+0xf14] ;  /* 0x000f140001027983 */ /* 0x001ea20000300800 */
[----:B------:R-:W-:Y:S02]  /*49640*/  STL [R1+0xf1c], R28 ;  /* 0x000f1c1c01007387 */ /* 0x000fe40000100800 */
[----:B------:R-:W3:Y:S02]  /*49650*/  LDL.LU R7, [R1+0xf04] ;  /* 0x000f040001077983 */ /* 0x000ee40000300800 */
[----:B------:R-:W-:Y:S01]  /*49660*/  STL [R1+0xf40], R0 ;  /* 0x000f400001007387 */ /* 0x000fe20000100800 */
[----:B---3--:R0:W-:Y:S04]  /*49670*/  STL [R1+0x1874], R7 ;  /* 0x0018740701007387 */ /* 0x0081e80000100800 */
[----:B0-----:R-:W3:Y:S04]  /*49680*/  LDL.LU R7, [R1+0xf30] ;  /* 0x000f300001077983 */ /* 0x001ee80000300800 */
[----:B---3--:R0:W-:Y:S04]  /*49690*/  STL [R1+0x1878], R7 ;  /* 0x0018780701007387 */ /* 0x0081e80000100800 */
[----:B0-----:R-:W3:Y:S01]  /*496a0*/  LDL.LU R7, [R1+0xf0c] ;  /* 0x000f0c0001077983 */ /* 0x001ee20000300800 */
[----:B------:R-:W-:-:S02]  /*496b0*/  ISETP.NE.U32.AND P0, PT, R20, R15, PT ;  /* 0x0000000f1400720c */ /* 0x000fc40003f05070 */
[----:B--2---:R-:W-:Y:S01]  /*496c0*/  IADD3 R2, P5, R2, R11, RZ ;  /* 0x0000000b02027210 */ /* 0x004fe20007fbe0ff */
[----:B---3--:R0:W-:Y:S04]  /*496d0*/  STL [R1+0x187c], R7 ;  /* 0x00187c0701007387 */ /* 0x0081e80000100800 */
[----:B0-----:R-:W2:Y:S01]  /*496e0*/  LDL.LU R7, [R1+0xf38] ;  /* 0x000f380001077983 */ /* 0x001ea20000300800 */
[----:B------:R-:W3:Y:S02]  /*496f0*/  LDL.LU R6, [R1+0xf28] ;  /* 0x000f280001067983 */ /* 0x000ee40000300800 */
[----:B------:R-:W4:Y:S02]  /*49700*/  LDL.LU R16, [R1+0xefc] ;  /* 0x000efc0001107983 */ /* 0x000f240000300800 */
        /* <DEDUP_REMOVED lines=24> */
[----:B------:R0:W-:Y:S02]  /*49890*/  STL [R1+0xf14], R2 ;  /* 0x000f140201007387 */ /* 0x0001e40000100800 */
[----:B0-----:R-:W2:Y:S02]  /*498a0*/  LDL.LU R2, [R1+0x1880] ;  /* 0x0018800001027983 */ /* 0x001ea40000300800 */
[----:B--2---:R-:W-:-:S05]  /*498b0*/  IMAD.X R7, R7, 0x1, R2, P6 ;  /* 0x0000000107077824 */ /* 0x004fca00030e0602 */
[----:B------:R0:W-:Y:S04]  /*498c0*/  STL [R1+0xf38], R7 ;  /* 0x000f380701007387 */ /* 0x0001e80000100800 */
[----:B0-----:R-:W2:Y:S02]  /*498d0*/  LDL.LU R7, [R1+0x187c] ;  /* 0x00187c0001077983 */ /* 0x001ea40000300800 */
[----:B--2---:R-:W-:-:S05]  /*498e0*/  IADD3 R7, P6, R7, R11, RZ ;  /* 0x0000000b07077210 */ /* 0x004fca0007fde0ff */
[----:B------:R0:W-:Y:S04]  /*498f0*/  STL [R1+0xf0c], R7 ;  /* 0x000f0c0701007387 */ /* 0x0001e80000100800 */
[----:B0-----:R-:W2:Y:S02]  /*49900*/  LDL.LU R7, [R1+0x1878] ;  /* 0x0018780001077983 */ /* 0x001ea40000300800 */
[----:B--2---:R-:W-:-:S05]  /*49910*/  IMAD.X R7, R7, 0x1, R2, P1 ;  /* 0x0000000107077824 */ /* 0x004fca00008e0602 */
[----:B------:R0:W-:Y:S04]  /*49920*/  STL [R1+0xf30], R7 ;  /* 0x000f300701007387 */ /* 0x0001e80000100800 */
[----:B0-----:R-:W2:Y:S01]  /*49930*/  LDL.LU R7, [R1+0x1874] ;  /* 0x0018740001077983 */ /* 0x001ea20000300800 */
[--C-:B---3--:R-:W-:Y:S01]  /*49940*/  IMAD.X R6, R6, 0x1, R2.reuse, P2 ;  /* 0x0000000106067824 */ /* 0x108fe200010e0602 */
[-C--:B----4-:R-:W-:Y:S01]  /*49950*/  IADD3 R16, P2, R16, R11.reuse, RZ ;  /* 0x0000000b10107210 */ /* 0x090fe20007f5e0ff */
[--C-:B------:R-:W-:Y:S01]  /*49960*/  IMAD.X R17, R17, 0x1, R2.reuse, P3 ;  /* 0x0000000111117824 */ /* 0x100fe200018e0602 */
[-C--:B------:R-:W-:Y:S01]  /*49970*/  IADD3 R18, P3, R18, R11.reuse, RZ ;  /* 0x0000000b12127210 */ /* 0x080fe20007f7e0ff */
        /* <DEDUP_REMOVED lines=16> */
[----:B------:R-:W-:Y:S01]  /*49a80*/  IMAD.X R28, R28, 0x1, R2, P2 ;  /* 0x000000011c1c7824 */ /* 0x000fe200010e0602 */
[----:B------:R-:W-:-:S02]  /*49a90*/  IADD3 R0, P2, R0, R11, RZ ;  /* 0x0000000b00007210 */ /* 0x000fc40007f5e0ff */
[----:B--2---:R-:W-:-:S05]  /*49aa0*/  IADD3 R7, P1, R7, R11, RZ ;  /* 0x0000000b07077210 */ /* 0x004fca0007f3e0ff */
[----:B------:R-:W-:Y:S01]  /*49ab0*/  STL [R1+0xf04], R7 ;  /* 0x000f040701007387 */ /* 0x000fe20000100800 */
[----:B------:R-:W-:Y:S02]  /*49ac0*/  STL [R1+0xf28], R6 ;  /* 0x000f280601007387 */ /* 0x000fe40000100800 */
[----:B------:R-:W-:Y:S02]  /*49ad0*/  STL [R1+0xefc], R16 ;  /* 0x000efc1001007387 */ /* 0x000fe40000100800 */
[----:B------:R-:W-:Y:S01]  /*49ae0*/  STL [R1+0xf20], R17 ;  /* 0x000f201101007387 */ /* 0x000fe20000100800 */
[----:B------:R-:W-:Y:S01]  /*49af0*/  STL [R1+0xef4], R18 ;  /* 0x000ef41201007387 */ /* 0x000fe20000100800 */
[----:B------:R-:W-:Y:S02]  /*49b00*/  STL [R1+0xf18], R19 ;  /* 0x000f181301007387 */ /* 0x000fe40000100800 */
[----:B------:R-:W-:Y:S02]  /*49b10*/  STL [R1+0xeec], R10 ;  /* 0x000eec0a01007387 */ /* 0x000fe40000100800 */
[--C-:B------:R-:W-:Y:S01]  /*49b20*/  IMAD.X R22, R22, 0x1, R2.reuse, P1 ;  /* 0x0000000116167824 */ /* 0x100fe200008e0602 */
[----:B------:R-:W-:Y:S01]  /*49b30*/  STL [R1+0xf10], R14 ;  /* 0x000f100e01007387 */ /* 0x000fe20000100800 */
[----:B------:R-:W-:Y:S01]  /*49b40*/  IADD3 R23, P1, R23, R11, RZ ;  /* 0x0000000b17177210 */ /* 0x000fe20007f3e0ff */
[----:B------:R-:W-:Y:S02]  /*49b50*/  STL [R1+0xee4], R15 ;  /* 0x000ee40f01007387 */ /* 0x000fe40000100800 */
[----:B------:R-:W-:Y:S01]  /*49b60*/  STL [R1+0xf08], R20 ;  /* 0x000f081401007387 */ /* 0x000fe20000100800 */
[----:B------:R-:W-:Y:S01]  /*49b70*/  STL [R1+0xedc], R21 ;  /* 0x000edc1501007387 */ /* 0x000fe20000100800 */
[----:B------:R-:W-:Y:S02]  /*49b80*/  STL [R1+0xf00], R22 ;  /* 0x000f001601007387 */ /* 0x000fe40000100800 */
[----:B------:R-:W-:Y:S02]  /*49b90*/  STL [R1+0xed4], R23 ;  /* 0x000ed41701007387 */ /* 0x000fe40000100800 */
[----:B------:R-:W-:Y:S01]  /*49ba0*/  STL [R1+0xef8], R27 ;  /* 0x000ef81b01007387 */ /* 0x000fe20000100800 */
[----:B------:R-:W-:Y:S01]  /*49bb0*/  STL [R1+0xecc], R26 ;  /* 0x000ecc1a01007387 */ /* 0x000fe20000100800 */
[----:B------:R-:W-:Y:S02]  /*49bc0*/  STL [R1+0xef0], R25 ;  /* 0x000ef01901007387 */ /* 0x000fe40000100800 */
[----:B------:R-:W-:Y:S02]  /*49bd0*/  STL [R1+0xec4], R24 ;  /* 0x000ec41801007387 */ /* 0x000fe40000100800 */
[----:B------:R-:W-:Y:S01]  /*49be0*/  STL [R1+0xee8], R5 ;  /* 0x000ee80501007387 */ /* 0x000fe20000100800 */
[----:B------:R-:W-:Y:S01]  /*49bf0*/  STL [R1+0xebc], R9 ;  /* 0x000ebc0901007387 */ /* 0x000fe20000100800 */
[----:B------:R-:W-:-:S02]  /*49c00*/  IMAD.X R3, R3, 0x1, R2, P1 ;  /* 0x0000000103037824 */ /* 0x000fc400008e0602 */
[----:B------:R-:W-:Y:S02]  /*49c10*/  STL [R1+0xee0], R4 ;  /* 0x000ee00401007387 */ /* 0x000fe40000100800 */
[----:B------:R-:W-:Y:S01]  /*49c20*/  STL [R1+0xeb4], R8 ;  /* 0x000eb40801007387 */ /* 0x000fe20000100800 */
[----:B------:R-:W-:Y:S01]  /*49c30*/  IADD3 R29, P1, R29, R11, RZ ;  /* 0x0000000b1d1d7210 */ /* 0x000fe20007f3e0ff */
[----:B------:R-:W-:Y:S01]  /*49c40*/  STL [R1+0xed8], R13 ;  /* 0x000ed80d01007387 */ /* 0x000fe20000100800 */
[----:B------:R-:W-:Y:S02]  /*49c50*/  STL [R1+0xeac], R12 ;  /* 0x000eac0c01007387 */ /* 0x000fe40000100800 */
[----:B------:R-:W-:Y:S02]  /*49c60*/  STL [R1+0xed0], R3 ;  /* 0x000ed00301007387 */ /* 0x000fe40000100800 */
[----:B------:R0:W-:Y:S01]  /*49c70*/  STL [R1+0xe9c], R0 ;  /* 0x000e9c0001007387 */ /* 0x0001e20000100800 */
[----:B------:R-:W-:Y:S04]  /*49c80*/  STL [R1+0xea4], R29 ;  /* 0x000ea41d01007387 */ /* 0x000fe80000100800 */
[----:B0-----:R-:W2:Y:S01]  /*49c90*/  LDL.LU R0, [R1+0xec0] ;  /* 0x000ec00001007983 */ /* 0x001ea20000300800 */
[----:B------:R-:W-:Y:S02]  /*49ca0*/  STL [R1+0xec8], R28 ;  /* 0x000ec81c01007387 */ /* 0x000fe40000100800 */
[----:B------:R-:W3:Y:S02]  /*49cb0*/  LDL.LU R7, [R1+0xeb0] ;  /* 0x000eb00001077983 */ /* 0x000ee40000300800 */
[----:B---3--:R0:W-:Y:S04]  /*49cc0*/  STL [R1+0x1868], R7 ;  /* 0x0018680701007387 */ /* 0x0081e80000100800 */
[----:B0-----:R-:W3:Y:S04]  /*49cd0*/  LDL.LU R7, [R1+0xe8c] ;  /* 0x000e8c0001077983 */ /* 0x001ee80000300800 */
[----:B---3--:R0:W-:Y:S04]  /*49ce0*/  STL [R1+0x186c], R7 ;  /* 0x00186c0701007387 */ /* 0x0081e80000100800 */
[----:B0-----:R-:W3:Y:S01]  /*49cf0*/  LDL.LU R7, [R1+0xeb8] ;  /* 0x000eb80001077983 */ /* 0x001ee20000300800 */
[----:B--2---:R-:W-:-:S03]  /*49d00*/  IMAD.X R0, R0, 0x1, R2, P3 ;  /* 0x0000000100007824 */ /* 0x004fc600018e0602 */
        /* <DEDUP_REMOVED lines=27> */
[----:B------:R0:W-:Y:S02]  /*49ec0*/  STL [R1+0xec0], R0 ;  /* 0x000ec00001007387 */ /* 0x0001e40000100800 */
[----:B0-----:R-:W3:Y:S01]  /*49ed0*/  LDL.LU R0, [R1+0xe48] ;  /* 0x000e480001007983 */ /* 0x001ee20000300800 */
[----:B--2---:R-:W-:-:S05]  /*49ee0*/  IADD3 R7, P3, R7, R11, RZ ;  /* 0x0000000b07077210 */ /* 0x004fca0007f7e0ff */
[----:B------:R0:W-:Y:S04]  /*49ef0*/  STL [R1+0xe94], R7 ;  /* 0x000e940701007387 */ /* 0x0001e80000100800 */
[----:B0-----:R-:W2:Y:S02]  /*49f00*/  LDL.LU R7, [R1+0x1870] ;  /* 0x0018700001077983 */ /* 0x001ea40000300800 */
[----:B--2---:R-:W-:-:S05]  /*49f10*/  IMAD.X R7, R7, 0x1, R2, P4 ;  /* 0x0000000107077824 */ /* 0x004fca00020e0602 */
[----:B------:R0:W-:Y:S04]  /*49f20*/  STL [R1+0xeb8], R7 ;  /* 0x000eb80701007387 */ /* 0x0001e80000100800 */
[----:B0-----:R-:W2:Y:S02]  /*49f30*/  LDL.LU R7, [R1+0x186c] ;  /* 0x00186c0001077983 */ /* 0x001ea40000300800 */
[----:B--2---:R-:W-:-:S05]  /*49f40*/  IADD3 R7, P4, R7, R11, RZ ;  /* 0x0000000b07077210 */ /* 0x004fca0007f9e0ff */
[----:B------:R0:W-:Y:S04]  /*49f50*/  STL [R1+0xe8c], R7 ;  /* 0x000e8c0701007387 */ /* 0x0001e80000100800 */
[----:B0-----:R-:W2:Y:S01]  /*49f60*/  LDL.LU R7, [R1+0x1868] ;  /* 0x0018680001077983 */ /* 0x001ea20000300800 */
[--C-:B----4-:R-:W-:Y:S01]  /*49f70*/  IMAD.X R16, R16, 0x1, R2.reuse, P6 ;  /* 0x0000000110107824 */ /* 0x110fe200030e0602 */
[-C--:B---3--:R-:W-:Y:S01]  /*49f80*/  IADD3 R17, P6, R17, R11.reuse, RZ ;  /* 0x0000000b11117210 */ /* 0x088fe20007fde0ff */
        /* <DEDUP_REMOVED lines=18> */
[----:B--2---:R-:W-:Y:S01]  /*4a0b0*/  IMAD.X R7, R7, 0x1, R2, P5 ;  /* 0x0000000107077824 */ /* 0x004fe200028e0602 */
[----:B------:R-:W-:-:S04]  /*4a0c0*/  IADD3 R6, P5, R6, R11, RZ ;  /* 0x0000000b06067210 */ /* 0x000fc80007fbe0ff */
[----:B------:R-:W-:Y:S01]  /*4a0d0*/  STL [R1+0xeb0], R7 ;  /* 0x000eb00701007387 */ /* 0x000fe20000100800 */
[----:B------:R-:W-:Y:S02]  /*4a0e0*/  STL [R1+0xe84], R6 ;  /* 0x000e840601007387 */ /* 0x000fe40000100800 */
[----:B------:R-:W-:Y:S02]  /*4a0f0*/  STL [R1+0xea8], R16 ;  /* 0x000ea81001007387 */ /* 0x000fe40000100800 */
[----:B------:R-:W-:Y:S01]  /*4a100*/  STL [R1+0xe7c], R17 ;  /* 0x000e7c1101007387 */ /* 0x000fe20000100800 */
[----:B------:R-:W-:Y:S01]  /*4a110*/  STL [R1+0xea0], R18 ;  /* 0x000ea01201007387 */ /* 0x000fe20000100800 */
[----:B------:R-:W-:Y:S02]  /*4a120*/  STL [R1+0xe74], R19 ;  /* 0x000e741301007387 */ /* 0x000fe40000100800 */
[----:B------:R-:W-:Y:S02]  /*4a130*/  STL [R1+0xe98], R10 ;  /* 0x000e980a01007387 */ /* 0x000fe40000100800 */
[----:B------:R-:W-:Y:S02]  /*4a140*/  STL [R1+0xe6c], R14 ;  /* 0x000e6c0e01007387 */ /* 0x000fe40000100800 */
[--C-:B------:R-:W-:Y:S01]  /*4a150*/  IMAD.X R23, R23, 0x1, R2.reuse, P5 ;  /* 0x0000000117177824 */ /* 0x100fe200028e0602 */
[----:B------:R-:W-:Y:S01]  /*4a160*/  STL [R1+0xe90], R15 ;  /* 0x000e900f01007387 */ /* 0x000fe20000100800 */
[-C--:B------:R-:W-:Y:S01]  /*4a170*/  IADD3 R27, P5, R27, R11.reuse, RZ ;  /* 0x0000000b1b1b7210 */ /* 0x080fe20007fbe0ff */
        /* <DEDUP_REMOVED lines=11> */
[----:B------:R-:W-:Y:S02]  /*4a230*/  STL [R1+0xe3c], R4 ;  /* 0x000e3c0401007387 */ /* 0x000fe40000100800 */
[----:B------:R-:W-:Y:S02]  /*4a240*/  STL [R1+0xe60], R8 ;  /* 0x000e600801007387 */ /* 0x000fe40000100800 */
[----:B------:R-:W-:Y:S01]  /*4a250*/  STL [R1+0xe34], R13 ;  /* 0x000e340d01007387 */ /* 0x000fe20000100800 */
[----:B------:R0:W-:Y:S01]  /*4a260*/  STL [R1+0xe50], R28 ;  /* 0x000e501c01007387 */ /* 0x0001e20000100800 */
[----:B------:R-:W-:Y:S03]  /*4a270*/  STL [R1+0xe58], R12 ;  /* 0x000e580c01007387 */ /* 0x000fe60000100800 */
[----:B0-----:R-:W2:Y:S01]  /*4a280*/  LDL.LU R28, [R1+0xe1c] ;  /* 0x000e1c00011c7983 */ /* 0x001ea20000300800 */
[----:B------:R-:W-:Y:S02]  /*4a290*/  STL [R1+0xe2c], R3 ;  /* 0x000e2c0301007387 */ /* 0x000fe40000100800 */
[----:B------:R-:W3:Y:S01]  /*4a2a0*/  LDL.LU R7, [R1+0xe0c] ;  /* 0x000e0c0001077983 */ /* 0x000ee20000300800 */
[-C--:B------:R-:W-:Y:S01]  /*4a2b0*/  IADD3 R29, P5, R29, R11.reuse, RZ ;  /* 0x0000000b1d1d7210 */ /* 0x080fe20007fbe0ff */
[----:B------:R-:W-:Y:S01]  /*4a2c0*/  IMAD.X R0, R0, 0x1, R2, P6 ;  /* 0x0000000100007824 */ /* 0x000fe200030e0602 */
[----:B---3--:R0:W-:Y:S03]  /*4a2d0*/  STL [R1+0x185c], R7 ;  /* 0x00185c0701007387 */ /* 0x0081e60000100800 */
[----:B------:R-:W-:Y:S01]  /*4a2e0*/  STL [R1+0xe24], R29 ;  /* 0x000e241d01007387 */ /* 0x000fe20000100800 */
[----:B0-----:R-:W3:Y:S01]  /*4a2f0*/  LDL.LU R7, [R1+0xe38] ;  /* 0x000e380001077983 */ /* 0x001ee20000300800 */
[----:B------:R-:W-:Y:S03]  /*4a300*/  STL [R1+0xe48], R0 ;  /* 0x000e480001007387 */ /* 0x000fe60000100800 */
[----:B---3--:R0:W-:Y:S04]  /*4a310*/  STL [R1+0x1860], R7 ;  /* 0x0018600701007387 */ /* 0x0081e80000100800 */
[----:B0-----:R-:W3:Y:S01]  /*4a320*/  LDL.LU R7, [R1+0xe14] ;  /* 0x000e140001077983 */ /* 0x001ee20000300800 */
[----:B--2---:R-:W-:-:S03]  /*4a330*/  IADD3 R28, P6, R28, R11, RZ ;  /* 0x0000000b1c1c7210 */ /* 0x004fc60007fde0ff */
        /* <DEDUP_REMOVED lines=26> */
[----:B------:R0:W-:Y:S02]  /*4a4e0*/  STL [R1+0xe1c], R28 ;  /* 0x000e1c1c01007387 */ /* 0x0001e40000100800 */
[----:B------:R-:W3:Y:S01]  /*4a4f0*/  LDL.LU R29, [R1+0xdd0] ;  /* 0x000dd000011d7983 */ /* 0x000ee20000300800 */
[----:B0-----:R-:W3:Y:S01]  /*4a500*/  LDL.LU R28, [R1+0xda4] ;  /* 0x000da400011c7983 */ /* 0x001ee20000300800 */
        /* <DEDUP_REMOVED lines=24> */
[----:B------:R-:W-:Y:S01]  /*4a690*/  IADD3 R9, P5, R9, R11, RZ ;  /* 0x0000000b09097210 */ /* 0x000fe20007fbe0ff */
[----:B------:R-:W-:-:S02]  /*4a6a0*/  IMAD.X R0, R0, 0x1, R2, P1 ;  /* 0x0000000100007824 */ /* 0x000fc400008e0602 */
[----:B------:R-:W-:Y:S01]  /*4a6b0*/  IMAD.X R4, R4, 0x1, R2, P6 ;  /* 0x0000000104047824 */ /* 0x000fe200030e0602 */
[-C--:B------:R-:W-:Y:S02]  /*4a6c0*/  IADD3 R8, P6, R8, R11.reuse, RZ ;  /* 0x0000000b08087210 */ /* 0x080fe40007fde0ff */
[-C--:B------:R-:W-:Y:S02]  /*4a6d0*/  IADD3 R13, P1, R13, R11.reuse, RZ ;  /* 0x0000000b0d0d7210 */ /* 0x080fe40007f3e0ff */
        /* <DEDUP_REMOVED lines=22> */
[----:B------:R0:W-:Y:S02]  /*4a840*/  STL [R1+0xde0], R0 ;  /* 0x000de00001007387 */ /* 0x0001e40000100800 */
[----:B------:R-:W-:-:S02]  /*4a850*/  IMAD.X R12, R12, 0x1, R2, P2 ;  /* 0x000000010c0c7824 */ /* 0x000fc400010e0602 */
[----:B------:R-:W-:Y:S01]  /*4a860*/  STL [R1+0xde8], R4 ;  /* 0x000de80401007387 */ /* 0x000fe20000100800 */
[----:B0-----:R-:W2:Y:S01]  /*4a870*/  LDL.LU R0, [R1+0xdc8] ;  /* 0x000dc80001007983 */ /* 0x001ea20000300800 */
[----:B------:R-:W-:Y:S02]  /*4a880*/  STL [R1+0xdbc], R8 ;  /* 0x000dbc0801007387 */ /* 0x000fe40000100800 */
[----:B------:R-:W-:Y:S02]  /*4a890*/  STL [R1+0xdb4], R13 ;  /* 0x000db40d01007387 */ /* 0x000fe40000100800 */
[----:B------:R-:W-:Y:S01]  /*4a8a0*/  STL [R1+0xdd8], R12 ;  /* 0x000dd80c01007387 */ /* 0x000fe20000100800 */
[----:B------:R-:W3:Y:S01]  /*4a8b0*/  LDL.LU R7, [R1+0xdb8] ;  /* 0x000db80001077983 */ /* 0x000ee20000300800 */
[----:B------:R-:W-:Y:S01]  /*4a8c0*/  IADD3 R3, P2, R3, R11, RZ ;  /* 0x0000000b03037210 */ /* 0x000fe20007f5e0ff */
[----:B------:R-:W-:-:S04]  /*4a8d0*/  IMAD.X R29, R29, 0x1, R2, P3 ;  /* 0x000000011d1d7824 */ /* 0x000fc800018e0602 */
[----:B------:R-:W-:Y:S04]  /*4a8e0*/  STL [R1+0xdac], R3 ;  /* 0x000dac0301007387 */ /* 0x000fe80000100800 */
[----:B---3--:R0:W-:Y:S01]  /*4a8f0*/  STL [R1+0x1850], R7 ;  /* 0x0018500701007387 */ /* 0x0081e20000100800 */
[----:B------:R-:W-:Y:S03]  /*4a900*/  STL [R1+0xdd0], R29 ;  /* 0x000dd01d01007387 */ /* 0x000fe60000100800 */
[----:B0-----:R-:W3:Y:S01]  /*4a910*/  LDL.LU R7, [R1+0xd94] ;  /* 0x000d940001077983 */ /* 0x001ee20000300800 */
[----:B------:R-:W-:-:S05]  /*4a920*/  IADD3 R28, P3, R28, R11, RZ ;  /* 0x0000000b1c1c7210 */ /* 0x000fca0007f7e0ff */
[----:B------:R-:W-:Y:S04]  /*4a930*/  STL [R1+0xda4], R28 ;  /* 0x000da41c01007387 */ /* 0x000fe80000100800 */
        /* <DEDUP_REMOVED lines=27> */
[----:B------:R-:W3:Y:S01]  /*4aaf0*/  LDL.LU R12, [R1+0xf7c] ;  /* 0x000f7c00010c7983 */ /* 0x000ee20000300800 */
[----:B------:R-:W3:Y:S01]  /*4ab00*/  LDL.LU R3, [R1+0x1744] ;  /* 0x0017440001037983 */ /* 0x000ee20000300800 */
[----:B------:R-:W3:Y:S02]  /*4ab10*/  LDL.LU R29, [R1+0xf78] ;  /* 0x000f7800011d7983 */ /* 0x000ee40000300800 */
[----:B------:R-:W3:Y:S01]  /*4ab20*/  LDL.LU R28, [R1+0x173c] ;  /* 0x00173c00011c7983 */ /* 0x000ee20000300800 */
        /* <DEDUP_REMOVED lines=15> */
[----:B------:R-:W-:Y:S01]  /*4ac20*/  IADD3 R14, P3, R14, R11, RZ ;  /* 0x0000000b0e0e7210 */ /* 0x000fe20007f7e0ff */
[--C-:B------:R-:W-:Y:S01]  /*4ac30*/  IMAD.X R15, R15, 0x1, R2.reuse, P4 ;  /* 0x000000010f0f7824 */ /* 0x100fe200020e0602 */
[----:B------:R-:W-:Y:S01]  /*4ac40*/  IADD3 R20, P4, R20, UR8, RZ ;  /* 0x0000000814147c10 */ /* 0x000fe2000ff9e0ff */
[--C-:B------:R-:W-:Y:S01]  /*4ac50*/  IMAD.X R21, R21, 0x1, R2.reuse, P5 ;  /* 0x0000000115157824 */ /* 0x100fe200028e0602 */
[----:B------:R-:W-:Y:S01]  /*4ac60*/  IADD3 R22, P5, R22, UR8, RZ ;  /* 0x0000000816167c10 */ /* 0x000fe2000ffbe0ff */
[--C-:B------:R-:W-:Y:S01]  /*4ac70*/  IMAD.X R26, R26, 0x1, R2.reuse, P1 ;  /* 0x000000011a1a7824 */ /* 0x100fe200008e0602 */
[----:B------:R-:W-:Y:S01]  /*4ac80*/  IADD3 R25, P1, R25, UR8, RZ ;  /* 0x0000000819197c10 */ /* 0x000fe2000ff3e0ff */
[--C-:B------:R-:W-:Y:S01]  /*4ac90*/  IMAD.X R24, R24, 0x1, R2.reuse, P2 ;  /* 0x0000000118187824 */ /* 0x100fe200010e0602 */
[----:B------:R-:W-:Y:S01]  /*4aca0*/  IADD3 R5, P2, R5, UR8, RZ ;  /* 0x0000000805057c10 */ /* 0x000fe2000ff5e0ff */
[----:B------:R-:W-:Y:S01]  /*4acb0*/  IMAD.X R9, R9, 0x1, R2, P3 ;  /* 0x0000000109097824 */ /* 0x000fe200018e0602 */
[----:B------:R-:W-:-:S02]  /*4acc0*/  IADD3 R4, P3, R4, UR8, RZ ;  /* 0x0000000804047c10 */ /* 0x000fc4000ff7e0ff */
[----:B------:R-:W-:Y:S01]  /*4acd0*/  IADD3.X R8, R8, UR5, RZ, P4, !PT ;  /* 0x0000000508087c10 */ /* 0x000fe2000a7fe4ff */
[----:B------:R-:W-:Y:S01]  /*4ace0*/  IADD3 R13, P4, R13, UR8, RZ ;  /* 0x000000080d0d7c10 */ /* 0x000fe2000ff9e0ff */
[----:B------:R-:W-:Y:S01]  /*4acf0*/  IADD3.X R12, R12, UR5, RZ, P5, !PT ;  /* 0x000000050c0c7c10 */ /* 0x000fe2000affe4ff */
[----:B------:R-:W-:Y:S02]  /*4ad00*/  IADD3 R3, P5, R3, UR8, RZ ;  /* 0x0000000803037c10 */ /* 0x000fe4000ffbe0ff */
        /* <DEDUP_REMOVED lines=10> */
[----:B------:R-:W-:Y:S01]  /*4adb0*/  IMAD.X R23, R23, 0x1, R2, P6 ;  /* 0x0000000117177824 */ /* 0x000fe200030e0602 */
[----:B------:R-:W-:Y:S01]  /*4adc0*/  STL [R1+0xd98], R15 ;  /* 0x000d980f01007387 */ /* 0x000fe20000100800 */
[----:B------:R-:W-:Y:S01]  /*4add0*/  IADD3 R27, P6, R27, UR8, RZ ;  /* 0x000000081b1b7c10 */ /* 0x000fe2000ffde0ff */
        /* <DEDUP_REMOVED lines=16> */
[----:B0-----:R-:W2:Y:S01]  /*4aee0*/  LDL.LU R2, [R1+0x172c] ;  /* 0x00172c0001027983 */ /* 0x001ea20000300800 */
[----:B------:R-:W-:Y:S01]  /*4aef0*/  IADD3.X R29, R29, UR5, RZ, P6, !PT ;  /* 0x000000051d1d7c10 */ /* 0x000fe2000b7fe4ff */
[----:B------:R-:W-:-:S04]  /*4af00*/  IADD3 R28, P6, R28, UR8, RZ ;  /* 0x000000081c1c7c10 */ /* 0x000fc8000ffde0ff */
[----:B------:R-:W-:Y:S04]  /*4af10*/  STL [R1+0xf78], R29 ;  /* 0x000f781d01007387 */ /* 0x000fe80000100800 */
[----:B--2---:R0:W-:Y:S01]  /*4af20*/  STL [R1+0x1848], R2 ;  /* 0x0018480201007387 */ /* 0x0041e20000100800 */
[----:B------:R-:W-:Y:S03]  /*4af30*/  STL [R1+0x173c], R28 ;  /* 0x00173c1c01007387 */ /* 0x000fe60000100800 */
[----:B0-----:R-:W2:Y:S01]  /*4af40*/  LDL.LU R2, [R1+0xf70] ;  /* 0x000f700001027983 */ /* 0x001ea20000300800 */
[----:B------:R-:W-:-:S05]  /*4af50*/  IADD3.X R0, R0, UR5, RZ, P1, !PT ;  /* 0x0000000500007c10 */ /* 0x000fca0008ffe4ff */
[----:B------:R-:W-:Y:S04]  /*4af60*/  STL [R1+0xf74], R0 ;  /* 0x000f740001007387 */ /* 0x000fe80000100800 */
[----:B--2---:R0:W-:Y:S04]  /*4af70*/  STL [R1+0x184c], R2 ;  /* 0x00184c0201007387 */ /* 0x0041e80000100800 */
        /* <DEDUP_REMOVED lines=29> */
[----:B--2---:R-:W-:-:S05]  /*4b150*/  IADD3 R2, P1, R2, UR8, RZ ;  /* 0x0000000802027c10 */ /* 0x004fca000ff3e0ff */
[----:B------:R0:W-:Y:S04]  /*4b160*/  STL [R1+0x1734], R2 ;  /* 0x0017340201007387 */ /* 0x0001e80000100800 */
[----:B0-----:R-:W2:Y:S02]  /*4b170*/  LDL.LU R2, [R1+0x184c] ;  /* 0x00184c0001027983 */ /* 0x001ea40000300800 */
[----:B--2---:R-:W-:-:S05]  /*4b180*/  IADD3.X R2, R2, UR5, RZ, P2, !PT ;  /* 0x0000000502027c10 */ /* 0x004fca00097fe4ff */
[----:B------:R0:W-:Y:S04]  /*4b190*/  STL [R1+0xf70], R2 ;  /* 0x000f700201007387 */ /* 0x0001e80000100800 */
[----:B0-----:R-:W2:Y:S01]  /*4b1a0*/  LDL.LU R2, [R1+0x1848] ;  /* 0x0018480001027983 */ /* 0x001ea20000300800 */
[----:B---3--:R-:W-:Y:S01]  /*4b1b0*/  IADD3.X R7, R7, UR5, RZ, P3, !PT ;  /* 0x0000000507077c10 */ /* 0x008fe20009ffe4ff */
[----:B----4-:R-:W-:Y:S01]  /*4b1c0*/  IADD3 R6, P3, R6, UR8, RZ ;  /* 0x0000000806067c10 */ /* 0x010fe2000ff7e0ff */
[----:B------:R-:W-:Y:S01]  /*4b1d0*/  IADD3.X R16, R16, UR5, RZ, P4, !PT ;  /* 0x0000000510107c10 */ /* 0x000fe2000a7fe4ff */
[----:B------:R-:W-:Y:S01]  /*4b1e0*/  IADD3 R17, P4, R17, UR8, RZ ;  /* 0x0000000811117c10 */ /* 0x000fe2000ff9e0ff */
        /* <DEDUP_REMOVED lines=16> */
[----:B------:R-:W-:-:S02]  /*4b2f0*/  IADD3.X R3, R3, UR5, RZ, P3, !PT ;  /* 0x0000000503037c10 */ /* 0x000fc40009ffe4ff */
[----:B--2---:R-:W-:-:S05]  /*4b300*/  IADD3 R2, P2, R2, UR8, RZ ;  /* 0x0000000802027c10 */ /* 0x004fca000ff5e0ff */
[----:B------:R0:W-:Y:S01]  /*4b310*/  STL [R1+0x172c], R2 ;  /* 0x00172c0201007387 */ /* 0x0001e20000100800 */
[----:B------:R-:W-:Y:S02]  /*4b320*/  STL [R1+0xf6c], R7 ;  /* 0x000f6c0701007387 */ /* 0x000fe40000100800 */
[----:B------:R-:W-:Y:S02]  /*4b330*/  STL [R1+0x1724], R6 ;  /* 0x0017240601007387 */ /* 0x000fe40000100800 */
[----:B------:R-:W-:Y:S01]  /*4b340*/  STL [R1+0xf68], R16 ;  /* 0x000f681001007387 */ /* 0x000fe20000100800 */
[----:B------:R-:W-:Y:S01]  /*4b350*/  STL [R1+0x171c], R17 ;  /* 0x00171c1101007387 */ /* 0x000fe20000100800 */
[----:B------:R-:W-:Y:S02]  /*4b360*/  STL [R1+0x1740], R18 ;  /* 0x0017401201007387 */ /* 0x000fe40000100800 */
[----:B------:R-:W-:Y:S01]  /*4b370*/  STL [R1+0x1714], R19 ;  /* 0x0017141301007387 */ /* 0x000fe20000100800 */
[----:B------:R-:W-:Y:S01]  /*4b380*/  IADD3.X R20, R20, UR5, RZ, P2, !PT ;  /* 0x0000000514147c10 */ /* 0x000fe200097fe4ff */
        /* <DEDUP_REMOVED lines=13> */
[----:B------:R-:W-:Y:S01]  /*4b460*/  IADD3.X R13, R13, UR5, RZ, P2, !PT ;  /* 0x000000050d0d7c10 */ /* 0x000fe200097fe4ff */
[----:B------:R-:W-:Y:S01]  /*4b470*/  STL [R1+0x1708], R5 ;  /* 0x0017080501007387 */ /* 0x000fe20000100800 */
[----:B------:R-:W-:Y:S01]  /*4b480*/  IADD3 R12, P2, R12, UR8, RZ ;  /* 0x000000080c0c7c10 */ /* 0x000fe2000ff5e0ff */
[----:B------:R-:W-:Y:S01]  /*4b490*/  STL [R1+0x16e0], R9 ;  /* 0x0016e00901007387 */ /* 0x000fe20000100800 */
[----:B------:R-:W-:Y:S02]  /*4b4a0*/  STL [R1+0x1700], R4 ;  /* 0x0017000401007387 */ /* 0x000fe40000100800 */
[----:B------:R-:W-:Y:S02]  /*4b4b0*/  STL [R1+0x16d8], R8 ;  /* 0x0016d80801007387 */ /* 0x000fe40000100800 */
[----:B------:R-:W-:Y:S01]  /*4b4c0*/  STL [R1+0x16f8], R13 ;  /* 0x0016f80d01007387 */ /* 0x000fe20000100800 */
[----:B------:R-:W-:Y:S01]  /*4b4d0*/  STL [R1+0x16d0], R12 ;  /* 0x0016d00c01007387 */ /* 0x000fe20000100800 */
[----:B------:R-:W-:Y:S02]  /*4b4e0*/  STL [R1+0x16f0], R3 ;  /* 0x0016f00301007387 */ /* 0x000fe40000100800 */
[----:B0-----:R-:W2:Y:S01]  /*4b4f0*/  LDL.LU R2, [R1+0x16dc] ;  /* 0x0016dc0001027983 */ /* 0x001ea20000300800 */
[----:B------:R-:W-:-:S02]  /*4b500*/  IADD3 R29, P3, R29, UR8, RZ ;  /* 0x000000081d1d7c10 */ /* 0x000fc4000ff7e0ff */
[----:B------:R-:W-:-:S03]  /*4b510*/  IADD3.X R28, R28, UR5, RZ, P4, !PT ;  /* 0x000000051c1c7c10 */ /* 0x000fc6000a7fe4ff */
[----:B------:R-:W-:Y:S04]  /*4b520*/  STL [R1+0x16c8], R29 ;  /* 0x0016c81d01007387 */ /* 0x000fe80000100800 */
[----:B--2---:R0:W-:Y:S01]  /*4b530*/  STL [R1+0x1840], R2 ;  /* 0x0018400201007387 */ /* 0x0041e20000100800 */
[----:B------:R-:W-:Y:S03]  /*4b540*/  STL [R1+0xd6c], R28 ;  /* 0x000d6c1c01007387 */ /* 0x000fe60000100800 */
[----:B0-----:R-:W2:Y:S01]  /*4b550*/  LDL.LU R2, [R1+0x16b8] ;  /* 0x0016b80001027983 */ /* 0x001ea20000300800 */
[----:B------:R-:W-:-:S05]  /*4b560*/  IADD3 R0, P4, R0, UR8, RZ ;  /* 0x0000000800007c10 */ /* 0x000fca000ff9e0ff */
        /* <DEDUP_REMOVED lines=31> */
[----:B--2---:R-:W-:-:S05]  /*4b760*/  IADD3.X R2, R2, UR5, RZ, P5, !PT ;  /* 0x0000000502027c10 */ /* 0x004fca000affe4ff */
[----:B------:R0:W-:Y:S04]  /*4b770*/  STL [R1+0x16e4], R2 ;  /* 0x0016e40201007387 */ /* 0x0001e80000100800 */
[----:B0-----:R-:W2:Y:S02]  /*4b780*/  LDL.LU R2, [R1+0x1844] ;  /* 0x0018440001027983 */ /* 0x001ea40000300800 */
[----:B--2---:R-:W-:-:S05]  /*4b790*/  IADD3 R2, P5, R2, UR8, RZ ;  /* 0x0000000802027c10 */ /* 0x004fca000ffbe0ff */
[----:B------:R0:W-:Y:S04]  /*4b7a0*/  STL [R1+0x16b8], R2 ;  /* 0x0016b80201007387 */ /* 0x0001e80000100800 */
[----:B0-----:R-:W2:Y:S01]  /*4b7b0*/  LDL.LU R2, [R1+0x1840] ;  /* 0x0018400001027983 */ /* 0x001ea20000300800 */
[----:B----4-:R-:W-:Y:S01]  /*4b7c0*/  IADD3.X R6, R6, UR5, RZ, P1, !PT ;  /* 0x0000000506067c10 */ /* 0x010fe20008ffe4ff */
[----:B---3--:R-:W-:Y:S01]  /*4b7d0*/  IADD3 R16, P1, R16, UR8, RZ ;  /* 0x0000000810107c10 */ /* 0x008fe2000ff3e0ff */
        /* <DEDUP_REMOVED lines=18> */
[----:B--2---:R-:W-:Y:S01]  /*4b900*/  IADD3.X R2, R2, UR5, RZ, P6, !PT ;  /* 0x0000000502027c10 */ /* 0x004fe2000b7fe4ff */
[----:B------:R-:W-:-:S04]  /*4b910*/  IADD3 R7, P6, R7, UR8, RZ ;  /* 0x0000000807077c10 */ /* 0x000fc8000ffde0ff */
[----:B------:R0:W-:Y:S01]  /*4b920*/  STL [R1+0x16dc], R2 ;  /* 0x0016dc0201007387 */ /* 0x0001e20000100800 */
[----:B------:R-:W-:Y:S02]  /*4b930*/  STL [R1+0x16b0], R7 ;  /* 0x0016b00701007387 */ /* 0x000fe40000100800 */
[----:B------:R-:W-:Y:S02]  /*4b940*/  STL [R1+0x16d4], R6 ;  /* 0x0016d40601007387 */ /* 0x000fe40000100800 */
[----:B------:R-:W-:Y:S01]  /*4b950*/  STL [R1+0x16a8], R16 ;  /* 0x0016a81001007387 */ /* 0x000fe20000100800 */
[----:B------:R-:W-:Y:S01]  /*4b960*/  STL [R1+0x16cc], R17 ;  /* 0x0016cc1101007387 */ /* 0x000fe20000100800 */
[----:B------:R-:W-:Y:S02]  /*4b970*/  STL [R1+0x16a0], R18 ;  /* 0x0016a01201007387 */ /* 0x000fe40000100800 */
        /* <DEDUP_REMOVED lines=478> */
[----:B------:R-:W-:Y:S01]  /*4d760*/  IADD3.X R28, R28, UR5, RZ, P1, !PT ;  /* 0x000000051c1c7c10 */ /* 0x000fe20008ffe4ff */
[----:B------:R-:W-:Y:S01]  /*4d770*/  IADD3 R29, P6, R29, UR8, RZ ;  /* 0x000000081d1d7c10 */ /* 0x000fe2000ffde0ff */
[----:B--2---:R-:W-:-:S05]  /*4d780*/  IADD3 R2, P5, R2, UR8, RZ ;  /* 0x0000000802027c10 */ /* 0x004fca000ffbe0ff */
[----:B------:R-:W-:Y:S01]  /*4d790*/  STL [R1+0x1448], R2 ;  /* 0x0014480201007387 */ /* 0x000fe20000100800 */
        /* <DEDUP_REMOVED lines=29> */
[----:B------:R0:W-:Y:S02]  /*4d970*/  STL [R1+0x1404], R28 ;  /* 0x0014041c01007387 */ /* 0x0001e40000100800 */
[----:B------:R-:W-:Y:S01]  /*4d980*/  STL [R1+0x13e0], R29 ;  /* 0x0013e01d01007387 */ /* 0x000fe20000100800 */
[----:B0-----:R-:W2:Y:S01]  /*4d990*/  LDL.LU R28, [R1+0x13fc] ;  /* 0x0013fc00011c7983 */ /* 0x001ea20000300800 */
[----:B------:R-:W3:Y:S01]  /*4d9a0*/  LDL.LU R2, [R1+0x13f4] ;  /* 0x0013f40001027983 */ /* 0x000ee20000300800 */
[----:B------:R-:W-:-:S02]  /*4d9b0*/  IADD3 R0, P1, R0, UR8, RZ ;  /* 0x0000000800007c10 */ /* 0x000fc4000ff3e0ff */
[----:B---3--:R0:W-:Y:S03]  /*4d9c0*/  STL [R1+0x1814], R2 ;  /* 0x0018140201007387 */ /* 0x0081e60000100800 */
[----:B------:R1:W-:Y:S01]  /*4d9d0*/  STL [R1+0x13d8], R0 ;  /* 0x0013d80001007387 */ /* 0x0003e20000100800 */
[----:B0-----:R-:W3:Y:S01]  /*4d9e0*/  LDL.LU R2, [R1+0x13d0] ;  /* 0x0013d00001027983 */ /* 0x001ee20000300800 */
        /* <DEDUP_REMOVED lines=23> */
[----:B--2---:R-:W-:Y:S01]  /*4db60*/  IADD3.X R28, R28, UR5, RZ, P2, !PT ;  /* 0x000000051c1c7c10 */ /* 0x004fe200097fe4ff */
[----:B------:R-:W2:Y:S01]  /*4db70*/  LDL.LU R12, [R1+0x1394] ;  /* 0x00139400010c7983 */ /* 0x000ea20000300800 */
[----:B------:R-:W2:Y:S02]  /*4db80*/  LDL.LU R3, [R1+0x1368] ;  /* 0x0013680001037983 */ /* 0x000ea40000300800 */
[----:B------:R-:W2:Y:S02]  /*4db90*/  LDL.LU R29, [R1+0x138c] ;  /* 0x00138c00011d7983 */ /* 0x000ea40000300800 */
[----:B-1----:R-:W2:Y:S01]  /*4dba0*/  LDL.LU R0, [R1+0x1360] ;  /* 0x0013600001007983 */ /* 0x002ea20000300800 */
[----:B------:R0:W-:Y:S04]  /*4dbb0*/  STL [R1+0x13fc], R28 ;  /* 0x0013fc1c01007387 */ /* 0x0001e80000100800 */
[----:B0-----:R-:W2:Y:S01]  /*4dbc0*/  LDL.LU R28, [R1+0x1384] ;  /* 0x00138400011c7983 */ /* 0x001ea20000300800 */
[----:B---3--:R-:W-:-:S05]  /*4dbd0*/  IADD3 R2, P2, R2, UR8, RZ ;  /* 0x0000000802027c10 */ /* 0x008fca000ff5e0ff */
[----:B------:R0:W-:Y:S04]  /*4dbe0*/  STL [R1+0x13d0], R2 ;  /* 0x0013d00201007387 */ /* 0x0001e80000100800 */
[----:B0-----:R-:W3:Y:S01]  /*4dbf0*/  LDL.LU R2, [R1+0x1814] ;  /* 0x0018140001027983 */ /* 0x001ee20000300800 */
[----:B----4-:R-:W-:Y:S01]  /*4dc00*/  IADD3.X R6, R6, UR5, RZ, P4, !PT ;  /* 0x0000000506067c10 */ /* 0x010fe2000a7fe4ff */
        /* <DEDUP_REMOVED lines=20> */
[----:B------:R-:W-:Y:S01]  /*4dd50*/  IADD3 R0, P4, R0, UR8, RZ ;  /* 0x0000000800007c10 */ /* 0x000fe2000ff9e0ff */
[----:B---3--:R-:W-:Y:S01]  /*4dd60*/  IADD3.X R2, R2, UR5, RZ, P3, !PT ;  /* 0x0000000502027c10 */ /* 0x008fe20009ffe4ff */
[----:B------:R-:W-:-:S04]  /*4dd70*/  IADD3 R7, P3, R7, UR8, RZ ;  /* 0x0000000807077c10 */ /* 0x000fc8000ff7e0ff */
        /* <DEDUP_REMOVED lines=23> */
[----:B------:R-:W-:Y:S02]  /*4def0*/  STL [R1+0x13a4], R9 ;  /* 0x0013a40901007387 */ /* 0x000fe40000100800 */
[----:B------:R-:W-:Y:S01]  /*4df00*/  STL [R1+0x1378], R4 ;  /* 0x0013780401007387 */ /* 0x000fe20000100800 */
[----:B------:R-:W-:Y:S01]  /*4df10*/  IADD3 R3, P3, R3, UR8, RZ ;  /* 0x0000000803037c10 */ /* 0x000fe2000ff7e0ff */
[----:B------:R-:W-:Y:S01]  /*4df20*/  STL [R1+0x139c], R8 ;  /* 0x00139c0801007387 */ /* 0x000fe20000100800 */
[----:B------:R-:W-:Y:S02]  /*4df30*/  STL [R1+0x1370], R13 ;  /* 0x0013700d01007387 */ /* 0x000fe40000100800 */
[----:B------:R-:W-:Y:S02]  /*4df40*/  STL [R1+0x1394], R12 ;  /* 0x0013940c01007387 */ /* 0x000fe40000100800 */
[----:B------:R0:W-:Y:S01]  /*4df50*/  STL [R1+0x1360], R0 ;  /* 0x0013600001007387 */ /* 0x0001e20000100800 */
[----:B------:R-:W-:Y:S04]  /*4df60*/  STL [R1+0x1368], R3 ;  /* 0x0013680301007387 */ /* 0x000fe80000100800 */
[----:B0-----:R-:W2:Y:S01]  /*4df70*/  LDL.LU R0, [R1+0x1358] ;  /* 0x0013580001007983 */ /* 0x001ea20000300800 */
[----:B------:R-:W-:Y:S02]  /*4df80*/  STL [R1+0x138c], R29 ;  /* 0x00138c1d01007387 */ /* 0x000fe40000100800 */
[----:B------:R-:W3:Y:S01]  /*4df90*/  LDL.LU R2, [R1+0x1350] ;  /* 0x0013500001027983 */ /* 0x000ee20000300800 */
[----:B------:R-:W-:Y:S01]  /*4dfa0*/  IADD3.X R28, R28, UR5, RZ, P5, !PT ;  /* 0x000000051c1c7c10 */ /* 0x000fe2000affe4ff */
[----:B---3--:R0:W-:Y:S04]  /*4dfb0*/  STL [R1+0x1810], R2 ;  /* 0x0018100201007387 */ /* 0x0081e80000100800 */
[----:B0-----:R-:W3:Y:S01]  /*4dfc0*/  LDL.LU R2, [R1+0x137c] ;  /* 0x00137c0001027983 */ /* 0x001ee20000300800 */
[----:B------:R0:W-:Y:S02]  /*4dfd0*/  STL [R1+0x1384], R28 ;  /* 0x0013841c01007387 */ /* 0x0001e40000100800 */
        /* <DEDUP_REMOVED lines=23> */
[----:B--2---:R-:W-:Y:S01]  /*4e150*/  IADD3 R0, P5, R0, UR8, RZ ;  /* 0x0000000800007c10 */ /* 0x004fe2000ffbe0ff */
[----:B------:R-:W2:Y:S02]  /*4e160*/  LDL.LU R12, [R1+0x12f0] ;  /* 0x0012f000010c7983 */ /* 0x000ea40000300800 */
[----:B------:R-:W2:Y:S01]  /*4e170*/  LDL.LU R3, [R1+0x1314] ;  /* 0x0013140001037983 */ /* 0x000ea20000300800 */
[----:B0-----:R-:W2:Y:S01]  /*4e180*/  LDL.LU R28, [R1+0x12e8] ;  /* 0x0012e800011c7983 */ /* 0x001ea20000300800 */
[----:B------:R-:W2:Y:S02]  /*4e190*/  LDL.LU R29, [R1+0x130c] ;  /* 0x00130c00011d7983 */ /* 0x000ea40000300800 */
[----:B------:R0:W-:Y:S02]  /*4e1a0*/  STL [R1+0x1358], R0 ;  /* 0x0013580001007387 */ /* 0x0001e40000100800 */
[----:B0-----:R-:W2:Y:S01]  /*4e1b0*/  LDL.LU R0, [R1+0x12e0] ;  /* 0x0012e00001007983 */ /* 0x001ea20000300800 */
[----:B---3--:R-:W-:-:S05]  /*4e1c0*/  IADD3.X R2, R2, UR5, RZ, P6, !PT ;  /* 0x0000000502027c10 */ /* 0x008fca000b7fe4ff */
        /* <DEDUP_REMOVED lines=24> */
[----:B---3--:R-:W-:-:S05]  /*4e350*/  IADD3 R2, P6, R2, UR8, RZ ;  /* 0x0000000802027c10 */ /* 0x008fca000ffde0ff */
        /* <DEDUP_REMOVED lines=34> */
[----:B------:R-:W-:Y:S01]  /*4e580*/  IADD3 R0, P2, R0, UR8, RZ ;  /* 0x0000000800007c10 */ /* 0x000fe2000ff5e0ff */
[----:B---3--:R0:W-:Y:S03]  /*4e590*/  STL [R1+0x180c], R2 ;  /* 0x00180c0201007387 */ /* 0x0081e60000100800 */
[----:B------:R-:W-:Y:S01]  /*4e5a0*/  STL [R1+0x130c], R29 ;  /* 0x00130c1d01007387 */ /* 0x000fe20000100800 */
        /* <DEDUP_REMOVED lines=25> */
[----:B--2---:R-:W-:Y:S01]  /*4e740*/  IADD3.X R28, R28, UR5, RZ, P3, !PT ;  /* 0x000000051c1c7c10 */ /* 0x004fe20009ffe4ff */
[----:B------:R-:W2:Y:S02]  /*4e750*/  LDL.LU R12, [R1+0x129c] ;  /* 0x00129c00010c7983 */ /* 0x000ea40000300800 */
[----:B0-----:R-:W2:Y:S01]  /*4e760*/  LDL.LU R0, [R1+0x1270] ;  /* 0x0012700001007983 */ /* 0x001ea20000300800 */
[----:B------:R-:W2:Y:S01]  /*4e770*/  LDL.LU R3, [R1+0x1294] ;  /* 0x0012940001037983 */ /* 0x000ea20000300800 */
[----:B------:R-:W2:Y:S02]  /*4e780*/  LDL.LU R29, [R1+0x1268] ;  /* 0x00126800011d7983 */ /* 0x000ea40000300800 */
[----:B------:R0:W-:Y:S02]  /*4e790*/  STL [R1+0x1304], R28 ;  /* 0x0013041c01007387 */ /* 0x0001e40000100800 */
        /* <DEDUP_REMOVED lines=45> */
[----:B------:R-:W-:Y:S01]  /*4ea70*/  STL [R1+0x1290], R25 ;  /* 0x0012901901007387 */ /* 0x000fe20000100800 */
[----:B--2---:R-:W-:Y:S01]  /*4ea80*/  IADD3.X R12, R12, UR5, RZ, P4, !PT ;  /* 0x000000050c0c7c10 */ /* 0x004fe2000a7fe4ff */
[----:B------:R-:W-:Y:S01]  /*4ea90*/  STL [R1+0x12b4], R24 ;  /* 0x0012b41801007387 */ /* 0x000fe20000100800 */
[----:B------:R-:W-:Y:S01]  /*4eaa0*/  IADD3 R0, P4, R0, UR8, RZ ;  /* 0x0000000800007c10 */ /* 0x000fe2000ff9e0ff */
[----:B------:R-:W-:Y:S02]  /*4eab0*/  STL [R1+0x1288], R5 ;  /* 0x0012880501007387 */ /* 0x000fe40000100800 */
[----:B------:R-:W-:Y:S01]  /*4eac0*/  STL [R1+0x12ac], R9 ;  /* 0x0012ac0901007387 */ /* 0x000fe20000100800 */
[----:B------:R-:W-:Y:S01]  /*4ead0*/  STL [R1+0x1280], R4 ;  /* 0x0012800401007387 */ /* 0x000fe20000100800 */
[----:B------:R-:W-:Y:S02]  /*4eae0*/  STL [R1+0x12a4], R8 ;  /* 0x0012a40801007387 */ /* 0x000fe40000100800 */
[----:B------:R0:W-:Y:S02]  /*4eaf0*/  STL [R1+0x1270], R0 ;  /* 0x0012700001007387 */ /* 0x0001e40000100800 */
[----:B------:R-:W-:Y:S01]  /*4eb00*/  STL [R1+0x1278], R13 ;  /* 0x0012780d01007387 */ /* 0x000fe20000100800 */
[----:B0-----:R-:W2:Y:S01]  /*4eb10*/  LDL.LU R0, [R1+0x1260] ;  /* 0x0012600001007983 */ /* 0x001ea20000300800 */
[----:B------:R-:W-:Y:S02]  /*4eb20*/  STL [R1+0x129c], R12 ;  /* 0x00129c0c01007387 */ /* 0x000fe40000100800 */
[----:B------:R-:W3:Y:S01]  /*4eb30*/  LDL.LU R2, [R1+0x1258] ;  /* 0x0012580001027983 */ /* 0x000ee20000300800 */
[----:B------:R-:W-:Y:S01]  /*4eb40*/  IADD3.X R3, R3, UR5, RZ, P5, !PT ;  /* 0x0000000503037c10 */ /* 0x000fe2000affe4ff */
[----:B------:R-:W-:-:S04]  /*4eb50*/  IADD3 R29, P5, R29, UR8, RZ ;  /* 0x000000081d1d7c10 */ /* 0x000fc8000ffbe0ff */
[----:B------:R-:W-:Y:S01]  /*4eb60*/  STL [R1+0x1294], R3 ;  /* 0x0012940301007387 */ /* 0x000fe20000100800 */
[----:B------:R-:W-:-:S03]  /*4eb70*/  IADD3.X R28, R28, UR5, RZ, P6, !PT ;  /* 0x000000051c1c7c10 */ /* 0x000fc6000b7fe4ff */
[----:B---3--:R0:W-:Y:S01]  /*4eb80*/  STL [R1+0x1808], R2 ;  /* 0x0018080201007387 */ /* 0x0081e20000100800 */
[----:B------:R-:W-:Y:S03]  /*4eb90*/  STL [R1+0x1268], R29 ;  /* 0x0012681d01007387 */ /* 0x000fe60000100800 */
        /* <DEDUP_REMOVED lines=26> */
[----:B0-----:R-:W2:Y:S02]  /*4ed40*/  LDL.LU R28, [R1+0x11f8] ;  /* 0x0011f800011c7983 */ /* 0x001ea40000300800 */
[----:B------:R-:W2:Y:S01]  /*4ed50*/  LDL.LU R12, [R1+0x121c] ;  /* 0x00121c00010c7983 */ /* 0x000ea20000300800 */
[----:B------:R-:W2:Y:S01]  /*4ed60*/  LDL.LU R3, [R1+0x11f0] ;  /* 0x0011f00001037983 */ /* 0x000ea20000300800 */
        /* <DEDUP_REMOVED lines=26> */
[----:B--2---:R-:W-:-:S02]  /*4ef10*/  IADD3.X R12, R12, UR5, RZ, P2, !PT ;  /* 0x000000050c0c7c10 */ /* 0x004fc400097fe4ff */
        /* <DEDUP_REMOVED lines=31> */
[----:B------:R-:W-:Y:S02]  /*4f110*/  STL [R1+0x121c], R12 ;  /* 0x00121c0c01007387 */ /* 0x000fe40000100800 */
[----:B------:R-:W3:Y:S01]  /*4f120*/  LDL.LU R2, [R1+0x1204] ;  /* 0x0012040001027983 */ /* 0x000ee20000300800 */
[----:B------:R-:W-:-:S02]  /*4f130*/  IADD3 R3, P2, R3, UR8, RZ ;  /* 0x0000000803037c10 */ /* 0x000fc4000ff5e0ff */
[----:B------:R-:W-:-:S03]  /*4f140*/  IADD3.X R29, R29, UR5, RZ, P3, !PT ;  /* 0x000000051d1d7c10 */ /* 0x000fc60009ffe4ff */
[----:B------:R-:W-:Y:S01]  /*4f150*/  STL [R1+0x11f0], R3 ;  /* 0x0011f00301007387 */ /* 0x000fe20000100800 */
[----:B------:R-:W-:-:S03]  /*4f160*/  IADD3 R0, P3, R0, UR8, RZ ;  /* 0x0000000800007c10 */ /* 0x000fc6000ff7e0ff */
        /* <DEDUP_REMOVED lines=27> */
[----:B0-----:R-:W2:Y:S01]  /*4f320*/  LDL.LU R0, [R1+0x1180] ;  /* 0x0011800001007983 */ /* 0x001ea20000300800 */
[----:B------:R-:W2:Y:S02]  /*4f330*/  LDL.LU R13, [R1+0x11a4] ;  /* 0x0011a400010d7983 */ /* 0x000ea40000300800 */
[----:B------:R-:W2:Y:S02]  /*4f340*/  LDL.LU R12, [R1+0x1178] ;  /* 0x00117800010c7983 */ /* 0x000ea40000300800 */
[----:B------:R-:W2:Y:S01]  /*4f350*/  LDL.LU R3, [R1+0x119c] ;  /* 0x00119c0001037983 */ /* 0x000ea20000300800 */
[----:B------:R0:W-:Y:S01]  /*4f360*/  STL [R1+0x120c], R28 ;  /* 0x00120c1c01007387 */ /* 0x0001e20000100800 */
[----:B------:R-:W2:Y:S03]  /*4f370*/  LDL.LU R29, [R1+0x1170] ;  /* 0x00117000011d7983 */ /* 0x000ea60000300800 */
        /* <DEDUP_REMOVED lines=22> */
[----:B--2---:R-:W-:Y:S01]  /*4f4e0*/  IADD3 R0, P4, R0, UR8, RZ ;  /* 0x0000000800007c10 */ /* 0x004fe2000ff9e0ff */
[----:B------:R-:W-:Y:S02]  /*4f4f0*/  IADD3 R4, P3, R4, UR8, RZ ;  /* 0x0000000804047c10 */ /* 0x000fe4000ff7e0ff */
        /* <DEDUP_REMOVED lines=24> */
[----:B------:R-:W-:Y:S01]  /*4f680*/  STL [R1+0x11b4], R9 ;  /* 0x0011b40901007387 */ /* 0x000fe20000100800 */
[----:B------:R-:W-:Y:S01]  /*4f690*/  IADD3.X R13, R13, UR5, RZ, P5, !PT ;  /* 0x000000050d0d7c10 */ /* 0x000fe2000affe4ff */
[----:B------:R0:W-:Y:S01]  /*4f6a0*/  STL [R1+0x1180], R0 ;  /* 0x0011800001007387 */ /* 0x0001e20000100800 */
[----:B------:R-:W-:Y:S01]  /*4f6b0*/  IADD3 R12, P5, R12, UR8, RZ ;  /* 0x000000080c0c7c10 */ /* 0x000fe2000ffbe0ff */
[----:B------:R-:W-:Y:S04]  /*4f6c0*/  STL [R1+0x1188], R4 ;  /* 0x0011880401007387 */ /* 0x000fe80000100800 */
[----:B0-----:R-:W2:Y:S01]  /*4f6d0*/  LDL.LU R0, [R1+0x1168] ;  /* 0x0011680001007983 */ /* 0x001ea20000300800 */
[----:B------:R-:W-:Y:S02]  /*4f6e0*/  STL [R1+0x11ac], R8 ;  /* 0x0011ac0801007387 */ /* 0x000fe40000100800 */
[----:B------:R-:W-:Y:S02]  /*4f6f0*/  STL [R1+0x11a4], R13 ;  /* 0x0011a40d01007387 */ /* 0x000fe40000100800 */
[----:B------:R-:W-:Y:S01]  /*4f700*/  STL [R1+0x1178], R12 ;  /* 0x0011780c01007387 */ /* 0x000fe20000100800 */
        /* <DEDUP_REMOVED lines=29> */
[----:B------:R-:W4:Y:S01]  /*4f8e0*/  LDL.LU R4, [R1+0x1134] ;  /* 0x0011340001047983 */ /* 0x000f220000300800 */
[----:B--2---:R-:W-:Y:S01]  /*4f8f0*/  IADD3 R0, P1, R0, UR8, RZ ;  /* 0x0000000800007c10 */ /* 0x004fe2000ff3e0ff */
[----:B0-----:R-:W2:Y:S01]  /*4f900*/  LDL.LU R28, [R1+0x1108] ;  /* 0x00110800011c7983 */ /* 0x001ea20000300800 */
[----:B------:R-:W2:Y:S02]  /*4f910*/  LDL.LU R8, [R1+0x112c] ;  /* 0x00112c0001087983 */ /* 0x000ea40000300800 */
[----:B------:R-:W2:Y:S02]  /*4f920*/  LDL.LU R13, [R1+0x1100] ;  /* 0x00110000010d7983 */ /* 0x000ea40000300800 */
[----:B------:R-:W2:Y:S01]  /*4f930*/  LDL.LU R12, [R1+0x1124] ;  /* 0x00112400010c7983 */ /* 0x000ea20000300800 */
[----:B------:R0:W-:Y:S01]  /*4f940*/  STL [R1+0x1168], R0 ;  /* 0x0011680001007387 */ /* 0x0001e20000100800 */
[----:B------:R-:W2:Y:S02]  /*4f950*/  LDL.LU R3, [R1+0x10f8] ;  /* 0x0010f80001037983 */ /* 0x000ea40000300800 */
[----:B------:R-:W2:Y:S01]  /*4f960*/  LDL.LU R29, [R1+0x111c] ;  /* 0x00111c00011d7983 */ /* 0x000ea20000300800 */
        /* <DEDUP_REMOVED lines=24> */
[----:B------:R-:W-:Y:S02]  /*4faf0*/  IADD3.X R12, R12, UR5, RZ, P3, !PT ;  /* 0x000000050c0c7c10 */ /* 0x000fe40009ffe4ff */
        /* <DEDUP_REMOVED lines=31> */
[----:B------:R-:W-:Y:S01]  /*4fcf0*/  STL [R1+0x1124], R12 ;  /* 0x0011240c01007387 */ /* 0x000fe20000100800 */
        /* <DEDUP_REMOVED lines=28> */
[----:B------:R-:W4:Y:S01]  /*4fec0*/  LDL.LU R9, [R1+0x10bc] ;  /* 0x0010bc0001097983 */ /* 0x000f220000300800 */
[----:B--2---:R-:W-:Y:S01]  /*4fed0*/  IADD3.X R28, R28, UR5, RZ, P5, !PT ;  /* 0x000000051c1c7c10 */ /* 0x004fe2000affe4ff */
[----:B0-----:R-:W2:Y:S01]  /*4fee0*/  LDL.LU R0, [R1+0x1090] ;  /* 0x0010900001007983 */ /* 0x001ea20000300800 */
[----:B------:R-:W2:Y:S01]  /*4fef0*/  LDL.LU R4, [R1+0x10b4] ;  /* 0x0010b40001047983 */ /* 0x000ea20000300800 */
[----:B------:R-:W2:Y:S02]  /*4ff00*/  LDL.LU R8, [R1+0x1088] ;  /* 0x0010880001087983 */ /* 0x000ea40000300800 */
[----:B------:R-:W2:Y:S02]  /*4ff10*/  LDL.LU R13, [R1+0x10ac] ;  /* 0x0010ac00010d7983 */ /* 0x000ea40000300800 */
[----:B------:R0:W-:Y:S01]  /*4ff20*/  STL [R1+0x1114], R28 ;  /* 0x0011141c01007387 */ /* 0x0001e20000100800 */
[----:B------:R-:W2:Y:S01]  /*4ff30*/  LDL.LU R12, [R1+0x1080] ;  /* 0x00108000010c7983 */ /* 0x000ea20000300800 */
[----:B------:R-:W2:Y:S02]  /*4ff40*/  LDL.LU R3, [R1+0x10a4] ;  /* 0x0010a40001037983 */ /* 0x000ea40000300800 */
[----:B------:R-:W2:Y:S01]  /*4ff50*/  LDL.LU R29, [R1+0x1078] ;  /* 0x00107800011d7983 */ /* 0x000ea20000300800 */
        /* <DEDUP_REMOVED lines=47> */
[----:B------:R0:W-:Y:S01]  /*50250*/  STL [R1+0x1090], R0 ;  /* 0x0010900001007387 */ /* 0x0001e20000100800 */
[----:B------:R-:W-:Y:S01]  /*50260*/  STL [R1+0x1098], R5 ;  /* 0x0010980501007387 */ /* 0x000fe20000100800 */
[----:B------:R-:W-:Y:S01]  /*50270*/  IADD3.X R13, R13, UR5, RZ, P6, !PT ;  /* 0x000000050d0d7c10 */ /* 0x000fe2000b7fe4ff */
[----:B------:R-:W-:Y:S01]  /*50280*/  IADD3 R12, P6, R12, UR8, RZ ;  /* 0x000000080c0c7c10 */ /* 0x000fe2000ffde0ff */
[----:B0-----:R-:W2:Y:S01]  /*50290*/  LDL.LU R0, [R1+0x1070] ;  /* 0x0010700001007983 */ /* 0x001ea20000300800 */
[----:B------:R-:W-:Y:S02]  /*502a0*/  STL [R1+0x10bc], R9 ;  /* 0x0010bc0901007387 */ /* 0x000fe40000100800 */
[----:B------:R-:W-:Y:S02]  /*502b0*/  STL [R1+0x10b4], R4 ;  /* 0x0010b40401007387 */ /* 0x000fe40000100800 */
[----:B------:R-:W-:Y:S01]  /*502c0*/  STL [R1+0x1088], R8 ;  /* 0x0010880801007387 */ /* 0x000fe20000100800 */
[----:B------:R-:W-:Y:S01]  /*502d0*/  STL [R1+0x10ac], R13 ;  /* 0x0010ac0d01007387 */ /* 0x000fe20000100800 */
[----:B------:R-:W-:Y:S02]  /*502e0*/  STL [R1+0x1080], R12 ;  /* 0x0010800c01007387 */ /* 0x000fe40000100800 */
[----:B------:R-:W3:Y:S01]  /*502f0*/  LDL.LU R2, [R1+0x1068] ;  /* 0x0010680001027983 */ /* 0x000ee20000300800 */
[----:B------:R-:W-:Y:S01]  /*50300*/  IADD3.X R3, R3, UR5, RZ, P1, !PT ;  /* 0x0000000503037c10 */ /* 0x000fe20008ffe4ff */
[----:B------:R-:W-:-:S04]  /*50310*/  IADD3 R29, P1, R29, UR8, RZ ;  /* 0x000000081d1d7c10 */ /* 0x000fc8000ff3e0ff */
[----:B------:R-:W-:Y:S01]  /*50320*/  STL [R1+0x10a4], R3 ;  /* 0x0010a40301007387 */ /* 0x000fe20000100800 */
[----:B------:R-:W-:-:S03]  /*50330*/  IADD3.X R28, R28, UR5, RZ, P2, !PT ;  /* 0x000000051c1c7c10 */ /* 0x000fc600097fe4ff */
[----:B---3--:R0:W-:Y:S01]  /*50340*/  STL [R1+0x17f8], R2 ;  /* 0x0017f80201007387 */ /* 0x0081e20000100800 */
[----:B------:R1:W-:Y:S03]  /*50350*/  STL [R1+0x1078], R29 ;  /* 0x0010781d01007387 */ /* 0x0003e60000100800 */
        /* <DEDUP_REMOVED lines=24> */
[----:B------:R-:W2:Y:S01]  /*504e0*/  LDL.LU R8, [R1+0x1010] ;  /* 0x0010100001087983 */ /* 0x000ea20000300800 */
[----:B------:R-:W2:Y:S02]  /*504f0*/  LDL.LU R13, [R1+0x1034] ;  /* 0x00103400010d7983 */ /* 0x000ea40000300800 */
[----:B------:R0:W-:Y:S02]  /*50500*/  STL [R1+0x1070], R0 ;  /* 0x0010700001007387 */ /* 0x0001e40000100800 */
[----:B------:R-:W2:Y:S01]  /*50510*/  LDL.LU R12, [R1+0x1008] ;  /* 0x00100800010c7983 */ /* 0x000ea20000300800 */
[----:B------:R-:W2:Y:S01]  /*50520*/  LDL.LU R3, [R1+0x102c] ;  /* 0x00102c0001037983 */ /* 0x000ea20000300800 */
[----:B-1----:R-:W2:Y:S02]  /*50530*/  LDL.LU R29, [R1+0x1000] ;  /* 0x00100000011d7983 */ /* 0x002ea40000300800 */
[----:B0-----:R-:W2:Y:S01]  /*50540*/  LDL.LU R28, [R1+0x1024] ;  /* 0x00102400011c7983 */ /* 0x001ea20000300800 */
[----:B------:R-:W2:Y:S01]  /*50550*/  LDL.LU R0, [R1+0xff8] ;  /* 0x000ff80001007983 */ /* 0x000ea20000300800 */
        /* <DEDUP_REMOVED lines=20> */
[----:B--2---:R-:W-:Y:S01]  /*506a0*/  IADD3 R9, P1, R9, UR8, RZ ;  /* 0x0000000809097c10 */ /* 0x004fe2000ff3e0ff */
[----:B------:R-:W-:Y:S01]  /*506b0*/  IADD3.X R4, R4, UR5, RZ, P2, !PT ;  /* 0x0000000504047c10 */ /* 0x000fe200097fe4ff */
[----:B------:R-:W-:Y:S01]  /*506c0*/  IADD3 R8, P2, R8, UR8, RZ ;  /* 0x0000000808087c10 */ /* 0x000fe2000ff5e0ff */
[----:B------:R-:W-:-:S02]  /*506d0*/  IADD3.X R3, R3, UR5, RZ, P4, !PT ;  /* 0x0000000503037c10 */ /* 0x000fc4000a7fe4ff */
        /* <DEDUP_REMOVED lines=17> */
[----:B------:R0:W-:Y:S01]  /*507f0*/  STL [R1+0x1030], R23 ;  /* 0x0010301701007387 */ /* 0x0001e20000100800 */
[----:B------:R-:W-:Y:S02]  /*50800*/  STL [R1+0x1054], R27 ;  /* 0x0010541b01007387 */ /* 0x000fe40000100800 */
[----:B------:R-:W-:Y:S02]  /*50810*/  STL [R1+0x1028], R26 ;  /* 0x0010281a01007387 */ /* 0x000fe40000100800 */
        /* <DEDUP_REMOVED lines=35> */
[----:B-1----:R-:W4:Y:S01]  /*50a50*/  LDL.LU R28, [R1+0xfb0] ;  /* 0x000fb000011c7983 */ /* 0x002f220000300800 */
[----:B0-----:R-:W4:Y:S02]  /*50a60*/  LDL.LU R0, [R1+0xfd4] ;  /* 0x000fd40001007983 */ /* 0x001f240000300800 */
[----:B------:R-:W4:Y:S02]  /*50a70*/  LDL.LU R16, [R1+0xfa8] ;  /* 0x000fa80001107983 */ /* 0x000f240000300800 */
[----:B------:R-:W4:Y:S01]  /*50a80*/  LDL.LU R17, [R1+0xfcc] ;  /* 0x000fcc0001117983 */ /* 0x000f220000300800 */
[----:B--2---:R-:W-:Y:S01]  /*50a90*/  IADD3.X R23, R23, UR5, RZ, P6, !PT ;  /* 0x0000000517177c10 */ /* 0x004fe2000b7fe4ff */
[----:B------:R-:W2:Y:S01]  /*50aa0*/  LDL.LU R18, [R1+0xfa0] ;  /* 0x000fa00001127983 */ /* 0x000ea20000300800 */
[----:B------:R-:W2:Y:S02]  /*50ab0*/  LDL.LU R19, [R1+0xf98] ;  /* 0x000f980001137983 */ /* 0x000ea40000300800 */
[----:B------:R-:W2:Y:S02]  /*50ac0*/  LDL.LU R10, [R1+0xfbc] ;  /* 0x000fbc00010a7983 */ /* 0x000ea40000300800 */
[----:B------:R-:W2:Y:S01]  /*50ad0*/  LDL.LU R11, [R1+0xf90] ;  /* 0x000f9000010b7983 */ /* 0x000ea20000300800 */
[----:B------:R0:W-:Y:S01]  /*50ae0*/  STL [R1+0x101c], R23 ;  /* 0x00101c1701007387 */ /* 0x0001e20000100800 */
[----:B------:R-:W2:Y:S02]  /*50af0*/  LDL.LU R14, [R1+0xfb4] ;  /* 0x000fb400010e7983 */ /* 0x000ea40000300800 */
[----:B------:R-:W2:Y:S02]  /*50b00*/  LDL.LU R15, [R1+0xf88] ;  /* 0x000f8800010f7983 */ /* 0x000ea40000300800 */
[----:B------:R-:W2:Y:S01]  /*50b10*/  LDL.LU R20, [R1+0xfac] ;  /* 0x000fac0001147983 */ /* 0x000ea20000300800 */
[----:B------:R-:W2:Y:S01]  /*50b20*/  LDL.LU R21, [R1+0xfa4] ;  /* 0x000fa40001157983 */ /* 0x000ea20000300800 */
        /* <DEDUP_REMOVED lines=18> */
[----:B---3--:R-:W-:Y:S01]  /*50c50*/  IADD3.X R2, R2, UR5, RZ, P1, !PT ;  /* 0x0000000502027c10 */ /* 0x008fe20008ffe4ff */
[----:B------:R-:W-:-:S04]  /*50c60*/  IADD3 R6, P1, R6, UR8, RZ ;  /* 0x0000000806067c10 */ /* 0x000fc8000ff3e0ff */
[----:B------:R0:W-:Y:S04]  /*50c70*/  STL [R1+0x1014], R2 ;  /* 0x0010140201007387 */ /* 0x0001e80000100800 */
[----:B0-----:R0:W5:Y:S01]  /*50c80*/  LDL.LU R2, [R1+0x17f0] ;  /* 0x0017f00001027983 */ /* 0x0011620000300800 */
[----:B------:R1:W-:Y:S03]  /*50c90*/  STL [R1+0xfe8], R6 ;  /* 0x000fe80601007387 */ /* 0x0003e60000100800 */
[----:B-1----:R0:W5:Y:S01]  /*50ca0*/  LDL.LU R6, [R1+0x17ec] ;  /* 0x0017ec0001067983 */ /* 0x0021620000300800 */
[----:B------:R1:W-:Y:S03]  /*50cb0*/  STL [R1+0x100c], R7 ;  /* 0x00100c0701007387 */ /* 0x0003e60000100800 */
[----:B-1----:R0:W5:Y:S01]  /*50cc0*/  LDL.LU R7, [R1+0x17e8] ;  /* 0x0017e80001077983 */ /* 0x0021620000300800 */
[----:B------:R1:W-:Y:S03]  /*50cd0*/  STL [R1+0xfe0], R24 ;  /* 0x000fe01801007387 */ /* 0x0003e60000100800 */
[----:B-1----:R0:W5:Y:S01]  /*50ce0*/  LDL.LU R24, [R1+0x17e4] ;  /* 0x0017e40001187983 */ /* 0x0021620000300800 */
[----:B------:R1:W-:Y:S03]  /*50cf0*/  STL [R1+0x1004], R25 ;  /* 0x0010041901007387 */ /* 0x0003e60000100800 */
[----:B-1----:R0:W5:Y:S01]  /*50d00*/  LDL.LU R25, [R1+0x17e0] ;  /* 0x0017e00001197983 */ /* 0x0021620000300800 */
[----:B------:R1:W-:Y:S01]  /*50d10*/  STL [R1+0xfd8], R26 ;  /* 0x000fd81a01007387 */ /* 0x0003e20000100800 */
[----:B------:R-:W-:-:S02]  /*50d20*/  IADD3.X R12, R12, UR5, RZ, P1, !PT ;  /* 0x000000050c0c7c10 */ /* 0x000fc40008ffe4ff */
[----:B-1----:R0:W5:Y:S01]  /*50d30*/  LDL.LU R26, [R1+0x17dc] ;  /* 0x0017dc00011a7983 */ /* 0x0021620000300800 */
[----:B------:R1:W-:Y:S01]  /*50d40*/  STL [R1+0xffc], R27 ;  /* 0x000ffc1b01007387 */ /* 0x0003e20000100800 */
[----:B------:R-:W-:Y:S02]  /*50d50*/  IADD3 R3, P1, R3, UR8, RZ ;  /* 0x0000000803037c10 */ /* 0x000fe4000ff3e0ff */
[----:B-1----:R0:W5:Y:S01]  /*50d60*/  LDL.LU R27, [R1+0x17d8] ;  /* 0x0017d800011b7983 */ /* 0x0021620000300800 */
        /* <DEDUP_REMOVED lines=17> */
[----:B-1----:R-:W3:Y:S01]  /*50e80*/  LDL.LU R28, [R1+0x17b4] ;  /* 0x0017b400011c7983 */ /* 0x002ee20000300800 */
[----:B------:R1:W-:Y:S03]  /*50e90*/  STL [R1+0xfd4], R0 ;  /* 0x000fd40001007387 */ /* 0x0003e60000100800 */
[----:B-1----:R-:W4:Y:S01]  /*50ea0*/  LDL.LU R0, [R1+0x17b0] ;  /* 0x0017b00001007983 */ /* 0x002f220000300800 */
[----:B------:R-:W-:-:S02]  /*50eb0*/  IADD3 R16, P3, R16, UR8, RZ ;  /* 0x0000000810107c10 */ /* 0x000fc4000ff7e0ff */
[----:B------:R-:W-:-:S03]  /*50ec0*/  IADD3.X R17, R17, UR5, RZ, P4, !PT ;  /* 0x0000000511117c10 */ /* 0x000fc6000a7fe4ff */
[----:B------:R-:W-:Y:S01]  /*50ed0*/  STL [R1+0xfa8], R16 ;  /* 0x000fa81001007387 */ /* 0x000fe20000100800 */
[----:B----4-:R-:W-:-:S05]  /*50ee0*/  IADD3.X R0, R0, UR5, RZ, P5, !PT ;  /* 0x0000000500007c10 */ /* 0x010fca000affe4ff */
[----:B------:R1:W-:Y:S01]  /*50ef0*/  STL [R1+0xfc4], R0 ;  /* 0x000fc40001007387 */ /* 0x0003e20000100800 */
[----:B------:R-:W-:Y:S03]  /*50f00*/  STL [R1+0xfcc], R17 ;  /* 0x000fcc1101007387 */ /* 0x000fe60000100800 */
[----:B-1----:R-:W4:Y:S01]  /*50f10*/  LDL.LU R0, [R1+0x17ac] ;  /* 0x0017ac0001007983 */ /* 0x002f220000300800 */
[----:B--2---:R-:W-:Y:S02]  /*50f20*/  IADD3 R18, P4, R18, UR8, RZ ;  /* 0x0000000812127c10 */ /* 0x004fe4000ff9e0ff */
[----:B------:R-:W-:Y:S02]  /*50f30*/  IADD3 R19, P5, R19, UR8, RZ ;  /* 0x0000000813137c10 */ /* 0x000fe4000ffbe0ff */
[----:B------:R-:W-:Y:S01]  /*50f40*/  IADD3.X R10, R10, UR5, RZ, P6, !PT ;  /* 0x000000050a0a7c10 */ /* 0x000fe2000b7fe4ff */
[----:B------:R-:W-:Y:S01]  /*50f50*/  IADD3 R11, P6, R11, UR8, RZ ;  /* 0x000000080b0b7c10 */ /* 0x000fe2000ffde0ff */
[----:B------:R-:W-:Y:S01]  /*50f60*/  IADD3.X R14, R14, UR5, RZ, P1, !PT ;  /* 0x000000050e0e7c10 */ /* 0x000fe20008ffe4ff */
[----:B------:R-:W-:Y:S01]  /*50f70*/  STL [R1+0xfa0], R18 ;  /* 0x000fa01201007387 */ /* 0x000fe20000100800 */
[----:B------:R-:W-:Y:S01]  /*50f80*/  IADD3 R15, P1, R15, UR8, RZ ;  /* 0x000000080f0f7c10 */ /* 0x000fe2000ff3e0ff */
[----:B------:R-:W-:Y:S01]  /*50f90*/  STL [R1+0xf98], R19 ;  /* 0x000f981301007387 */ /* 0x000fe20000100800 */
[----:B------:R-:W-:Y:S01]  /*50fa0*/  IADD3.X R20, R20, UR5, RZ, P2, !PT ;  /* 0x0000000514147c10 */ /* 0x000fe200097fe4ff */
[----:B------:R-:W-:Y:S01]  /*50fb0*/  STL [R1+0xfbc], R10 ;  /* 0x000fbc0a01007387 */ /* 0x000fe20000100800 */
[----:B------:R-:W-:Y:S01]  /*50fc0*/  IADD3.X R21, R21, UR5, RZ, P3, !PT ;  /* 0x0000000515157c10 */ /* 0x000fe20009ffe4ff */
[----:B------:R-:W-:Y:S02]  /*50fd0*/  STL [R1+0xf90], R11 ;  /* 0x000f900b01007387 */ /* 0x000fe40000100800 */
[----:B------:R-:W-:Y:S01]  /*50fe0*/  STL [R1+0xfb4], R14 ;  /* 0x000fb40e01007387 */ /* 0x000fe20000100800 */
[----:B------:R-:W-:Y:S01]  /*50ff0*/  IADD3.X R22, R22, UR5, RZ, P4, !PT ;  /* 0x0000000516167c10 */ /* 0x000fe2000a7fe4ff */
[----:B------:R-:W-:Y:S01]  /*51000*/  STL [R1+0xf88], R15 ;  /* 0x000f880f01007387 */ /* 0x000fe20000100800 */
[----:B------:R-:W-:Y:S01]  /*51010*/  IADD3.X R23, R23, UR5, RZ, P5, !PT ;  /* 0x0000000517177c10 */ /* 0x000fe2000affe4ff */
[----:B------:R-:W-:Y:S02]  /*51020*/  STL [R1+0xfac], R20 ;  /* 0x000fac1401007387 */ /* 0x000fe40000100800 */
[----:B------:R-:W-:Y:S01]  /*51030*/  STL [R1+0xfa4], R21 ;  /* 0x000fa41501007387 */ /* 0x000fe20000100800 */
[----:B---3--:R-:W-:-:S02]  /*51040*/  IADD3.X R28, R28, UR5, RZ, P1, !PT ;  /* 0x000000051c1c7c10 */ /* 0x008fc40008ffe4ff */
[----:B----4-:R-:W-:-:S05]  /*51050*/  IADD3.X R0, R0, UR5, RZ, P6, !PT ;  /* 0x0000000500007c10 */ /* 0x010fca000b7fe4ff */
[----:B------:R1:W-:Y:S01]  /*51060*/  STL [R1+0xf8c], R0 ;  /* 0x000f8c0001007387 */ /* 0x0003e20000100800 */
[----:B------:R-:W-:Y:S03]  /*51070*/  STL [R1+0xf9c], R22 ;  /* 0x000f9c1601007387 */ /* 0x000fe60000100800 */
[----:B-1----:R0:W5:Y:S01]  /*51080*/  LDL.LU R0, [R1+0x17a8] ;  /* 0x0017a80001007983 */ /* 0x0021620000300800 */
[----:B------:R-:W-:Y:S02]  /*51090*/  STL [R1+0xf94], R23 ;  /* 0x000f941701007387 */ /* 0x000fe40000100800 */
[----:B------:R1:W-:Y:S02]  /*510a0*/  STL [R1+0xf84], R28 ;  /* 0x000f841c01007387 */ /* 0x0003e40000100800 */
[----:B-1----:R0:W5:Y:S01]  /*510b0*/  LDL.LU R28, [R1+0x17a4] ;  /* 0x0017a400011c7983 */ /* 0x0021620000300800 */
[----:B------:R-:W-:Y:S01]  /*510c0*/  @!P0 CALL.REL.NOINC `(.L_x_2) ;  /* 0x0000001000008944 */ /* 0x000fe20003c00000 */
[----:B------:R-:W-:Y:S05]  /*510d0*/  BRA `(.L_x_3) ;  /* 0xfffcc21000007947 */ /* 0x000fea000383ffff */
.L_x_2:
[----:B-----5:R1:W-:Y:S04]  /*510e0*/  STL [R1+0x1bbc], R27 ;  /* 0x001bbc1b01007387 */ /* 0x0203e80000100800 */
[----:B-1----:R-:W2:Y:S04]  /*510f0*/  LDL.LU R27, [R1+0x104] ;  /* 0x00010400011b7983 */ /* 0x002ea80000300800 */
[----:B--2---:R1:W-:Y:S04]  /*51100*/  STL [R1+0x1bc0], R27 ;  /* 0x001bc01b01007387 */ /* 0x0043e80000100800 */
        /* <DEDUP_REMOVED lines=12> */
[----:B------:R2:W-:Y:S01]  /*511d0*/  STL [R1+0x1bb8], R26 ;  /* 0x001bb81a01007387 */ /* 0x0005e20000100800 */
[----:B-1----:R-:W-:-:S03]  /*511e0*/  IMAD.MOV.U32 R27, RZ, RZ, R7 ;  /* 0x000000ffff1b7224 */ /* 0x002fc600078e0007 */
[----:B--2---:R-:W2:Y:S04]  /*511f0*/  LDL.LU R26, [R1+0x100] ;  /* 0x00010000011a7983 */ /* 0x004ea80000300800 */
        /* <DEDUP_REMOVED lines=20> */
[----:B------:R1:W-:Y:S04]  /*51340*/  STL [R1+0x1ba0], R24 ;  /* 0x001ba01801007387 */ /* 0x0003e80000100800 */
[----:B-1----:R-:W3:Y:S04]  /*51350*/  LDL.LU R24, [R1+0x5c8] ;  /* 0x0005c80001187983 */ /* 0x002ee80000300800 */
[----:B---3--:R1:W-:Y:S04]  /*51360*/  STL [R1+0x1bac], R24 ;  /* 0x001bac1801007387 */ /* 0x0083e80000100800 */
[----:B-1----:R-:W3:Y:S04]  /*51370*/  LDL.LU R24, [R1+0x5bc] ;  /* 0x0005bc0001187983 */ /* 0x002ee80000300800 */
[----:B---3--:R1:W-:Y:S04]  /*51380*/  STL [R1+0x1bb4], R24 ;  /* 0x001bb41801007387 */ /* 0x0083e80000100800 */
[----:B-1----:R-:W2:Y:S04]  /*51390*/  LDL.LU R24, [R1+0x43c] ;  /* 0x00043c0001187983 */ /* 0x002ea80000300800 */
[----:B------:R-:W3:Y:S04]  /*513a0*/  LDL.LU R0, [R1+0x210] ;  /* 0x0002100001007983 */ /* 0x000ee80000300800 */
[----:B---3--:R1:W-:Y:S04]  /*513b0*/  STL [R1+0x1b7c], R0 ;  /* 0x001b7c0001007387 */ /* 0x0083e80000100800 */
[----:B-1----:R-:W3:Y:S04]  /*513c0*/  LDL.LU R0, [R1+0x1fc] ;  /* 0x0001fc0001007983 */ /* 0x002ee80000300800 */
        /* <DEDUP_REMOVED lines=8> */
[----:B------:R-:W4:Y:S04]  /*51450*/  LDL.LU R2, [R1+0x2dc] ;  /* 0x0002dc0001027983 */ /* 0x000f280000300800 */
[----:B----4-:R1:W-:Y:S04]  /*51460*/  STL [R1+0x1b84], R2 ;  /* 0x001b840201007387 */ /* 0x0103e80000100800 */
[----:B-1----:R-:W4:Y:S04]  /*51470*/  LDL.LU R2, [R1+0x1ec] ;  /* 0x0001ec0001027983 */ /* 0x002f280000300800 */
[----:B----4-:R1:W-:Y:S04]  /*51480*/  STL [R1+0x1b8c], R2 ;  /* 0x001b8c0201007387 */ /* 0x0103e80000100800 */
[----:B-1----:R-:W4:Y:S04]  /*51490*/  LDL.LU R2, [R1+0x5c4] ;  /* 0x0005c40001027983 */ /* 0x002f280000300800 */
[----:B----4-:R1:W-:Y:S04]  /*514a0*/  STL [R1+0x1b94], R2 ;  /* 0x001b940201007387 */ /* 0x0103e80000100800 */
[----:B-1----:R-:W4:Y:S01]  /*514b0*/  LDL.LU R2, [R1+0x5b4] ;  /* 0x0005b40001027983 */ /* 0x002f220000300800 */
[----:B------:R-:W-:-:S03]  /*514c0*/  F2FP.BF16.PACK_AB R27, R26, R27 ;  /* 0x0000001b1a1b723e */ /* 0x000fc600000010ff */
[----:B----4-:R1:W-:Y:S04]  /*514d0*/  STL [R1+0x1b9c], R2 ;  /* 0x001b9c0201007387 */ /* 0x0103e80000100800 */
[----:B-1----:R-:W3:Y:S04]  /*514e0*/  LDL.LU R2, [R1+0x434] ;  /* 0x0004340001027983 */ /* 0x002ee80000300800 */
[----:B------:R-:W4:Y:S04]  /*514f0*/  LDL.LU R29, [R1+0x2d8] ;  /* 0x0002d800011d7983 */ /* 0x000f280000300800 */
        /* <DEDUP_REMOVED lines=14> */
[----:B------:R1:W-:Y:S04]  /*515e0*/  STL [R1+0x17ec], R5 ;  /* 0x0017ec0501007387 */ /* 0x0003e80000100800 */
[----:B-1----:R-:W2:Y:S04]  /*515f0*/  LDL.LU R5, [R1+0x214] ;  /* 0x0002140001057983 */ /* 0x002ea80000300800 */
        /* <DEDUP_REMOVED lines=14> */
[----:B------:R-:W2:Y:S04]  /*516e0*/  LDL.LU R26, [R1+0x1bf4] ;  /* 0x001bf400011a7983 */ /* 0x000ea80000300800 */
[----:B------:R1:W-:Y:S04]  /*516f0*/  STL [R1+0x98c], R27 ;  /* 0x00098c1b01007387 */ /* 0x0003e80000100800 */
[----:B-1----:R-:W2:Y:S02]  /*51700*/  LDL.LU R27, [R1+0x1bf0] ;  /* 0x001bf000011b7983 */ /* 0x002ea40000300800 */
[----:B--2---:R-:W-:-:S02]  /*51710*/  F2FP.BF16.PACK_AB R27, R26, R27 ;  /* 0x0000001b1a1b723e */ /* 0x004fc400000010ff */
        /* <DEDUP_REMOVED lines=26> */
[----:B-1----:R-:W2:Y:S01]  /*518c0*/  LDL.LU R26, [R1+0x1bb8] ;  /* 0x001bb800011a7983 */ /* 0x002ea20000300800 */
[----:B------:R-:W-:Y:S02]  /*518d0*/  F2FP.BF16.PACK_AB R25, R24, R25 ;  /* 0x000000191819723e */ /* 0x000fe400000010ff */
[----:B--2---:R-:W-:-:S02]  /*518e0*/  F2FP.BF16.PACK_AB R27, R27, R26 ;  /* 0x0000001a1b1b723e */ /* 0x004fc400000010ff */
[----:B------:R-:W2:Y:S04]  /*518f0*/  LDL.LU R26, [R1+0x208] ;  /* 0x00020800011a7983 */ /* 0x000ea80000300800 */
        /* <DEDUP_REMOVED lines=13> */
[----:B---3--:R-:W-:Y:S02]  /*519d0*/  F2FP.BF16.PACK_AB R0, R2, R0 ;  /* 0x000000000200723e */ /* 0x008fe400000010ff */
[----:B--2---:R-:W-:-:S02]  /*519e0*/  F2FP.BF16.PACK_AB R25, R25, R24 ;  /* 0x000000181919723e */ /* 0x004fc400000010ff */
[----:B------:R-:W2:Y:S04]  /*519f0*/  LDL.LU R24, [R1+0x1f8] ;  /* 0x0001f80001187983 */ /* 0x000ea80000300800 */
[----:B------:R1:W-:Y:S04]  /*51a00*/  STL [R1+0x95c], R25 ;  /* 0x00095c1901007387 */ /* 0x0003e80000100800 */
[----:B-1----:R-:W3:Y:S04]  /*51a10*/  LDL.LU R25, [R1+0x20c] ;  /* 0x00020c0001197983 */ /* 0x002ee80000300800 */
        /* <DEDUP_REMOVED lines=12> */
[----:B------:R-:W4:Y:S04]  /*51ae0*/  LDL.LU R2, [R1+0x1b84] ;  /* 0x001b840001027983 */ /* 0x000f280000300800 */
[----:B------:R1:W-:Y:S04]  /*51af0*/  STL [R1+0x7bc], R0 ;  /* 0x0007bc0001007387 */ /* 0x0003e80000100800 */
[----:B-1----:R-:W2:Y:S01]  /*51b00*/  LDL.LU R0, [R1+0x1b80] ;  /* 0x001b800001007983 */ /* 0x002ea20000300800 */
[----:B---3--:R-:W-:Y:S02]  /*51b10*/  F2FP.BF16.PACK_AB R25, R25, R26 ;  /* 0x0000001a1919723e */ /* 0x008fe400000010ff */
[----:B------:R-:W-:-:S02]  /*51b20*/  F2FP.BF16.PACK_AB R3, R3, R12 ;  /* 0x0000000c0303723e */ /* 0x000fc400000010ff */
[----:B--2---:R-:W-:Y:S02]  /*51b30*/  F2FP.BF16.PACK_AB R24, R0, R24 ;  /* 0x000000180018723e */ /* 0x004fe400000010ff */
[----:B------:R-:W2:Y:S01]  /*51b40*/  LDL.LU R0, [R1+0x1b7c] ;  /* 0x001b7c0001007983 */ /* 0x000ea20000300800 */
[----:B------:R-:W-:Y:S02]  /*51b50*/  F2FP.BF16.PACK_AB R8, R13, R8 ;  /* 0x000000080d08723e */ /* 0x000fe400000010ff */
[----:B------:R-:W-:Y:S01]  /*51b60*/  F2FP.BF16.PACK_AB R4, R9, R4 ;  /* 0x000000040904723e */ /* 0x000fe200000010ff */
[----:B------:R1:W-:Y:S01]  /*51b70*/  STL [R1+0x7b8], R24 ;  /* 0x0007b81801007387 */ /* 0x0003e20000100800 */
[----:B----4-:R-:W-:-:S03]  /*51b80*/  F2FP.BF16.PACK_AB R2, R2, R29 ;  /* 0x0000001d0202723e */ /* 0x010fc600000010ff */
[----:B------:R-:W-:Y:S01]  /*51b90*/  STL [R1+0x7b4], R25 ;  /* 0x0007b41901007387 */ /* 0x000fe20000100800 */
[----:B-1----:R-:W-:-:S05]  /*51ba0*/  F2FP.BF16.PACK_AB R24, R27, R28 ;  /* 0x0000001c1b18723e */ /* 0x002fca00000010ff */
[----:B------:R-:W-:Y:S04]  /*51bb0*/  STL [R1+0x7b0], R24 ;  /* 0x0007b01801007387 */ /* 0x000fe80000100800 */
[----:B------:R2:W-:Y:S04]  /*51bc0*/  STL [R1+0x6bc], R3 ;  /* 0x0006bc0301007387 */ /* 0x0005e80000100800 */
[----:B------:R-:W-:Y:S04]  /*51bd0*/  STL [R1+0x6b8], R8 ;  /* 0x0006b80801007387 */ /* 0x000fe80000100800 */
[----:B------:R-:W-:Y:S01]  /*51be0*/  STL [R1+0x6b4], R4 ;  /* 0x0006b40401007387 */ /* 0x000fe20000100800 */
[----:B--2---:R-:W-:-:S02]  /*51bf0*/  F2FP.BF16.PACK_AB R3, R5, R0 ;  /* 0x000000000503723e */ /* 0x004fc400000010ff */
[----:B------:R-:W-:-:S03]  /*51c00*/  F2FP.BF16.PACK_AB R0, R16, R17 ;  /* 0x000000111000723e */ /* 0x000fc600000010ff */
[----:B------:R1:W-:Y:S04]  /*51c10*/  STL [R1+0x6b0], R3 ;  /* 0x0006b00301007387 */ /* 0x0003e80000100800 */
[----:B------:R2:W-:Y:S04]  /*51c20*/  STL [R1+0x6ac], R2 ;  /* 0x0006ac0201007387 */ /* 0x0005e80000100800 */
[----:B------:R3:W-:Y:S01]  /*51c30*/  STL [R1+0x6a8], R0 ;  /* 0x0006a80001007387 */ /* 0x0007e20000100800 */
[----:B-1----:R-:W-:Y:S02]  /*51c40*/  F2FP.BF16.PACK_AB R3, R18, R19 ;  /* 0x000000131203723e */ /* 0x002fe400000010ff */
[----:B--2---:R-:W-:-:S03]  /*51c50*/  F2FP.BF16.PACK_AB R2, R6, R7 ;  /* 0x000000070602723e */ /* 0x004fc600000010ff */
[----:B------:R1:W-:Y:S01]  /*51c60*/  STL [R1+0x6a4], R3 ;  /* 0x0006a40301007387 */ /* 0x0003e20000100800 */
[----:B---3--:R-:W-:-:S03]  /*51c70*/  F2FP.BF16.PACK_AB R0, R10, R11 ;  /* 0x0000000b0a00723e */ /* 0x008fc600000010ff */
[----:B------:R2:W-:Y:S04]  /*51c80*/  STL [R1+0x6a0], R2 ;  /* 0x0006a00201007387 */ /* 0x0005e80000100800 */
[----:B------:R3:W-:Y:S01]  /*51c90*/  STL [R1+0x69c], R0 ;  /* 0x00069c0001007387 */ /* 0x0007e20000100800 */
[----:B-1----:R-:W-:Y:S02]  /*51ca0*/  F2FP.BF16.PACK_AB R3, R14, R15 ;  /* 0x0000000f0e03723e */ /* 0x002fe400000010ff */
[----:B--2---:R-:W-:-:S03]  /*51cb0*/  F2FP.BF16.PACK_AB R2, R20, R21 ;  /* 0x000000151402723e */ /* 0x004fc600000010ff */
[----:B------:R-:W-:Y:S01]  /*51cc0*/  STL [R1+0x698], R3 ;  /* 0x0006980301007387 */ /* 0x000fe20000100800 */
[----:B---3--:R-:W-:-:S03]  /*51cd0*/  F2FP.BF16.PACK_AB R0, R22, R23 ;  /* 0x000000171600723e */ /* 0x008fc600000010ff */
[----:B------:R-:W2:Y:S04]  /*51ce0*/  LDL.LU R24, [R1+0x4c8] ;  /* 0x0004c80001187983 */ /* 0x000ea80000300800 */
[----:B------:R-:W-:Y:S04]  /*51cf0*/  STL [R1+0x694], R2 ;  /* 0x0006940201007387 */ /* 0x000fe80000100800 */
[----:B--2---:R1:W-:Y:S04]  /*51d00*/  STL [R1+0x1af4], R24 ;  /* 0x001af41801007387 */ /* 0x0043e80000100800 */
[----:B------:R-:W-:Y:S04]  /*51d10*/  STL [R1+0x690], R0 ;  /* 0x0006900001007387 */ /* 0x000fe80000100800 */
        /* <DEDUP_REMOVED lines=69> */
[----:B-1----:R-:W2:Y:S04]  /*52170*/  LDL.LU R25, [R1+0x1ac] ;  /* 0x0001ac0001197983 */ /* 0x002ea80000300800 */
[----:B------:R-:W3:Y:S04]  /*52180*/  LDL.LU R26, [R1+0x7c8] ;  /* 0x0007c800011a7983 */ /* 0x000ee80000300800 */
[----:B------:R-:W4:Y:S04]  /*52190*/  LDL.LU R27, [R1+0x7dc] ;  /* 0x0007dc00011b7983 */ /* 0x000f280000300800 */
        /* <DEDUP_REMOVED lines=25> */
[----:B--2---:R-:W-:-:S03]  /*52330*/  F2FP.BF16.PACK_AB R24, R25, R24 ;  /* 0x000000181918723e */ /* 0x004fc600000010ff */
        /* <DEDUP_REMOVED lines=68> */
[----:B------:R-:W2:Y:S01]  /*52780*/  LDL.LU R25, [R1+0x1af0] ;  /* 0x001af00001197983 */ /* 0x000ea20000300800 */
[----:B---3--:R-:W-:Y:S02]  /*52790*/  F2FP.BF16.PACK_AB R3, R3, R12 ;  /* 0x0000000c0303723e */ /* 0x008fe400000010ff */
[----:B------:R-:W-:Y:S01]  /*527a0*/  F2FP.BF16.PACK_AB R8, R13, R8 ;  /* 0x000000080d08723e */ /* 0x000fe200000010ff */
[----:B------:R4:W-:Y:S01]  /*527b0*/  STL [R1+0x528], R24 ;  /* 0x0005281801007387 */ /* 0x0009e20000100800 */
[----:B------:R-:W-:Y:S02]  /*527c0*/  F2FP.BF16.PACK_AB R4, R9, R4 ;  /* 0x000000040904723e */ /* 0x000fe400000010ff */
[----:B------:R-:W-:Y:S02]  /*527d0*/  F2FP.BF16.PACK_AB R2, R2, R29 ;  /* 0x0000001d0202723e */ /* 0x000fe400000010ff */
[----:B----4-:R-:W-:Y:S02]  /*527e0*/  F2FP.BF16.PACK_AB R24, R27, R28 ;  /* 0x0000001c1b18723e */ /* 0x010fe400000010ff */
[----:B--2---:R-:W-:-:S05]  /*527f0*/  F2FP.BF16.PACK_AB R25, R25, R26 ;  /* 0x0000001a1919723e */ /* 0x004fca00000010ff */
[----:B------:R-:W-:Y:S04]  /*52800*/  STL [R1+0x524], R25 ;  /* 0x0005241901007387 */ /* 0x000fe80000100800 */
[----:B------:R-:W-:Y:S04]  /*52810*/  STL [R1+0x520], R24 ;  /* 0x0005201801007387 */ /* 0x000fe80000100800 */
[----:B------:R1:W-:Y:S04]  /*52820*/  STL [R1+0x4cc], R3 ;  /* 0x0004cc0301007387 */ /* 0x0003e80000100800 */
[----:B------:R-:W-:Y:S04]  /*52830*/  STL [R1+0x4c8], R8 ;  /* 0x0004c80801007387 */ /* 0x000fe80000100800 */
[----:B------:R-:W-:Y:S01]  /*52840*/  STL [R1+0x4c4], R4 ;  /* 0x0004c40401007387 */ /* 0x000fe20000100800 */
[----:B-1----:R-:W-:-:S02]  /*52850*/  F2FP.BF16.PACK_AB R3, R5, R0 ;  /* 0x000000000503723e */ /* 0x002fc400000010ff */
        /* <DEDUP_REMOVED lines=842> */
[----:B-1----:R-:W2:Y:S01]  /*55d00*/  LDL.LU R24, [R1+0x198] ;  /* 0x0001980001187983 */ /* 0x002ea20000300800 */
[----:B------:R-:W3:Y:S03]  /*55d10*/  LDL.LU R25, [R1+0x2cc] ;  /* 0x0002cc0001197983 */ /* 0x000ee60000300800 */
        /* <DEDUP_REMOVED lines=35> */
[----:B-1----:R-:W2:Y:S01]  /*55f50*/  LDL.LU R25, [R1+0x19c] ;  /* 0x00019c0001197983 */ /* 0x002ea20000300800 */
[----:B------:R-:W3:Y:S02]  /*55f60*/  LDL.LU R26, [R1+0x2c8] ;  /* 0x0002c800011a7983 */ /* 0x000ee40000300800 */
[----:B------:R-:W4:Y:S02]  /*55f70*/  LDL.LU R27, [R1+0x90c] ;  /* 0x00090c00011b7983 */ /* 0x000f240000300800 */
[----:B------:R-:W4:Y:S01]  /*55f80*/  LDL.LU R28, [R1+0x908] ;  /* 0x00090800011c7983 */ /* 0x000f220000300800 */
        /* <DEDUP_REMOVED lines=24> */
[----:B--2---:R-:W-:-:S02]  /*56110*/  F2FP.BF16.PACK_AB R24, R25, R24 ;  /* 0x000000181918723e */ /* 0x004fc400000010ff */
[----:B------:R-:W2:Y:S03]  /*56120*/  LDL.LU R25, [R1+0x18bc] ;  /* 0x0018bc0001197983 */ /* 0x000ea60000300800 */
[----:B------:R1:W-:Y:S02]  /*56130*/  STL [R1+0x9c], R24 ;  /* 0x00009c1801007387 */ /* 0x0003e40000100800 */
[----:B-1----:R-:W2:Y:S02]  /*56140*/  LDL.LU R24, [R1+0x18b8] ;  /* 0x0018b80001187983 */ /* 0x002ea40000300800 */
[----:B--2---:R-:W-:Y:S02]  /*56150*/  F2FP.BF16.PACK_AB R24, R25, R24 ;  /* 0x000000181918723e */ /* 0x004fe400000010ff */
[----:B------:R-:W2:Y:S03]  /*56160*/  LDL.LU R25, [R1+0x18b4] ;  /* 0x0018b40001197983 */ /* 0x000ea60000300800 */
[----:B------:R1:W-:Y:S02]  /*56170*/  STL [R1+0x98], R24 ;  /* 0x0000981801007387 */ /* 0x0003e40000100800 */
[----:B-1----:R-:W2:Y:S02]  /*56180*/  LDL.LU R24, [R1+0x18b0] ;  /* 0x0018b00001187983 */ /* 0x002ea40000300800 */
        /* <DEDUP_REMOVED lines=62> */
[----:B------:R4:W-:Y:S01]  /*56570*/  STL [R1+0x58], R24 ;  /* 0x0000581801007387 */ /* 0x0009e20000100800 */
[----:B---3--:R-:W-:-:S02]  /*56580*/  F2FP.BF16.PACK_AB R3, R3, R12 ;  /* 0x0000000c0303723e */ /* 0x008fc400000010ff */
[----:B------:R-:W-:Y:S02]  /*56590*/  F2FP.BF16.PACK_AB R8, R13, R8 ;  /* 0x000000080d08723e */ /* 0x000fe400000010ff */
[----:B------:R-:W-:Y:S02]  /*565a0*/  F2FP.BF16.PACK_AB R4, R9, R4 ;  /* 0x000000040904723e */ /* 0x000fe400000010ff */
[----:B------:R-:W-:Y:S02]  /*565b0*/  F2FP.BF16.PACK_AB R2, R2, R29 ;  /* 0x0000001d0202723e */ /* 0x000fe400000010ff */
[----:B----4-:R-:W-:Y:S02]  /*565c0*/  F2FP.BF16.PACK_AB R24, R27, R28 ;  /* 0x0000001c1b18723e */ /* 0x010fe400000010ff */
[----:B--2---:R-:W-:-:S05]  /*565d0*/  F2FP.BF16.PACK_AB R25, R25, R26 ;  /* 0x0000001a1919723e */ /* 0x004fca00000010ff */
[----:B------:R-:W-:Y:S01]  /*565e0*/  STL [R1+0x54], R25 ;  /* 0x0000541901007387 */ /* 0x000fe20000100800 */
[----:B------:R-:W-:Y:S02]  /*565f0*/  STL [R1+0x50], R24 ;  /* 0x0000501801007387 */ /* 0x000fe40000100800 */
[----:B------:R1:W-:Y:S02]  /*56600*/  STL [R1+0x4c], R3 ;  /* 0x00004c0301007387 */ /* 0x0003e40000100800 */
[----:B------:R-:W-:Y:S01]  /*56610*/  STL [R1+0x48], R8 ;  /* 0x0000480801007387 */ /* 0x000fe20000100800 */
[----:B------:R-:W-:Y:S01]  /*56620*/  STL [R1+0x44], R4 ;  /* 0x0000440401007387 */ /* 0x000fe20000100800 */
[----:B-1----:R-:W-:Y:S01]  /*56630*/  F2FP.BF16.PACK_AB R3, R5, R0 ;  /* 0x000000000503723e */ /* 0x002fe200000010ff */
[----:B------:R-:W-:-:S04]  /*56640*/  F2FP.BF16.PACK_AB R0, R16, R17 ;  /* 0x000000111000723e */ /* 0x000fc800000010ff */
[----:B------:R1:W-:Y:S01]  /*56650*/  STL [R1+0x40], R3 ;  /* 0x0000400301007387 */ /* 0x0003e20000100800 */
[----:B------:R2:W-:Y:S02]  /*56660*/  STL [R1+0x3c], R2 ;  /* 0x00003c0201007387 */ /* 0x0005e40000100800 */
[----:B------:R3:W-:Y:S01]  /*56670*/  STL [R1+0x38], R0 ;  /* 0x0000380001007387 */ /* 0x0007e20000100800 */
[----:B-1----:R-:W-:Y:S02]  /*56680*/  F2FP.BF16.PACK_AB R3, R18, R19 ;  /* 0x000000131203723e */ /* 0x002fe400000010ff */
[----:B--2---:R-:W-:Y:S02]  /*56690*/  F2FP.BF16.PACK_AB R2, R6, R7 ;  /* 0x000000070602723e */ /* 0x004fe400000010ff */
[----:B---3--:R-:W-:Y:S01]  /*566a0*/  F2FP.BF16.PACK_AB R0, R10, R11 ;  /* 0x0000000b0a00723e */ /* 0x008fe200000010ff */
[----:B------:R1:W-:Y:S02]  /*566b0*/  STL [R1+0x34], R3 ;  /* 0x0000340301007387 */ /* 0x0003e40000100800 */
[----:B------:R2:W-:Y:S02]  /*566c0*/  STL [R1+0x30], R2 ;  /* 0x0000300201007387 */ /* 0x0005e40000100800 */
[----:B------:R3:W-:Y:S01]  /*566d0*/  STL [R1+0x2c], R0 ;  /* 0x00002c0001007387 */ /* 0x0007e20000100800 */
[----:B-1----:R-:W-:-:S02]  /*566e0*/  F2FP.BF16.PACK_AB R3, R14, R15 ;  /* 0x0000000f0e03723e */ /* 0x002fc400000010ff */
[----:B--2---:R-:W-:Y:S02]  /*566f0*/  F2FP.BF16.PACK_AB R2, R20, R21 ;  /* 0x000000151402723e */ /* 0x004fe400000010ff */
[----:B---3--:R-:W-:Y:S01]  /*56700*/  F2FP.BF16.PACK_AB R0, R22, R23 ;  /* 0x000000171600723e */ /* 0x008fe200000010ff */
[----:B------:R-:W-:Y:S01]  /*56710*/  STL [R1+0x28], R3 ;  /* 0x0000280301007387 */ /* 0x000fe20000100800 */
[----:B------:R-:W2:Y:S02]  /*56720*/  LDL.LU R7, [R1+0x488] ;  /* 0x0004880001077983 */ /* 0x000ea40000300800 */
[----:B------:R-:W-:Y:S01]  /*56730*/  STL [R1+0x24], R2 ;  /* 0x0000240201007387 */ /* 0x000fe20000100800 */
[----:B--2---:R1:W-:Y:S01]  /*56740*/  STL [R1+0x17f4], R7 ;  /* 0x0017f40701007387 */ /* 0x0043e20000100800 */
[----:B------:R-:W-:Y:S03]  /*56750*/  STL [R1+0x20], R0 ;  /* 0x0000200001007387 */ /* 0x000fe60000100800 */
        /* <DEDUP_REMOVED lines=36> */
[----:B------:R-:W2:Y:S02]  /*569a0*/  LDL.LU R11, [R1+0x480] ;  /* 0x00048000010b7983 */ /* 0x000ea40000300800 */
[----:B--2---:R1:W-:Y:S04]  /*569b0*/  STL [R1+0x17e4], R11 ;  /* 0x0017e40b01007387 */ /* 0x0043e80000100800 */
[----:B-1----:R-:W2:Y:S01]  /*569c0*/  LDL.LU R11, [R1+0x92c] ;  /* 0x00092c00010b7983 */ /* 0x002ea20000300800 */
[----:B------:R-:W2:Y:S03]  /*569d0*/  LDL.LU R9, [R1+0x494] ;  /* 0x0004940001097983 */ /* 0x000ea60000300800 */
[----:B--2---:R1:W-:Y:S04]  /*569e0*/  STL [R1+0x17e0], R9 ;  /* 0x0017e00901007387 */ /* 0x0043e80000100800 */
[----:B-1----:R-:W2:Y:S01]  /*569f0*/  LDL.LU R9, [R1+0x484] ;  /* 0x0004840001097983 */ /* 0x002ea20000300800 */
[----:B------:R-:W2:Y:S02]  /*56a00*/  LDL.LU R10, [R1+0x490] ;  /* 0x00049000010a7983 */ /* 0x000ea40000300800 */
[----:B------:R-:W2:Y:S02]  /*56a10*/  LDL.LU R8, [R1+0x4a4] ;  /* 0x0004a40001087983 */ /* 0x000ea40000300800 */
        /* <DEDUP_REMOVED lines=26> */
[----:B------:R-:W2:Y:S01]  /*56bc0*/  LDL.LU R3, [R1+0x58c] ;  /* 0x00058c0001037983 */ /* 0x000ea20000300800 */
[----:B------:R-:W-:-:S02]  /*56bd0*/  F2FP.BF16.PACK_AB R7, R5, R7 ;  /* 0x000000070507723e */ /* 0x000fc400000010ff */
[----:B--2---:R1:W-:Y:S04]  /*56be0*/  STL [R1+0x17ac], R3 ;  /* 0x0017ac0301007387 */ /* 0x0043e80000100800 */
[----:B-1----:R-:W2:Y:S01]  /*56bf0*/  LDL.LU R3, [R1+0x57c] ;  /* 0x00057c0001037983 */ /* 0x002ea20000300800 */
        /* <DEDUP_REMOVED lines=11> */
[----:B------:R1:W-:Y:S04]  /*56cb0*/  STL [R1+0x1c], R7 ;  /* 0x00001c0701007387 */ /* 0x0003e80000100800 */
        /* <DEDUP_REMOVED lines=27> */
[----:B------:R1:W-:Y:S02]  /*56e70*/  STL [R1], R7 ;  /* 0x0000000701007387 */ /* 0x0003e40000100800 */
[----:B-1----:R-:W2:Y:S02]  /*56e80*/  LDL.LU R7, [R1+0x17f4] ;  /* 0x0017f40001077983 */ /* 0x002ea40000300800 */
[----:B--2---:R-:W-:Y:S02]  /*56e90*/  F2FP.BF16.PACK_AB R7, R5, R7 ;  /* 0x000000070507723e */ /* 0x004fe400000010ff */
[----:B------:R-:W3:Y:S02]  /*56ea0*/  LDL.LU R5, [R1+0x17f0] ;  /* 0x0017f00001057983 */ /* 0x000ee40000300800 */
[----:B---3--:R-:W-:-:S02]  /*56eb0*/  F2FP.BF16.PACK_AB R6, R5, R6 ;  /* 0x000000060506723e */ /* 0x008fc400000010ff */
[----:B------:R-:W4:Y:S02]  /*56ec0*/  LDL.LU R5, [R1+0x17ec] ;  /* 0x0017ec0001057983 */ /* 0x000f240000300800 */
[----:B----4-:R-:W-:Y:S02]  /*56ed0*/  F2FP.BF16.PACK_AB R5, R4, R5 ;  /* 0x000000050405723e */ /* 0x010fe400000010ff */
[----:B------:R-:W2:Y:S02]  /*56ee0*/  LDL.LU R4, [R1+0x17e8] ;  /* 0x0017e80001047983 */ /* 0x000ea40000300800 */
[----:B--2---:R-:W-:Y:S02]  /*56ef0*/  F2FP.BF16.PACK_AB R4, R11, R4 ;  /* 0x000000040b04723e */ /* 0x004fe400000010ff */
[----:B------:R-:W2:Y:S02]  /*56f00*/  LDL.LU R11, [R1+0x17e4] ;  /* 0x0017e400010b7983 */ /* 0x000ea40000300800 */
[----:B--2---:R-:W-:-:S02]  /*56f10*/  F2FP.BF16.PACK_AB R11, R9, R11 ;  /* 0x0000000b090b723e */ /* 0x004fc400000010ff */
[----:B------:R-:W2:Y:S02]  /*56f20*/  LDL.LU R9, [R1+0x17e0] ;  /* 0x0017e00001097983 */ /* 0x000ea40000300800 */
[----:B--2---:R-:W-:Y:S02]  /*56f30*/  F2FP.BF16.PACK_AB R10, R9, R10 ;  /* 0x0000000a090a723e */ /* 0x004fe400000010ff */
        /* <DEDUP_REMOVED lines=24> */
[----:B------:R-:W2:Y:S01]  /*570c0*/  LDL.LU R3, [R1+0x17ac] ;  /* 0x0017ac0001037983 */ /* 0x000ea20000300800 */
[----:B------:R-:W-:Y:S02]  /*570d0*/  F2FP.BF16.PACK_AB R20, R28, R20 ;  /* 0x000000141c14723e */ /* 0x000fe400000010ff */
[----:B--2---:R-:W-:Y:S02]  /*570e0*/  F2FP.BF16.PACK_AB R21, R3, R21 ;  /* 0x000000150315723e */ /* 0x004fe400000010ff */
[----:B------:R-:W2:Y:S01]  /*570f0*/  LDL.LU R3, [R1+0x17a8] ;  /* 0x0017a80001037983 */ /* 0x000ea20000300800 */
[----:B------:R1:W5:Y:S01]  /*57100*/  LDL.LU R28, [R1+0x17a4] ;  /* 0x0017a400011c7983 */ /* 0x0003620000300800 */
[----:B------:R-:W-:-:S02]  /*57110*/  F2FP.BF16.PACK_AB R27, R24, R27 ;  /* 0x0000001b181b723e */ /* 0x000fc400000010ff */
[----:B------:R-:W-:Y:S01]  /*57120*/  F2FP.BF16.PACK_AB R26, R25, R26 ;  /* 0x0000001a191a723e */ /* 0x000fe200000010ff */
[----:B------:R-:W-:Y:S01]  /*57130*/  F2FP.BF16.PACK_AB R25, R0, R2 ;  /* 0x000000020019723e */ /* 0x000fe200000010ff */
[----:B--2---:R-:W-:Y:S02]  /*57140*/  F2FP.BF16.PACK_AB R24, R29, R3 ;  /* 0x000000031d18723e */ /* 0x004fe400000010ff */
.L_x_1:
[----:B01----:R-:W2:Y:S04]  /*57150*/  LDL.LU R0, [R1+0x17a0] ;  /* 0x0017a00001007983 */ /* 0x003ea80000300800 */
[----:B------:R-:W0:Y:S02]  /*57160*/  S2R R2, SR_TID.X ;  /* 0x0000000000027919 */ /* 0x000e240000002100 */
[C---:B0-----:R-:W-:Y:S01]  /*57170*/  LOP3.LUT R3, R2.reuse, 0x7f, RZ, 0xc0, !PT ;  /* 0x0000007f02037812 */ /* 0x041fe200078ec0ff */
[C---:B------:R-:W-:Y:S02]  /*57180*/  IMAD.SHL.U32 R29, R2.reuse, 0x1000, RZ ;  /* 0x00001000021d7824 */ /* 0x040fe400078e00ff */
[----:B------:R-:W-:-:S03]  /*57190*/  IMAD.SHL.U32 R2, R2, 0x4, RZ ;  /* 0x0000000402027824 */ /* 0x000fc600078e00ff */
[----:B------:R-:W-:-:S05]  /*571a0*/  LOP3.LUT R29, R29, 0x6000, RZ, 0xc0, !PT ;  /* 0x000060001d1d7812 */ /* 0x000fca00078ec0ff */
[----:B------:R-:W-:Y:S01]  /*571b0*/  IMAD R29, R3, 0x10, R29 ;  /* 0x00000010031d7824 */ /* 0x000fe200078e021d */
[----:B------:R-:W-:Y:S04]  /*571c0*/  STL [R1+0x1a18], R24 ;  /* 0x001a181801007387 */ /* 0x000fe80000100800 */
[----:B------:R-:W-:Y:S01]  /*571d0*/  BAR.SYNC.DEFER_BLOCKING 0x0 ;  /* 0x0000000000007b1d */ /* 0x000fe20000010000 */
[----:B--2---:R-:W-:-:S04]  /*571e0*/  LOP3.LUT R0, R0, 0x60, RZ, 0xc0, !PT ;  /* 0x0000006000007812 */ /* 0x004fc800078ec0ff */
[----:B------:R-:W-:Y:S02]  /*571f0*/  LOP3.LUT R0, R0, 0x70, R2, 0x78, !PT ;  /* 0x0000007000007812 */ /* 0x000fe400078e7802 */
[----:B------:R-:W0:Y:S02]  /*57200*/  S2R R2, SR_TID.X ;  /* 0x0000000000027919 */ /* 0x000e240000002100 */
[C---:B0-----:R-:W-:Y:S02]  /*57210*/  IMAD.SHL.U32 R3, R2.reuse, 0x400, RZ ;  /* 0x0000040002037824 */ /* 0x041fe400078e00ff */
[----:B------:R-:W-:-:S03]  /*57220*/  IMAD.SHL.U32 R2, R2, 0x40, RZ ;  /* 0x0000004002027824 */ /* 0x000fc600078e00ff */
[----:B------:R-:W-:Y:S02]  /*57230*/  LOP3.LUT R3, R3, 0x6000, RZ, 0xc0, !PT ;  /* 0x0000600003037812 */ /* 0x000fe400078ec0ff */
[----:B------:R-:W-:-:S04]  /*57240*/  LOP3.LUT R2, R2, 0x1800, RZ, 0xc0, !PT ;  /* 0x0000180002027812 */ /* 0x000fc800078ec0ff */
[----:B------:R-:W-:-:S05]  /*57250*/  IADD3 R0, R0, R3, R2 ;  /* 0x0000000300007210 */ /* 0x000fca0007ffe002 */
[----:B------:R0:W-:Y:S04]  /*57260*/  STS.128 [R0], R24 ;  /* 0x0000001800007388 */ /* 0x0001e80000000c00 */
[----:B0-----:R-:W2:Y:S04]  /*57270*/  LDL.LU R24, [R1+0x40] ;  /* 0x0000400001187983 */ /* 0x001ea80000300800 */
[----:B------:R-:W2:Y:S04]  /*57280*/  LDL.LU R25, [R1+0x44] ;  /* 0x0000440001197983 */ /* 0x000ea80000300800 */
[----:B------:R-:W3:Y:S04]  /*57290*/  LDL.LU R26, [R1+0x48] ;  /* 0x00004800011a7983 */ /* 0x000ee80000300800 */
[----:B------:R-:W3:Y:S04]  /*572a0*/  LDL.LU R27, [R1+0x4c] ;  /* 0x00004c00011b7983 */ /* 0x000ee80000300800 */
[----:B---3--:R-:W-:Y:S04]  /*572b0*/  STL.64 [R1+0x1a28], R26 ;  /* 0x001a281a01007387 */ /* 0x008fe80000100a00 */
[----:B--2---:R0:W-:Y:S04]  /*572c0*/  STL.64 [R1+0x1a20], R24 ;  /* 0x001a201801007387 */ /* 0x0041e80000100a00 */
        /* <DEDUP_REMOVED lines=16> */
[----:B------:R-:W-:Y:S04]  /*573d0*/  STS.128 [R0+0x80], R20 ;  /* 0x0000801400007388 */ /* 0x000fe80000000c00 */
[----:B------:R-:W-:Y:S04]  /*573e0*/  STS.128 [R0+0x100], R16 ;  /* 0x0001001000007388 */ /* 0x000fe80000000c00 */
[----:B---3--:R-:W-:Y:S04]  /*573f0*/  STL.64 [R1+0x1a58], R26 ;  /* 0x001a581a01007387 */ /* 0x008fe80000100a00 */
[----:B--2---:R0:W-:Y:S04]  /*57400*/  STL.64 [R1+0x1a50], R24 ;  /* 0x001a501801007387 */ /* 0x0041e80000100a00 */
[----:B0-----:R-:W2:Y:S04]  /*57410*/  LDL.LU R24, [R1] ;  /* 0x0000000001187983 */ /* 0x001ea80000300800 */
[----:B------:R-:W2:Y:S04]  /*57420*/  LDL.LU R25, [R1+0x4] ;  /* 0x0000040001197983 */ /* 0x000ea80000300800 */
[----:B------:R-:W2:Y:S04]  /*57430*/  LDL.LU R26, [R1+0x8] ;  /* 0x00000800011a7983 */ /* 0x000ea80000300800 */
[----:B------:R-:W2:Y:S04]  /*57440*/  LDL.LU R27, [R1+0xc] ;  /* 0x00000c00011b7983 */ /* 0x000ea80000300800 */
[----:B------:R-:W3:Y:S04]  /*57450*/  LDL.LU R20, [R1+0x90] ;  /* 0x0000900001147983 */ /* 0x000ee80000300800 */
[----:B------:R-:W3:Y:S04]  /*57460*/  LDL.LU R21, [R1+0x94] ;  /* 0x0000940001157983 */ /* 0x000ee80000300800 */
[----:B------:R-:W3:Y:S04]  /*57470*/  LDL.LU R22, [R1+0x98] ;  /* 0x0000980001167983 */ /* 0x000ee80000300800 */
[----:B------:R-:W3:Y:S04]  /*57480*/  LDL.LU R23, [R1+0x9c] ;  /* 0x00009c0001177983 */ /* 0x000ee80000300800 */
[----:B------:R-:W4:Y:S04]  /*57490*/  LDL.LU R16, [R1+0x80] ;  /* 0x0000800001107983 */ /* 0x000f280000300800 */
[----:B------:R-:W4:Y:S04]  /*574a0*/  LDL.LU R17, [R1+0x84] ;  /* 0x0000840001117983 */ /* 0x000f280000300800 */
[----:B------:R-:W4:Y:S04]  /*574b0*/  LDL.LU R18, [R1+0x88] ;  /* 0x0000880001127983 */ /* 0x000f280000300800 */
[----:B------:R-:W4:Y:S04]  /*574c0*/  LDL.LU R19, [R1+0x8c] ;  /* 0x00008c0001137983 */ /* 0x000f280000300800 */
[----:B------:R0:W-:Y:S04]  /*574d0*/  STS.128 [R0+0x180], R12 ;  /* 0x0001800c00007388 */ /* 0x0001e80000000c00 */
[----:B------:R1:W-:Y:S04]  /*574e0*/  STS.128 [R0+0x200], R8 ;  /* 0x0002000800007388 */ /* 0x0003e80000000c00 */
[----:B------:R1:W-:Y:S04]  /*574f0*/  STS.128 [R0+0x280], R4 ;  /* 0x0002800400007388 */ /* 0x0003e80000000c00 */
[----:B0-----:R-:W3:Y:S04]  /*57500*/  LDL.LU R12, [R1+0x70] ;  /* 0x00007000010c7983 */ /* 0x001ee80000300800 */
[----:B------:R-:W3:Y:S04]  /*57510*/  LDL.LU R13, [R1+0x74] ;  /* 0x00007400010d7983 */ /* 0x000ee80000300800 */
[----:B------:R-:W3:Y:S04]  /*57520*/  LDL.LU R14, [R1+0x78] ;  /* 0x00007800010e7983 */ /* 0x000ee80000300800 */
[----:B------:R-:W3:Y:S04]  /*57530*/  LDL.LU R15, [R1+0x7c] ;  /* 0x00007c00010f7983 */ /* 0x000ee80000300800 */
[----:B-1----:R-:W3:Y:S04]  /*57540*/  LDL.LU R8, [R1+0x60] ;  /* 0x0000600001087983 */ /* 0x002ee80000300800 */
[----:B------:R-:W3:Y:S04]  /*57550*/  LDL.LU R9, [R1+0x64] ;  /* 0x0000640001097983 */ /* 0x000ee80000300800 */
[----:B------:R-:W3:Y:S04]  /*57560*/  LDL.LU R10, [R1+0x68] ;  /* 0x00006800010a7983 */ /* 0x000ee80000300800 */
[----:B------:R-:W3:Y:S04]  /*57570*/  LDL.LU R11, [R1+0x6c] ;  /* 0x00006c00010b7983 */ /* 0x000ee80000300800 */
[----:B------:R-:W3:Y:S04]  /*57580*/  LDL.LU R4, [R1+0x50] ;  /* 0x0000500001047983 */ /* 0x000ee80000300800 */
[----:B------:R-:W3:Y:S04]  /*57590*/  LDL.LU R5, [R1+0x54] ;  /* 0x0000540001057983 */ /* 0x000ee80000300800 */
[----:B------:R-:W3:Y:S04]  /*575a0*/  LDL.LU R6, [R1+0x58] ;  /* 0x0000580001067983 */ /* 0x000ee80000300800 */
[----:B------:R-:W3:Y:S04]  /*575b0*/  LDL.LU R7, [R1+0x5c] ;  /* 0x00005c0001077983 */ /* 0x000ee80000300800 */
[----:B--2---:R0:W-:Y:S04]  /*575c0*/  STS.128 [R0+0x300], R24 ;  /* 0x0003001800007388 */ /* 0x0041e80000000c00 */
[----:B0-----:R-:W2:Y:S04]  /*575d0*/  LDL.LU.64 R26, [R1+0x1a58] ;  /* 0x001a5800011a7983 */ /* 0x001ea80000300a00 */
[----:B------:R-:W2:Y:S04]  /*575e0*/  LDL.LU.64 R24, [R1+0x1a50] ;  /* 0x001a500001187983 */ /* 0x000ea80000300a00 */
        /* <DEDUP_REMOVED lines=9> */
[----:B---3--:R-:W-:Y:S04]  /*57680*/  STS.128 [R0+0x580], R4 ;  /* 0x0005800400007388 */ /* 0x008fe80000000c00 */
[----:B------:R-:W-:Y:S04]  /*57690*/  STS.128 [R0+0x600], R8 ;  /* 0x0006000800007388 */ /* 0x000fe80000000c00 */
[----:B------:R-:W-:Y:S04]  /*576a0*/  STS.128 [R0+0x680], R12 ;  /* 0x0006800c00007388 */ /* 0x000fe80000000c00 */
[----:B----4-:R-:W-:Y:S04]  /*576b0*/  STS.128 [R0+0x700], R16 ;  /* 0x0007001000007388 */ /* 0x010fe80000000c00 */
[----:B------:R-:W-:Y:S04]  /*576c0*/  STS.128 [R0+0x780], R20 ;  /* 0x0007801400007388 */ /* 0x000fe80000000c00 */
[----:B--2---:R0:W-:Y:S04]  /*576d0*/  STS.128 [R0+0x500], R24 ;  /* 0x0005001800007388 */ /* 0x0041e80000000c00 */
[----:B------:R-:W-:Y:S06]  /*576e0*/  BAR.SYNC.DEFER_BLOCKING 0x0 ;  /* 0x0000000000007b1d */ /* 0x000fec0000010000 */
[----:B0-----:R-:W2:Y:S04]  /*576f0*/  LDL.LU R24, [R1+0x1a18] ;  /* 0x001a180001187983 */ /* 0x001ea80000300800 */
[----:B------:R-:W0:Y:S04]  /*57700*/  LDS.128 R4, [R29] ;  /* 0x000000001d047984 */ /* 0x000e280000000c00 */
[----:B0-----:R-:W-:Y:S01]  /*57710*/  STL [R1+0x4], R5 ;  /* 0x0000040501007387 */ /* 0x001fe20000100800 */
[----:B------:R-:W-:-:S03]  /*57720*/  IMAD.MOV.U32 R25, RZ, RZ, R4 ;  /* 0x000000ffff197224 */ /* 0x000fc600078e0004 */
[----:B------:R-:W-:Y:S04]  /*57730*/  STL.64 [R1+0x8], R6 ;  /* 0x0000080601007387 */ /* 0x000fe80000100a00 */
[----:B------:R-:W0:Y:S04]  /*57740*/  LDS.128 R4, [R29+0x800] ;  /* 0x000800001d047984 */ /* 0x000e280000000c00 */
[----:B------:R-:W3:Y:S04]  /*57750*/  LDL.LU R16, [R1+0x1a0] ;  /* 0x0001a00001107983 */ /* 0x000ee80000300800 */
[----:B0-----:R-:W-:Y:S04]  /*57760*/  STL.64 [R1+0x40], R4 ;  /* 0x0000400401007387 */ /* 0x001fe80000100a00 */
[----:B------:R-:W-:Y:S04]  /*57770*/  STL.64 [R1+0x48], R6 ;  /* 0x0000480601007387 */ /* 0x000fe80000100a00 */
[----:B------:R-:W3:Y:S04]  /*57780*/  LDL.LU R17, [R1+0x1a4] ;  /* 0x0001a40001117983 */ /* 0x000ee80000300800 */
[----:B------:R-:W4:Y:S04]  /*57790*/  LDL.LU R18, [R1+0x1a8] ;  /* 0x0001a80001127983 */ /* 0x000f280000300800 */
[----:B------:R-:W4:Y:S04]  /*577a0*/  LDL.LU R19, [R1+0x1ac] ;  /* 0x0001ac0001137983 */ /* 0x000f280000300800 */
[----:B----4-:R-:W-:Y:S04]  /*577b0*/  STL.64 [R1+0x1960], R18 ;  /* 0x0019601201007387 */ /* 0x010fe80000100a00 */
[----:B---3--:R0:W-:Y:S04]  /*577c0*/  STL.64 [R1+0x1958], R16 ;  /* 0x0019581001007387 */ /* 0x0081e80000100a00 */
[----:B------:R-:W3:Y:S04]  /*577d0*/  LDL.LU R12, [R1+0x170] ;  /* 0x00017000010c7983 */ /* 0x000ee80000300800 */
        /* <DEDUP_REMOVED lines=11> */
[----:B0-----:R-:W4:Y:S04]  /*57890*/  LDL.LU R16, [R1+0x140] ;  /* 0x0001400001107983 */ /* 0x001f280000300800 */
[----:B------:R-:W4:Y:S04]  /*578a0*/  LDL.LU R17, [R1+0x144] ;  /* 0x0001440001117983 */ /* 0x000f280000300800 */
[----:B------:R-:W2:Y:S04]  /*578b0*/  LDL.LU R18, [R1+0x148] ;  /* 0x0001480001127983 */ /* 0x000ea80000300800 */
[----:B------:R-:W2:Y:S04]  /*578c0*/  LDL.LU R19, [R1+0x14c] ;  /* 0x00014c0001137983 */ /* 0x000ea80000300800 */
[----:B--2---:R-:W-:Y:S04]  /*578d0*/  STL.64 [R1+0x1990], R18 ;  /* 0x0019901201007387 */ /* 0x004fe80000100a00 */
[----:B----4-:R-:W-:Y:S04]  /*578e0*/  STL.64 [R1+0x1988], R16 ;  /* 0x0019881001007387 */ /* 0x010fe80000100a00 */
[----:B-1----:R-:W2:Y:S04]  /*578f0*/  LDL.LU R12, [R1+0x130] ;  /* 0x00013000010c7983 */ /* 0x002ea80000300800 */
[----:B------:R-:W2:Y:S04]  /*57900*/  LDL.LU R13, [R1+0x134] ;  /* 0x00013400010d7983 */ /* 0x000ea80000300800 */
[----:B------:R-:W4:Y:S04]  /*57910*/  LDL.LU R14, [R1+0x138] ;  /* 0x00013800010e7983 */ /* 0x000f280000300800 */
[----:B------:R-:W4:Y:S04]  /*57920*/  LDL.LU R15, [R1+0x13c] ;  /* 0x00013c00010f7983 */ /* 0x000f280000300800 */
[----:B----4-:R-:W-:Y:S04]  /*57930*/  STL.64 [R1+0x19a0], R14 ;  /* 0x0019a00e01007387 */ /* 0x010fe80000100a00 */
[----:B--2---:R0:W-:Y:S04]  /*57940*/  STL.64 [R1+0x1998], R12 ;  /* 0x0019980c01007387 */ /* 0x0041e80000100a00 */
[----:B---3--:R-:W2:Y:S04]  /*57950*/  LDL.LU R8, [R1+0x120] ;  /* 0x0001200001087983 */ /* 0x008ea80000300800 */
        /* <DEDUP_REMOVED lines=11> */
[----:B-1----:R-:W2:Y:S04]  /*57a10*/  LDL.LU R8, [R1+0xf0] ;  /* 0x0000f00001087983 */ /* 0x002ea80000300800 */
[----:B------:R-:W2:Y:S04]  /*57a20*/  LDL.LU R9, [R1+0xf4] ;  /* 0x0000f40001097983 */ /* 0x000ea80000300800 */
[----:B------:R-:W3:Y:S04]  /*57a30*/  LDL.LU R10, [R1+0xf8] ;  /* 0x0000f800010a7983 */ /* 0x000ee80000300800 */
[----:B------:R-:W3:Y:S04]  /*57a40*/  LDL.LU R11, [R1+0xfc] ;  /* 0x0000fc00010b7983 */ /* 0x000ee80000300800 */
[----:B---3--:R-:W-:Y:S04]  /*57a50*/  STL.64 [R1+0x19d0], R10 ;  /* 0x0019d00a01007387 */ /* 0x008fe80000100a00 */
[----:B--2---:R-:W-:Y:S04]  /*57a60*/  STL.64 [R1+0x19c8], R8 ;  /* 0x0019c80801007387 */ /* 0x004fe80000100a00 */
        /* <DEDUP_REMOVED lines=21> */
[----:B------:R-:W3:Y:S01]  /*57bc0*/  LDL.LU R15, [R1+0xac] ;  /* 0x0000ac00010f7983 */ /* 0x000ee20000300800 */
[----:B------:R-:W-:-:S02]  /*57bd0*/  LOP3.LUT R3, R29, 0x20, RZ, 0x3c, !PT ;  /* 0x000000201d037812 */ /* 0x000fc400078e3cff */
[C---:B------:R-:W-:Y:S01]  /*57be0*/  LOP3.LUT R2, R29.reuse, 0x40, RZ, 0x3c, !PT ;  /* 0x000000401d027812 */ /* 0x040fe200078e3cff */
[----:B---3--:R-:W-:Y:S04]  /*57bf0*/  STL.64 [R1+0x1a10], R14 ;  /* 0x001a100e01007387 */ /* 0x008fe80000100a00 */
[----:B--2---:R-:W-:Y:S04]  /*57c00*/  STL.64 [R1+0x1a08], R12 ;  /* 0x001a080c01007387 */ /* 0x004fe80000100a00 */
[----:B------:R-:W0:Y:S04]  /*57c10*/  LDS.128 R12, [R29+0x1000] ;  /* 0x001000001d0c7984 */ /* 0x000e280000000c00 */
[----:B------:R-:W2:Y:S04]  /*57c20*/  LDL.LU R8, [R1+0xd0] ;  /* 0x0000d00001087983 */ /* 0x000ea80000300800 */
        /* <DEDUP_REMOVED lines=11> */
[----:B------:R-:W2:Y:S04]  /*57ce0*/  LDL.LU R20, [R1+0x1b0] ;  /* 0x0001b00001147983 */ /* 0x000ea80000300800 */
[----:B------:R-:W2:Y:S04]  /*57cf0*/  LDL.LU R21, [R1+0x1b4] ;  /* 0x0001b40001157983 */ /* 0x000ea80000300800 */
[----:B------:R-:W2:Y:S04]  /*57d00*/  LDL.LU R22, [R1+0x1b8] ;  /* 0x0001b80001167983 */ /* 0x000ea80000300800 */
[----:B------:R-:W2:Y:S04]  /*57d10*/  LDL.LU R23, [R1+0x1bc] ;  /* 0x0001bc0001177983 */ /* 0x000ea80000300800 */
[----:B0-----:R-:W-:Y:S04]  /*57d20*/  STL.64 [R1+0x80], R12 ;  /* 0x0000800c01007387 */ /* 0x001fe80000100a00 */
[----:B------:R-:W-:Y:S04]  /*57d30*/  STL.64 [R1+0x88], R14 ;  /* 0x0000880e01007387 */ /* 0x000fe80000100a00 */
[----:B------:R-:W0:Y:S04]  /*57d40*/  LDS.128 R12, [R29+0x1800] ;  /* 0x001800001d0c7984 */ /* 0x000e280000000c00 */
[----:B0-----:R-:W-:Y:S04]  /*57d50*/  STL.64 [R1+0x260], R12 ;  /* 0x0002600c01007387 */ /* 0x001fe80000100a00 */
[----:B------:R-:W-:Y:S04]  /*57d60*/  STL.64 [R1+0x268], R14 ;  /* 0x0002680e01007387 */ /* 0x000fe80000100a00 */
[----:B------:R-:W0:Y:S04]  /*57d70*/  LDS.128 R12, [R3] ;  /* 0x00000000030c7984 */ /* 0x000e280000000c00 */
[----:B0-----:R-:W-:Y:S04]  /*57d80*/  STL.64 [R1+0x10], R12 ;  /* 0x0000100c01007387 */ /* 0x001fe80000100a00 */
[----:B------:R-:W-:Y:S04]  /*57d90*/  STL.64 [R1+0x18], R14 ;  /* 0x0000180e01007387 */ /* 0x000fe80000100a00 */
[----:B------:R-:W0:Y:S04]  /*57da0*/  LDS.128 R12, [R3+0x800] ;  /* 0x00080000030c7984 */ /* 0x000e280000000c00 */
        /* <DEDUP_REMOVED lines=14> */
[----:B------:R-:W0:Y:S01]  /*57e90*/  LDS.128 R12, [R2+0x1000] ;  /* 0x00100000020c7984 */ /* 0x000e220000000c00 */
[----:B------:R-:W-:-:S03]  /*57ea0*/  LOP3.LUT R26, R29, 0x60, RZ, 0x3c, !PT ;  /* 0x000000601d1a7812 */ /* 0x000fc600078e3cff */
        /* <DEDUP_REMOVED lines=15> */
[----:B------:R-:W-:Y:S06]  /*57fa0*/  BAR.SYNC.DEFER_BLOCKING 0x0 ;  /* 0x0000000000007b1d */ /* 0x000fec0000010000 */
[----:B0-----:R-:W-:Y:S04]  /*57fb0*/  STL.64 [R1+0x290], R12 ;  /* 0x0002900c01007387 */ /* 0x001fe80000100a00 */
[----:B------:R0:W-:Y:S04]  /*57fc0*/  STL.64 [R1+0x298], R14 ;  /* 0x0002980e01007387 */ /* 0x0001e80000100a00 */
[----:B0-----:R-:W2:Y:S04]  /*57fd0*/  LDL.LU.64 R14, [R1+0x1a10] ;  /* 0x001a1000010e7983 */ /* 0x001ea80000300a00 */
[----:B------:R-:W2:Y:S04]  /*57fe0*/  LDL.LU.64 R12, [R1+0x1a08] ;  /* 0x001a0800010c7983 */ /* 0x000ea80000300a00 */
[----:B--2---:R0:W-:Y:S04]  /*57ff0*/  STS.128 [R0], R12 ;  /* 0x0000000c00007388 */ /* 0x0041e80000000c00 */
        /* <DEDUP_REMOVED lines=8> */
[----:B------:R0:W-:Y:S04]  /*58080*/  STS.128 [R0+0x180], R8 ;  /* 0x0001800800007388 */ /* 0x0001e80000000c00 */
[----:B0-----:R-:W3:Y:S04]  /*58090*/  LDL.LU.64 R10, [R1+0x19d0] ;  /* 0x0019d000010a7983 */ /* 0x001ee80000300a00 */
[----:B------:R-:W3:Y:S04]  /*580a0*/  LDL.LU.64 R8, [R1+0x19c8] ;  /* 0x0019c80001087983 */ /* 0x000ee80000300a00 */
[----:B--2---:R0:W-:Y:S04]  /*580b0*/  STS.128 [R0+0x200], R12 ;  /* 0x0002000c00007388 */ /* 0x0041e80000000c00 */
[----:B0-----:R-:W2:Y:S04]  /*580c0*/  LDL.LU.64 R14, [R1+0x19c0] ;  /* 0x0019c000010e7983 */ /* 0x001ea80000300a00 */
[----:B------:R-:W2:Y:S04]  /*580d0*/  LDL.LU.64 R12, [R1+0x19b8] ;  /* 0x0019b800010c7983 */ /* 0x000ea80000300a00 */
[----:B---3--:R0:W-:Y:S04]  /*580e0*/  STS.128 [R0+0x280], R8 ;  /* 0x0002800800007388 */ /* 0x0081e80000000c00 */
[----:B------:R-:W-:Y:S04]  /*580f0*/  STS.128 [R0+0x380], R16 ;  /* 0x0003801000007388 */ /* 0x000fe80000000c00 */
[----:B0-----:R-:W3:Y:S04]  /*58100*/  LDL.LU.64 R10, [R1+0x19b0] ;  /* 0x0019b000010a7983 */ /* 0x001ee80000300a00 */
[----:B------:R-:W3:Y:S04]  /*58110*/  LDL.LU.64 R8, [R1+0x19a8] ;  /* 0x0019a80001087983 */ /* 0x000ee80000300a00 */
[----:B--2---:R0:W-:Y:S04]  /*58120*/  STS.128 [R0+0x300], R12 ;  /* 0x0003000c00007388 */ /* 0x0041e80000000c00 */
[----:B0-----:R-:W2:Y:S04]  /*58130*/  LDL.LU.64 R14, [R1+0x19a0] ;  /* 0x0019a000010e7983 */ /* 0x001ea80000300a00 */
[----:B------:R-:W2:Y:S04]  /*58140*/  LDL.LU.64 R12, [R1+0x1998] ;  /* 0x00199800010c7983 */ /* 0x000ea80000300a00 */
[----:B------:R-:W4:Y:S04]  /*58150*/  LDL.LU.64 R18, [R1+0x1990] ;  /* 0x0019900001127983 */ /* 0x000f280000300a00 */
[----:B------:R-:W4:Y:S04]  /*58160*/  LDL.LU.64 R16, [R1+0x1988] ;  /* 0x0019880001107983 */ /* 0x000f280000300a00 */
[----:B---3--:R0:W-:Y:S04]  /*58170*/  STS.128 [R0+0x400], R8 ;  /* 0x0004000800007388 */ /* 0x0081e80000000c00 */
[----:B0-----:R-:W3:Y:S04]  /*58180*/  LDL.LU.64 R10, [R1+0x1980] ;  /* 0x00198000010a7983 */ /* 0x001ee80000300a00 */
[----:B------:R-:W3:Y:S04]  /*58190*/  LDL.LU.64 R8, [R1+0x1978] ;  /* 0x0019780001087983 */ /* 0x000ee80000300a00 */
[----:B--2---:R0:W-:Y:S04]  /*581a0*/  STS.128 [R0+0x480], R12 ;  /* 0x0004800c00007388 */ /* 0x0041e80000000c00 */
[----:B----4-:R1:W-:Y:S04]  /*581b0*/  STS.128 [R0+0x500], R16 ;  /* 0x0005001000007388 */ /* 0x0103e80000000c00 */
[----:B0-----:R-:W2:Y:S04]  /*581c0*/  LDL.LU.64 R14, [R1+0x1970] ;  /* 0x00197000010e7983 */ /* 0x001ea80000300a00 */
[----:B------:R-:W2:Y:S04]  /*581d0*/  LDL.LU.64 R12, [R1+0x1968] ;  /* 0x00196800010c7983 */ /* 0x000ea80000300a00 */
[----:B-1----:R-:W4:Y:S04]  /*581e0*/  LDL.LU.64 R18, [R1+0x1960] ;  /* 0x0019600001127983 */ /* 0x002f280000300a00 */
[----:B------:R-:W4:Y:S04]  /*581f0*/  LDL.LU.64 R16, [R1+0x1958] ;  /* 0x0019580001107983 */ /* 0x000f280000300a00 */
[----:B------:R-:W-:Y:S04]  /*58200*/  STS.128 [R0+0x580], R4 ;  /* 0x0005800400007388 */ /* 0x000fe80000000c00 */
[----:B---3--:R-:W-:Y:S04]  /*58210*/  STS.128 [R0+0x600], R8 ;  /* 0x0006000800007388 */ /* 0x008fe80000000c00 */
[----:B------:R-:W-:Y:S04]  /*58220*/  STS.128 [R0+0x780], R20 ;  /* 0x0007801400007388 */ /* 0x000fe80000000c00 */
[----:B--2---:R-:W-:Y:S04]  /*58230*/  STS.128 [R0+0x680], R12 ;  /* 0x0006800c00007388 */ /* 0x004fe80000000c00 */
[----:B----4-:R0:W-:Y:S04]  /*58240*/  STS.128 [R0+0x700], R16 ;  /* 0x0007001000007388 */ /* 0x0101e80000000c00 */
[----:B------:R-:W-:Y:S06]  /*58250*/  BAR.SYNC.DEFER_BLOCKING 0x0 ;  /* 0x0000000000007b1d */ /* 0x000fec0000010000 */
[----:B0-----:R-:W2:Y:S04]  /*58260*/  LDL.LU R16, [R1+0x360] ;  /* 0x0003600001107983 */ /* 0x001ea80000300800 */
[----:B------:R-:W0:Y:S04]  /*58270*/  LDS.128 R8, [R29] ;  /* 0x000000001d087984 */ /* 0x000e280000000c00 */
[----:B------:R-:W1:Y:S04]  /*58280*/  LDS.128 R4, [R29+0x800] ;  /* 0x000800001d047984 */ /* 0x000e680000000c00 */
[----:B0-----:R0:W-:Y:S04]  /*58290*/  STL.64 [R1+0xa0], R8 ;  /* 0x0000a00801007387 */ /* 0x0011e80000100a00 */
[----:B------:R3:W-:Y:S04]  /*582a0*/  STL.64 [R1+0xa8], R10 ;  /* 0x0000a80a01007387 */ /* 0x0007e80000100a00 */
[----:B-1----:R-:W-:Y:S04]  /*582b0*/  STL.64 [R1+0xe0], R4 ;  /* 0x0000e00401007387 */ /* 0x002fe80000100a00 */
[----:B------:R-:W-:Y:S04]  /*582c0*/  STL.64 [R1+0xe8], R6 ;  /* 0x0000e80601007387 */ /* 0x000fe80000100a00 */
[----:B------:R-:W2:Y:S04]  /*582d0*/  LDL.LU R17, [R1+0x364] ;  /* 0x0003640001117983 */ /* 0x000ea80000300800 */
[----:B------:R-:W4:Y:S04]  /*582e0*/  LDL.LU R18, [R1+0x368] ;  /* 0x0003680001127983 */ /* 0x000f280000300800 */
[----:B------:R-:W4:Y:S04]  /*582f0*/  LDL.LU R19, [R1+0x36c] ;  /* 0x00036c0001137983 */ /* 0x000f280000300800 */
[----:B----4-:R-:W-:Y:S04]  /*58300*/  STL.64 [R1+0x18a0], R18 ;  /* 0x0018a01201007387 */ /* 0x010fe80000100a00 */
[----:B--2---:R1:W-:Y:S04]  /*58310*/  STL.64 [R1+0x1898], R16 ;  /* 0x0018981001007387 */ /* 0x0043e80000100a00 */
[----:B------:R-:W2:Y:S04]  /*58320*/  LDL.LU R12, [R1+0x350] ;  /* 0x00035000010c7983 */ /* 0x000ea80000300800 */
[----:B------:R-:W2:Y:S04]  /*58330*/  LDL.LU R13, [R1+0x354] ;  /* 0x00035400010d7983 */ /* 0x000ea80000300800 */
[----:B------:R-:W4:Y:S04]  /*58340*/  LDL.LU R14, [R1+0x358] ;  /* 0x00035800010e7983 */ /* 0x000f280000300800 */
[----:B------:R-:W4:Y:S04]  /*58350*/  LDL.LU R15, [R1+0x35c] ;  /* 0x00035c00010f7983 */ /* 0x000f280000300800 */
[----:B----4-:R-:W-:Y:S04]  /*58360*/  STL.64 [R1+0x18b0], R14 ;  /* 0x0018b00e01007387 */ /* 0x010fe80000100a00 */
[----:B--2---:R2:W-:Y:S04]  /*58370*/  STL.64 [R1+0x18a8], R12 ;  /* 0x0018a80c01007387 */ /* 0x0045e80000100a00 */
[----:B0-----:R-:W4:Y:S04]  /*58380*/  LDL.LU R8, [R1+0x340] ;  /* 0x0003400001087983 */ /* 0x001f280000300800 */
[----:B------:R-:W4:Y:S04]  /*58390*/  LDL.LU R9, [R1+0x344] ;  /* 0x0003440001097983 */ /* 0x000f280000300800 */
[----:B---3--:R-:W3:Y:S04]  /*583a0*/  LDL.LU R10, [R1+0x348] ;  /* 0x00034800010a7983 */ /* 0x008ee80000300800 */
[----:B------:R-:W3:Y:S04]  /*583b0*/  LDL.LU R11, [R1+0x34c] ;  /* 0x00034c00010b7983 */ /* 0x000ee80000300800 */
[----:B---3--:R-:W-:Y:S04]  /*583c0*/  STL.64 [R1+0x18c0], R10 ;  /* 0x0018c00a01007387 */ /* 0x008fe80000100a00 */
[----:B----4-:R0:W-:Y:S04]  /*583d0*/  STL.64 [R1+0x18b8], R8 ;  /* 0x0018b80801007387 */ /* 0x0101e80000100a00 */
[----:B-1----:R-:W3:Y:S04]  /*583e0*/  LDL.LU R16, [R1+0x2d0] ;  /* 0x0002d00001107983 */ /* 0x002ee80000300800 */
[----:B------:R-:W3:Y:S04]  /*583f0*/  LDL.LU R17, [R1+0x2d4] ;  /* 0x0002d40001117983 */ /* 0x000ee80000300800 */
[----:B------:R-:W4:Y:S04]  /*58400*/  LDL.LU R18, [R1+0x2d8] ;  /* 0x0002d80001127983 */ /* 0x000f280000300800 */
[----:B------:R-:W4:Y:S04]  /*58410*/  LDL.LU R19, [R1+0x2dc] ;  /* 0x0002dc0001137983 */ /* 0x000f280000300800 */
[----:B----4-:R-:W-:Y:S04]  /*58420*/  STL.64 [R1+0x18d0], R18 ;  /* 0x0018d01201007387 */ /* 0x010fe80000100a00 */
[----:B---3--:R-:W-:Y:S04]  /*58430*/  STL.64 [R1+0x18c8], R16 ;  /* 0x0018c81001007387 */ /* 0x008fe80000100a00 */
[----:B--2---:R-:W2:Y:S04]  /*58440*/  LDL.LU R12, [R1+0x250] ;  /* 0x00025000010c7983 */ /* 0x004ea80000300800 */
        /* <DEDUP_REMOVED lines=22> */
[----:B--2---:R-:W-:Y:S04]  /*585b0*/  STL.64 [R1+0x1908], R8 ;  /* 0x0019080801007387 */ /* 0x004fe80000100a00 */
        /* <DEDUP_REMOVED lines=122> */
[----:B----4-:R-:W-:Y:S04]  /*58d60*/  STS.128 [R0+0x700], R16 ;  /* 0x0007001000007388 */ /* 0x010fe80000000c00 */
[----:B------:R-:W-:Y:S06]  /*58d70*/  BAR.SYNC.DEFER_BLOCKING 0x0 ;  /* 0x0000000000007b1d */ /* 0x000fec0000010000 */
[----:B------:R-:W0:Y:S04]  /*58d80*/  LDS.128 R4, [R29] ;  /* 0x000000001d047984 */ /* 0x000e280000000c00 */
[----:B------:R-:W1:Y:S04]  /*58d90*/  LDS.128 R12, [R29+0x800] ;  /* 0x000800001d0c7984 */ /* 0x000e680000000c00 */
[----:B------:R-:W2:Y:S04]  /*58da0*/  LDS.128 R8, [R29+0x1000] ;  /* 0x001000001d087984 */ /* 0x000ea80000000c00 */
[----:B------:R-:W-:Y:S04]  /*58db0*/  LDS.128 R16, [R26] ;  /* 0x000000001a107984 */ /* 0x000fe80000000c00 */
[----:B0-----:R-:W-:Y:S04]  /*58dc0*/  STL.64 [R1+0x200], R4 ;  /* 0x0002000401007387 */ /* 0x001fe80000100a00 */
[----:B------:R-:W-:Y:S04]  /*58dd0*/  STL.64 [R1+0x208], R6 ;  /* 0x0002080601007387 */ /* 0x000fe80000100a00 */
[----:B------:R-:W0:Y:S04]  /*58de0*/  LDS.128 R4, [R29+0x1800] ;  /* 0x001800001d047984 */ /* 0x000e280000000c00 */
[----:B-1----:R-:W-:Y:S04]  /*58df0*/  STL.64 [R1+0x240], R12 ;  /* 0x0002400c01007387 */ /* 0x002fe80000100a00 */
[----:B------:R-:W-:Y:S04]  /*58e00*/  STL.64 [R1+0x248], R14 ;  /* 0x0002480e01007387 */ /* 0x000fe80000100a00 */
[----:B------:R-:W-:Y:S04]  /*58e10*/  STL [R1+0x17a8], R29 ;  /* 0x0017a81d01007387 */ /* 0x000fe80000100800 */
[----:B--2---:R-:W-:Y:S04]  /*58e20*/  STL.64 [R1+0x250], R8 ;  /* 0x0002500801007387 */ /* 0x004fe80000100a00 */
[----:B------:R-:W-:Y:S04]  /*58e30*/  STL.64 [R1+0x258], R10 ;  /* 0x0002580a01007387 */ /* 0x000fe80000100a00 */
[----:B------:R-:W1:Y:S04]  /*58e40*/  LDS.128 R12, [R3] ;  /* 0x00000000030c7984 */ /* 0x000e680000000c00 */
[----:B------:R-:W-:Y:S04]  /*58e50*/  LDS.128 R8, [R3+0x800] ;  /* 0x0008000003087984 */ /* 0x000fe80000000c00 */
[----:B0-----:R-:W-:Y:S04]  /*58e60*/  STL.64 [R1+0x230], R4 ;  /* 0x0002300401007387 */ /* 0x001fe80000100a00 */
[----:B------:R-:W-:Y:S04]  /*58e70*/  STL.64 [R1+0x238], R6 ;  /* 0x0002380601007387 */ /* 0x000fe80000100a00 */
[----:B------:R-:W0:Y:S04]  /*58e80*/  LDS.128 R4, [R3+0x1000] ;  /* 0x0010000003047984 */ /* 0x000e280000000c00 */
[----:B-1----:R-:W-:Y:S04]  /*58e90*/  STL.64 [R1+0x210], R12 ;  /* 0x0002100c01007387 */ /* 0x002fe80000100a00 */
[----:B------:R-:W-:Y:S04]  /*58ea0*/  STL.64 [R1+0x218], R14 ;  /* 0x0002180e01007387 */ /* 0x000fe80000100a00 */
[----:B------:R-:W1:Y:S04]  /*58eb0*/  LDS.128 R12, [R3+0x1800] ;  /* 0x00180000030c7984 */ /* 0x000e680000000c00 */
[----:B0-----:R-:W-:Y:S01]  /*58ec0*/  STL.64 [R1+0x1f0], R4 ;  /* 0x0001f00401007387 */ /* 0x001fe20000100a00 */
[----:B------:R-:W-:-:S03]  /*58ed0*/  IMAD.MOV.U32 R29, RZ, RZ, R7 ;  /* 0x000000ffff1d7224 */ /* 0x000fc600078e0007 */
[----:B------:R-:W-:Y:S04]  /*58ee0*/  STL.64 [R1+0x220], R8 ;  /* 0x0002200801007387 */ /* 0x000fe80000100a00 */
[----:B------:R-:W-:Y:S04]  /*58ef0*/  STL.64 [R1+0x228], R10 ;  /* 0x0002280a01007387 */ /* 0x000fe80000100a00 */
[----:B------:R-:W-:Y:S04]  /*58f00*/  STL [R1+0x1f8], R6 ;  /* 0x0001f80601007387 */ /* 0x000fe80000100800 */
[----:B------:R-:W0:Y:S04]  /*58f10*/  LDS.128 R4, [R2+0x800] ;  /* 0x0008000002047984 */ /* 0x000e280000000c00 */
[----:B------:R-:W2:Y:S04]  /*58f20*/  LDS.128 R8, [R2] ;  /* 0x0000000002087984 */ /* 0x000ea80000000c00 */
[----:B------:R-:W3:Y:S04]  /*58f30*/  LDL.LU R20, [R1+0x4b0] ;  /* 0x0004b00001147983 */ /* 0x000ee80000300800 */
[----:B------:R-:W3:Y:S04]  /*58f40*/  LDL.LU R21, [R1+0x4b4] ;  /* 0x0004b40001157983 */ /* 0x000ee80000300800 */
[----:B------:R-:W3:Y:S04]  /*58f50*/  LDL.LU R22, [R1+0x4b8] ;  /* 0x0004b80001167983 */ /* 0x000ee80000300800 */
[----:B------:R-:W3:Y:S04]  /*58f60*/  LDL.LU R23, [R1+0x4bc] ;  /* 0x0004bc0001177983 */ /* 0x000ee80000300800 */
[----:B------:R4:W-:Y:S04]  /*58f70*/  STL [R1+0x17ac], R29 ;  /* 0x0017ac1d01007387 */ /* 0x0009e80000100800 */
[----:B-1----:R-:W-:Y:S04]  /*58f80*/  STL.64 [R1+0x1e0], R12 ;  /* 0x0001e00c01007387 */ /* 0x002fe80000100a00 */
[----:B------:R-:W-:Y:S04]  /*58f90*/  STL.64 [R1+0x1e8], R14 ;  /* 0x0001e80e01007387 */ /* 0x000fe80000100a00 */
[----:B------:R-:W-:Y:S04]  /*58fa0*/  LDS.128 R12, [R26+0x800] ;  /* 0x000800001a0c7984 */ /* 0x000fe80000000c00 */
[----:B0-----:R-:W-:Y:S04]  /*58fb0*/  STL.64 [R1+0x1c0], R4 ;  /* 0x0001c00401007387 */ /* 0x001fe80000100a00 */
[----:B--2---:R-:W-:Y:S01]  /*58fc0*/  STL.64 [R1+0x1d0], R8 ;  /* 0x0001d00801007387 */ /* 0x004fe20000100a00 */
[----:B----4-:R-:W-:-:S03]  /*58fd0*/  IMAD.MOV.U32 R29, RZ, RZ, R7 ;  /* 0x000000ffff1d7224 */ /* 0x010fc600078e0007 */
[----:B------:R-:W-:Y:S04]  /*58fe0*/  STL.64 [R1+0x1d8], R10 ;  /* 0x0001d80a01007387 */ /* 0x000fe80000100a00 */
[----:B------:R-:W0:Y:S04]  /*58ff0*/  LDS.128 R8, [R2+0x1000] ;  /* 0x0010000002087984 */ /* 0x000e280000000c00 */
[----:B------:R-:W-:Y:S04]  /*59000*/  STL [R1+0x1c8], R6 ;  /* 0x0001c80601007387 */ /* 0x000fe80000100800 */
[----:B------:R-:W1:Y:S04]  /*59010*/  LDS.128 R4, [R2+0x1800] ;  /* 0x0018000002047984 */ /* 0x000e680000000c00 */
[----:B------:R-:W-:Y:S04]  /*59020*/  STL [R1+0x17b0], R29 ;  /* 0x0017b01d01007387 */ /* 0x000fe80000100800 */
[----:B0-----:R-:W-:Y:S04]  /*59030*/  STL [R1+0x17b8], R10 ;  /* 0x0017b80a01007387 */ /* 0x001fe80000100800 */
[----:B------:R-:W-:Y:S04]  /*59040*/  STL [R1+0x17b4], R11 ;  /* 0x0017b40b01007387 */ /* 0x000fe80000100800 */
[----:B------:R-:W-:Y:S04]  /*59050*/  STL.64 [R1+0x17c8], R18 ;  /* 0x0017c81201007387 */ /* 0x000fe80000100a00 */
[----:B-1----:R-:W-:Y:S04]  /*59060*/  STL.64 [R1+0x2a0], R4 ;  /* 0x0002a00401007387 */ /* 0x002fe80000100a00 */
[----:B------:R-:W-:Y:S04]  /*59070*/  STL.64 [R1+0x2a8], R6 ;  /* 0x0002a80601007387 */ /* 0x000fe80000100a00 */
[----:B------:R0:W-:Y:S04]  /*59080*/  STL.64 [R1+0x17c0], R16 ;  /* 0x0017c01001007387 */ /* 0x0001e80000100a00 */
[----:B------:R-:W1:Y:S04]  /*59090*/  LDS.128 R4, [R26+0x1000] ;  /* 0x001000001a047984 */ /* 0x000e680000000c00 */
[----:B0-----:R-:W2:Y:S04]  /*590a0*/  LDL.LU R16, [R1+0x440] ;  /* 0x0004400001107983 */ /* 0x001ea80000300800 */
[----:B------:R-:W2:Y:S04]  /*590b0*/  LDL.LU R17, [R1+0x444] ;  /* 0x0004440001117983 */ /* 0x000ea80000300800 */
[----:B------:R-:W2:Y:S04]  /*590c0*/  LDL.LU R18, [R1+0x448] ;  /* 0x0004480001127983 */ /* 0x000ea80000300800 */
[----:B------:R-:W2:Y:S04]  /*590d0*/  LDL.LU R19, [R1+0x44c] ;  /* 0x00044c0001137983 */ /* 0x000ea80000300800 */
[----:B------:R-:W-:Y:S04]  /*590e0*/  STL.64 [R1+0x17d8], R14 ;  /* 0x0017d80e01007387 */ /* 0x000fe80000100a00 */
[----:B------:R-:W-:Y:S04]  /*590f0*/  STL.64 [R1+0x17d0], R12 ;  /* 0x0017d00c01007387 */ /* 0x000fe80000100a00 */
[----:B------:R-:W0:Y:S04]  /*59100*/  LDS.128 R12, [R26+0x1800] ;  /* 0x001800001a0c7984 */ /* 0x000e280000000c00 */
[----:B------:R-:W-:Y:S06]  /*59110*/  BAR.SYNC.DEFER_BLOCKING 0x0 ;  /* 0x0000000000007b1d */ /* 0x000fec0000010000 */
[----:B-1----:R-:W-:Y:S04]  /*59120*/  STL.64 [R1+0x17e8], R6 ;  /* 0x0017e80601007387 */ /* 0x002fe80000100a00 */
[----:B------:R-:W-:Y:S01]  /*59130*/  STL.64 [R1+0x17e0], R4 ;  /* 0x0017e00401007387 */ /* 0x000fe20000100a00 */
[----:B0-----:R-:W-:-:S02]  /*59140*/  IMAD.MOV.U32 R29, RZ, RZ, R14 ;  /* 0x000000ffff1d7224 */ /* 0x001fc400078e000e */
[----:B------:R-:W-:Y:S02]  /*59150*/  IMAD.MOV.U32 R27, RZ, RZ, R15 ;  /* 0x000000ffff1b7224 */ /* 0x000fe400078e000f */
[----:B------:R-:W-:Y:S02]  /*59160*/  IMAD.MOV.U32 R10, RZ, RZ, R12 ;  /* 0x000000ffff0a7224 */ /* 0x000fe400078e000c */
[----:B------:R-:W-:Y:S01]  /*59170*/  IMAD.MOV.U32 R11, RZ, RZ, R13 ;  /* 0x000000ffff0b7224 */ /* 0x000fe200078e000d */
[----:B------:R-:W-:Y:S04]  /*59180*/  STL [R1+0x1840], R29 ;  /* 0x0018401d01007387 */ /* 0x000fe80000100800 */
[----:B------:R-:W-:Y:S04]  /*59190*/  STL.64 [R1+0x1808], R26 ;  /* 0x0018081a01007387 */ /* 0x000fe80000100a00 */
[----:B------:R-:W-:Y:S04]  /*591a0*/  STL.64 [R1+0x1800], R24 ;  /* 0x0018001801007387 */ /* 0x000fe80000100a00 */
[----:B------:R-:W-:Y:S04]  /*591b0*/  STL.64 [R1+0x17f8], R10 ;  /* 0x0017f80a01007387 */ /* 0x000fe80000100a00 */
[----:B------:R0:W-:Y:S04]  /*591c0*/  STL.64 [R1+0x17f0], R8 ;  /* 0x0017f00801007387 */ /* 0x0001e80000100a00 */
[----:B------:R-:W4:Y:S04]  /*591d0*/  LDL.LU R12, [R1+0x970] ;  /* 0x00097000010c7983 */ /* 0x000f280000300800 */
[----:B------:R-:W4:Y:S04]  /*591e0*/  LDL.LU R13, [R1+0x974] ;  /* 0x00097400010d7983 */ /* 0x000f280000300800 */
[----:B------:R-:W2:Y:S04]  /*591f0*/  LDL.LU R14, [R1+0x978] ;  /* 0x00097800010e7983 */ /* 0x000ea80000300800 */
[----:B------:R-:W2:Y:S04]  /*59200*/  LDL.LU R15, [R1+0x97c] ;  /* 0x00097c00010f7983 */ /* 0x000ea80000300800 */
[----:B--2---:R-:W-:Y:S04]  /*59210*/  STL.64 [R1+0x1818], R14 ;  /* 0x0018180e01007387 */ /* 0x004fe80000100a00 */
[----:B----4-:R-:W-:Y:S04]  /*59220*/  STL.64 [R1+0x1810], R12 ;  /* 0x0018100c01007387 */ /* 0x010fe80000100a00 */
[----:B0-----:R-:W2:Y:S04]  /*59230*/  LDL.LU R8, [R1+0x950] ;  /* 0x0009500001087983 */ /* 0x001ea80000300800 */
[----:B------:R-:W2:Y:S04]  /*59240*/  LDL.LU R9, [R1+0x954] ;  /* 0x0009540001097983 */ /* 0x000ea80000300800 */
[----:B------:R-:W4:Y:S04]  /*59250*/  LDL.LU R10, [R1+0x958] ;  /* 0x00095800010a7983 */ /* 0x000f280000300800 */
[----:B------:R-:W4:Y:S04]  /*59260*/  LDL.LU R11, [R1+0x95c] ;  /* 0x00095c00010b7983 */ /* 0x000f280000300800 */
[----:B---3--:R0:W-:Y:S04]  /*59270*/  STS.128 [R0+0x80], R20 ;  /* 0x0000801400007388 */ /* 0x0081e80000000c00 */
[----:B----4-:R-:W-:Y:S04]  /*59280*/  STL.64 [R1+0x1828], R10 ;  /* 0x0018280a01007387 */ /* 0x010fe80000100a00 */
        /* <DEDUP_REMOVED lines=57> */
[----:B------:R0:W-:Y:S04]  /*59620*/  STS.128 [R0], R16 ;  /* 0x0000001000007388 */ /* 0x0001e80000000c00 */
[----:B------:R-:W3:Y:S04]  /*59630*/  LDL.LU R7, [R1+0x96c] ;  /* 0x00096c0001077983 */ /* 0x000ee80000300800 */
[----:B0-----:R-:W3:Y:S04]  /*59640*/  LDL.LU R16, [R1+0x980] ;  /* 0x0009800001107983 */ /* 0x001ee80000300800 */
        /* <DEDUP_REMOVED lines=12> */
[----:B---3--:R-:W-:Y:S01]  /*59710*/  STS.128 [R0+0x300], R8 ;  /* 0x0003000800007388 */ /* 0x008fe20000000c00 */
[----:B------:R-:W-:-:S02]  /*59720*/  ISETP.GE.AND P0, PT, R29, c[0x0][0x178], PT ;  /* 0x00005e001d007a0c */ /* 0x000fc40003f06270 */
[----:B-----5:R-:W-:Y:S01]  /*59730*/  IADD3 R2, R28, 0x1, RZ ;  /* 0x000000011c027810 */ /* 0x020fe20007ffe0ff */
[----:B--2---:R0:W-:Y:S04]  /*59740*/  STS.128 [R0+0x280], R20 ;  /* 0x0002801400007388 */ /* 0x0041e80000000c00 */
[----:B0-----:R-:W2:Y:S04]  /*59750*/  LDL.LU.64 R22, [R1+0x1860] ;  /* 0x0018600001167983 */ /* 0x001ea80000300a00 */
[----:B------:R-:W2:Y:S04]  /*59760*/  LDL.LU.64 R20, [R1+0x1858] ;  /* 0x0018580001147983 */ /* 0x000ea80000300a00 */
[----:B------:R-:W3:Y:S04]  /*59770*/  LDL.LU.64 R10, [R1+0x1850] ;  /* 0x00185000010a7983 */ /* 0x000ee80000300a00 */
[----:B------:R-:W3:Y:S01]  /*59780*/  LDL.LU.64 R8, [R1+0x1848] ;  /* 0x0018480001087983 */ /* 0x000ee20000300a00 */
[----:B------:R-:W-:-:S02]  /*59790*/  ISETP.LT.AND P5, PT, R2, c[0x0][0x17c], !P0 ;  /* 0x00005f0002007a0c */ /* 0x000fc400047a1270 */
[----:B------:R-:W-:-:S04]  /*597a0*/  IADD3 R2, R28, 0x3, RZ ;  /* 0x000000031c027810 */ /* 0x000fc80007ffe0ff */
[----:B------:R-:W-:Y:S01]  /*597b0*/  ISETP.LT.AND P3, PT, R2, c[0x0][0x17c], !P0 ;  /* 0x00005f0002007a0c */ /* 0x000fe20004761270 */
[----:B------:R-:W-:Y:S02]  /*597c0*/  IMAD R2, R29, c[0x0][0x194], RZ ;  /* 0x000065001d027a24 */ /* 0x000fe400078e02ff */
[----:B------:R-:W3:Y:S04]  /*597d0*/  LDL.LU R29, [R1+0x1840] ;  /* 0x00184000011d7983 */ /* 0x000ee80000300800 */
[----:B----4-:R-:W-:Y:S04]  /*597e0*/  STS.128 [R0+0x500], R12 ;  /* 0x0005000c00007388 */ /* 0x010fe80000000c00 */
[----:B------:R-:W-:Y:S04]  /*597f0*/  STS.128 [R0+0x580], R24 ;  /* 0x0005801800007388 */ /* 0x000fe80000000c00 */
[----:B--2---:R0:W-:Y:S04]  /*59800*/  STS.128 [R0+0x380], R20 ;  /* 0x0003801400007388 */ /* 0x0041e80000000c00 */
[----:B---3--:R1:W-:Y:S04]  /*59810*/  STS.128 [R0+0x400], R8 ;  /* 0x0004000800007388 */ /* 0x0083e80000000c00 */
[----:B0-----:R-:W2:Y:S04]  /*59820*/  LDL.LU.64 R22, [R1+0x1838] ;  /* 0x0018380001167983 */ /* 0x001ea80000300a00 */
[----:B------:R-:W2:Y:S04]  /*59830*/  LDL.LU.64 R20, [R1+0x1830] ;  /* 0x0018300001147983 */ /* 0x000ea80000300a00 */
[----:B-1----:R-:W3:Y:S04]  /*59840*/  LDL.LU.64 R10, [R1+0x1828] ;  /* 0x00182800010a7983 */ /* 0x002ee80000300a00 */
[----:B------:R-:W3:Y:S04]  /*59850*/  LDL.LU.64 R8, [R1+0x1820] ;  /* 0x0018200001087983 */ /* 0x000ee80000300a00 */
[----:B------:R-:W4:Y:S04]  /*59860*/  LDL.LU.64 R14, [R1+0x1818] ;  /* 0x00181800010e7983 */ /* 0x000f280000300a00 */
[----:B------:R-:W4:Y:S04]  /*59870*/  LDL.LU.64 R12, [R1+0x1810] ;  /* 0x00181000010c7983 */ /* 0x000f280000300a00 */
[----:B------:R-:W4:Y:S04]  /*59880*/  LDL.LU.64 R26, [R1+0x1808] ;  /* 0x00180800011a7983 */ /* 0x000f280000300a00 */
[----:B------:R-:W4:Y:S01]  /*59890*/  LDL.LU.64 R24, [R1+0x1800] ;  /* 0x0018000001187983 */ /* 0x000f220000300a00 */
[----:B------:R-:W-:-:S03]  /*598a0*/  IADD3 R3, R28, 0x2, RZ ;  /* 0x000000021c037810 */ /* 0x000fc60007ffe0ff */
[----:B------:R-:W-:Y:S04]  /*598b0*/  STS.128 [R0+0x680], R4 ;  /* 0x0006800400007388 */ /* 0x000fe80000000c00 */
[----:B------:R-:W-:Y:S01]  /*598c0*/  STS.128 [R0+0x780], R16 ;  /* 0x0007801000007388 */ /* 0x000fe20000000c00 */
[----:B------:R-:W-:Y:S02]  /*598d0*/  ISETP.LT.AND P4, PT, R3, c[0x0][0x17c], !P0 ;  /* 0x00005f0003007a0c */ /* 0x000fe40004781270 */
[C---:B------:R-:W-:Y:S02]  /*598e0*/  IADD3 R3, R28.reuse, 0x4, RZ ;  /* 0x000000041c037810 */ /* 0x040fe40007ffe0ff */
[----:B------:R-:W-:Y:S02]  /*598f0*/  ISETP.LT.AND P1, PT, R28, c[0x0][0x17c], !P0 ;  /* 0x00005f001c007a0c */ /* 0x000fe40004721270 */
[----:B------:R-:W-:-:S02]  /*59900*/  ISETP.LT.AND P2, PT, R3, c[0x0][0x17c], !P0 ;  /* 0x00005f0003007a0c */ /* 0x000fc40004741270 */
[----:B------:R-:W-:-:S04]  /*59910*/  LEA R3, P6, R2, c[0x0][0x170], 0x1 ;  /* 0x00005c0002037a11 */ /* 0x000fc800078c08ff */
[----:B------:R-:W-:Y:S01]  /*59920*/  LEA.HI.X.SX32 R2, R2, c[0x0][0x174], 0x1, P6 ;  /* 0x00005d0002027a11 */ /* 0x000fe200030f0eff */
[----:B--2---:R0:W-:Y:S04]  /*59930*/  STS.128 [R0+0x480], R20 ;  /* 0x0004801400007388 */ /* 0x0041e80000000c00 */
[----:B---3--:R1:W-:Y:S04]  /*59940*/  STS.128 [R0+0x600], R8 ;  /* 0x0006000800007388 */ /* 0x0083e80000000c00 */
[----:B----4-:R2:W-:Y:S01]  /*59950*/  STS.128 [R0+0x700], R12 ;  /* 0x0007000c00007388 */ /* 0x0105e20000000c00 */
[----:B0-----:R-:W-:-:S03]  /*59960*/  IMAD R21, R28, c[0x0][0x198], RZ ;  /* 0x000066001c157a24 */ /* 0x001fc600078e02ff */
[----:B------:R-:W-:Y:S02]  /*59970*/  BAR.SYNC.DEFER_BLOCKING 0x0 ;  /* 0x0000000000007b1d */ /* 0x000fe40000010000 */
[CC--:B------:R-:W-:Y:S02]  /*59980*/  LEA R20, P6, R21.reuse, R3.reuse, 0x1 ;  /* 0x0000000315147211 */ /* 0x0c0fe400078c08ff */
[C---:B------:R-:W-:Y:S02]  /*59990*/  IADD3 R23, R21.reuse, c[0x0][0x198], RZ ;  /* 0x0000660015177a10 */ /* 0x040fe40007ffe0ff */
[----:B------:R-:W-:Y:S01]  /*599a0*/  LEA.HI.X.SX32 R21, R21, R2, 0x1, P6 ;  /* 0x0000000215157211 */ /* 0x000fe200030f0eff */
[----:B-1----:R-:W3:Y:S01]  /*599b0*/  LDL.LU.64 R10, [R1+0x17f8] ;  /* 0x0017f800010a7983 */ /* 0x002ee20000300a00 */
[----:B------:R-:W-:Y:S02]  /*599c0*/  LEA R22, P6, R23, R3, 0x1 ;  /* 0x0000000317167211 */ /* 0x000fe400078c08ff */
[----:B------:R-:W-:Y:S01]  /*599d0*/  PRMT R24, R25, 0x7632, R24 ;  /* 0x0000763219187816 */ /* 0x000fe20000000018 */
[----:B------:R-:W4:Y:S04]  /*599e0*/  LDL.LU.64 R8, [R1+0x17f0] ;  /* 0x0017f00001087983 */ /* 0x000f280000300a00 */
[----:B------:R-:W3:Y:S04]  /*599f0*/  LDL.LU.64 R6, [R1+0x17e8] ;  /* 0x0017e80001067983 */ /* 0x000ee80000300a00 */
[----:B------:R-:W3:Y:S04]  /*59a00*/  LDL.LU.64 R4, [R1+0x17e0] ;  /* 0x0017e00001047983 */ /* 0x000ee80000300a00 */
[----:B--2---:R-:W2:Y:S04]  /*59a10*/  LDL.LU.64 R14, [R1+0x17d8] ;  /* 0x0017d800010e7983 */ /* 0x004ea80000300a00 */
[----:B------:R0:W-:Y:S04]  /*59a20*/  @P1 STG.E.U16 [R20.64], R25 ;  /* 0x0000001914001986 */ /* 0x0001e8000c101506 */
[----:B------:R-:W2:Y:S04]  /*59a30*/  LDL.LU.64 R12, [R1+0x17d0] ;  /* 0x0017d000010c7983 */ /* 0x000ea80000300a00 */
[----:B------:R-:W2:Y:S01]  /*59a40*/  LDL.LU.64 R18, [R1+0x17c8] ;  /* 0x0017c80001127983 */ /* 0x000ea20000300a00 */
[----:B0-----:R-:W-:-:S03]  /*59a50*/  IADD3 R21, R23, c[0x0][0x198], RZ ;  /* 0x0000660017157a10 */ /* 0x001fc60007ffe0ff */
[----:B------:R-:W2:Y:S01]  /*59a60*/  LDL.LU.64 R16, [R1+0x17c0] ;  /* 0x0017c00001107983 */ /* 0x000ea20000300a00 */
[----:B------:R-:W-:Y:S02]  /*59a70*/  LEA.HI.X.SX32 R23, R23, R2, 0x1, P6 ;  /* 0x0000000217177211 */ /* 0x000fe400030f0eff */
[----:B------:R-:W-:-:S03]  /*59a80*/  IADD3 R25, R28, 0x6, RZ ;  /* 0x000000061c197810 */ /* 0x000fc60007ffe0ff */
[----:B------:R0:W-:Y:S01]  /*59a90*/  @P5 STG.E.U16 [R22.64], R24 ;  /* 0x0000001816005986 */ /* 0x0001e2000c101506 */
[----:B------:R-:W-:-:S03]  /*59aa0*/  ISETP.LT.AND P5, PT, R25, c[0x0][0x17c], !P0 ;  /* 0x00005f0019007a0c */ /* 0x000fc600047a1270 */
[----:B------:R-:W2:Y:S01]  /*59ab0*/  LDL.LU R25, [R1+0x10] ;  /* 0x0000100001197983 */ /* 0x000ea20000300800 */
[----:B------:R-:W-:Y:S02]  /*59ac0*/  IADD3 R0, R28, 0x5, RZ ;  /* 0x000000051c007810 */ /* 0x000fe40007ffe0ff */
[C---:B------:R-:W-:Y:S02]  /*59ad0*/  LEA R20, P6, R21.reuse, R3, 0x1 ;  /* 0x0000000315147211 */ /* 0x040fe400078c08ff */
[----:B------:R-:W-:Y:S02]  /*59ae0*/  ISETP.LT.AND P1, PT, R0, c[0x0][0x17c], !P0 ;  /* 0x00005f0000007a0c */ /* 0x000fe40004721270 */
[C---:B------:R-:W-:Y:S02]  /*59af0*/  IADD3 R0, R21.reuse, c[0x0][0x198], RZ ;  /* 0x0000660015007a10 */ /* 0x040fe40007ffe0ff */
[----:B------:R-:W-:Y:S02]  /*59b00*/  LEA.HI.X.SX32 R21, R21, R2, 0x1, P6 ;  /* 0x0000000215157211 */ /* 0x000fe400030f0eff */
[----:B0-----:R-:W-:-:S02]  /*59b10*/  IADD3 R23, R28, 0x7, RZ ;  /* 0x000000071c177810 */ /* 0x001fc40007ffe0ff */
[C---:B------:R-:W-:Y:S01]  /*59b20*/  LEA R22, P6, R0.reuse, R3, 0x1 ;  /* 0x0000000300167211 */ /* 0x040fe200078c08ff */
[----:B--2---:R0:W-:Y:S01]  /*59b30*/  @P4 STG.E.U16 [R20.64], R25 ;  /* 0x0000001914004986 */ /* 0x0041e2000c101506 */
[----:B------:R-:W-:Y:S02]  /*59b40*/  ISETP.LT.AND P4, PT, R23, c[0x0][0x17c], !P0 ;  /* 0x00005f0017007a0c */ /* 0x000fe40004781270 */
[----:B------:R-:W-:Y:S02]  /*59b50*/  LEA.HI.X.SX32 R23, R0, R2, 0x1, P6 ;  /* 0x0000000200177211 */ /* 0x000fe400030f0eff */
[----:B------:R-:W-:Y:S02]  /*59b60*/  PRMT R24, R25, 0x7632, R24 ;  /* 0x0000763219187816 */ /* 0x000fe40000000018 */
[----:B0-----:R-:W-:-:S03]  /*59b70*/  IADD3 R25, R28, 0x8, RZ ;  /* 0x000000081c197810 */ /* 0x001fc60007ffe0ff */
[----:B------:R0:W-:Y:S01]  /*59b80*/  @P3 STG.E.U16 [R22.64], R24 ;  /* 0x0000001816003986 */ /* 0x0001e2000c101506 */
[----:B------:R-:W-:-:S03]  /*59b90*/  ISETP.LT.AND P3, PT, R25, c[0x0][0x17c], !P0 ;  /* 0x00005f0019007a0c */ /* 0x000fc60004761270 */
[----:B------:R-:W2:Y:S01]  /*59ba0*/  LDL.LU R25, [R1+0x20] ;  /* 0x0000200001197983 */ /* 0x000ea20000300800 */
[----:B------:R-:W-:-:S04]  /*59bb0*/  IADD3 R21, R0, c[0x0][0x198], RZ ;  /* 0x0000660000157a10 */ /* 0x000fc80007ffe0ff */
[CC--:B------:R-:W-:Y:S02]  /*59bc0*/  LEA R20, P6, R21.reuse, R3.reuse, 0x1 ;  /* 0x0000000315147211 */ /* 0x0c0fe400078c08ff */
[C---:B------:R-:W-:Y:S02]  /*59bd0*/  IADD3 R0, R21.reuse, c[0x0][0x198], RZ ;  /* 0x0000660015007a10 */ /* 0x040fe40007ffe0ff */
[----:B------:R-:W-:Y:S02]  /*59be0*/  LEA.HI.X.SX32 R21, R21, R2, 0x1, P6 ;  /* 0x0000000215157211 */ /* 0x000fe400030f0eff */
[----:B0-----:R-:W-:Y:S02]  /*59bf0*/  IADD3 R23, R28, 0x9, RZ ;  /* 0x000000091c177810 */ /* 0x001fe40007ffe0ff */
[----:B------:R-:W-:Y:S01]  /*59c00*/  LEA R22, P6, R0, R3, 0x1 ;  /* 0x0000000300167211 */ /* 0x000fe200078c08ff */
[----:B--2---:R0:W-:Y:S01]  /*59c10*/  @P2 STG.E.U16 [R20.64], R25 ;  /* 0x0000001914002986 */ /* 0x0041e2000c101506 */
[----:B------:R-:W-:-:S02]  /*59c20*/  ISETP.LT.AND P2, PT, R23, c[0x0][0x17c], !P0 ;  /* 0x00005f0017007a0c */ /* 0x000fc40004741270 */
        /* <DEDUP_REMOVED lines=1804> */
[----:B------:R0:W-:Y:S01]  /*60cf0*/  @P4 STG.E.U16 [R20.64], R16 ;  /* 0x0000001014004986 */ /* 0x0001e2000c101506 */
[----:B------:R-:W-:-:S02]  /*60d00*/  ISETP.LT.AND P4, PT, R23, c[0x0][0x17c], !P0 ;  /* 0x00005f0017007a0c */ /* 0x000fc40004781270 */
[CC--:B------:R-:W-:Y:S02]  /*60d10*/  LEA.HI.X.SX32 R23, R0.reuse, R2.reuse, 0x1, P6 ;  /* 0x0000000200177211 */ /* 0x0c0fe400030f0eff */
[----:B0-----:R-:W-:Y:S02]  /*60d20*/  IADD3 R21, R0, c[0x0][0x198], RZ ;  /* 0x0000660000157a10 */ /* 0x001fe40007ffe0ff */
[----:B------:R-:W-:Y:S02]  /*60d30*/  PRMT R16, R16, 0x7632, R16 ;  /* 0x0000763210107816 */ /* 0x000fe40000000010 */
[C---:B------:R-:W-:Y:S02]  /*60d40*/  LEA R20, P6, R21.reuse, R3, 0x1 ;  /* 0x0000000315147211 */ /* 0x040fe400078c08ff */
[C---:B------:R-:W-:Y:S01]  /*60d50*/  IADD3 R0, R21.reuse, c[0x0][0x198], RZ ;  /* 0x0000660015007a10 */ /* 0x040fe20007ffe0ff */
[----:B------:R0:W-:Y:S01]  /*60d60*/  @P3 STG.E.U16 [R22.64], R16 ;  /* 0x0000001016003986 */ /* 0x0001e2000c101506 */
[----:B------:R-:W-:-:S02]  /*60d70*/  LEA.HI.X.SX32 R21, R21, R2, 0x1, P6 ;  /* 0x0000000215157211 */ /* 0x000fc400030f0eff */
[----:B------:R-:W-:-:S04]  /*60d80*/  IADD3 R24, R28, 0x10c, RZ ;  /* 0x0000010c1c187810 */ /* 0x000fc80007ffe0ff */
[----:B------:R-:W-:Y:S02]  /*60d90*/  ISETP.LT.AND P3, PT, R24, c[0x0][0x17c], !P0 ;  /* 0x00005f0018007a0c */ /* 0x000fe40004761270 */
[----:B0-----:R-:W-:Y:S02]  /*60da0*/  IADD3 R23, R28, 0x10d, RZ ;  /* 0x0000010d1c177810 */ /* 0x001fe40007ffe0ff */
[C---:B------:R-:W-:Y:S01]  /*60db0*/  LEA R22, P6, R0.reuse, R3, 0x1 ;  /* 0x0000000300167211 */ /* 0x040fe200078c08ff */
[----:B--2---:R0:W-:Y:S01]  /*60dc0*/  @P2 STG.E.U16 [R20.64], R25 ;  /* 0x0000001914002986 */ /* 0x0041e2000c101506 */
[----:B------:R-:W-:Y:S02]  /*60dd0*/  ISETP.LT.AND P2, PT, R23, c[0x0][0x17c], !P0 ;  /* 0x00005f0017007a0c */ /* 0x000fe40004741270 */
[----:B------:R-:W-:Y:S02]  /*60de0*/  LEA.HI.X.SX32 R23, R0, R2, 0x1, P6 ;  /* 0x0000000200177211 */ /* 0x000fe400030f0eff */
[----:B------:R-:W-:-:S02]  /*60df0*/  PRMT R24, R25, 0x7632, R24 ;  /* 0x0000763219187816 */ /* 0x000fc40000000018 */
        /* <DEDUP_REMOVED lines=23> */
[C---:B------:R-:W-:Y:S02]  /*60f70*/  LEA R22, P6, R0.reuse, R3, 0x1 ;  /* 0x0000000300167211 */ /* 0x040fe400078c08ff */
[----:B------:R-:W-:Y:S01]  /*60f80*/  IADD3 R16, R0, c[0x0][0x198], RZ ;  /* 0x0000660000107a10 */ /* 0x000fe20007ffe0ff */
[----:B--2---:R0:W-:Y:S01]  /*60f90*/  @P3 STG.E.U16 [R20.64], R25 ;  /* 0x0000001914003986 */ /* 0x0041e2000c101506 */
[----:B------:R-:W-:-:S02]  /*60fa0*/  ISETP.LT.AND P3, PT, R23, c[0x0][0x17c], !P0 ;  /* 0x00005f0017007a0c */ /* 0x000fc40004761270 */
[-C--:B------:R-:W-:Y:S02]  /*60fb0*/  LEA.HI.X.SX32 R23, R0, R2.reuse, 0x1, P6 ;  /* 0x0000000200177211 */ /* 0x080fe400030f0eff */
[----:B------:R-:W-:Y:S02]  /*60fc0*/  PRMT R24, R25, 0x7632, R24 ;  /* 0x0000763219187816 */ /* 0x000fe40000000018 */
[C---:B------:R-:W-:Y:S02]  /*60fd0*/  IADD3 R0, R16.reuse, c[0x0][0x198], RZ ;  /* 0x0000660010007a10 */ /* 0x040fe40007ffe0ff */
[C---:B0-----:R-:W-:Y:S01]  /*60fe0*/  LEA R20, P6, R16.reuse, R3, 0x1 ;  /* 0x0000000310147211 */ /* 0x041fe200078c08ff */
[----:B------:R0:W-:Y:S03]  /*60ff0*/  @P2 STG.E.U16 [R22.64], R24 ;  /* 0x0000001816002986 */ /* 0x0001e6000c101506 */
[----:B------:R-:W-:-:S02]  /*61000*/  LEA.HI.X.SX32 R21, R16, R2, 0x1, P6 ;  /* 0x0000000210157211 */ /* 0x000fc400030f0eff */
[----:B------:R-:W-:-:S03]  /*61010*/  IADD3 R25, R28, 0x112, RZ ;  /* 0x000001121c197810 */ /* 0x000fc60007ffe0ff */
[----:B------:R1:W-:Y:S01]  /*61020*/  @P1 STG.E.U16 [R20.64], R12 ;  /* 0x0000000c14001986 */ /* 0x0003e2000c101506 */
[----:B0-----:R-:W-:Y:S02]  /*61030*/  IADD3 R23, R28, 0x113, RZ ;  /* 0x000001131c177810 */ /* 0x001fe40007ffe0ff */
[C---:B------:R-:W-:Y:S02]  /*61040*/  LEA R22, P6, R0.reuse, R3, 0x1 ;  /* 0x0000000300167211 */ /* 0x040fe400078c08ff */
[----:B------:R-:W-:Y:S02]  /*61050*/  ISETP.LT.AND P1, PT, R23, c[0x0][0x17c], !P0 ;  /* 0x00005f0017007a0c */ /* 0x000fe40004721270 */
[----:B------:R-:W-:Y:S02]  /*61060*/  LEA.HI.X.SX32 R23, R0, R2, 0x1, P6 ;  /* 0x0000000200177211 */ /* 0x000fe400030f0eff */
[----:B-1----:R-:W-:Y:S02]  /*61070*/  PRMT R12, R12, 0x7632, R12 ;  /* 0x000076320c0c7816 */ /* 0x002fe4000000000c */
[----:B------:R-:W-:-:S02]  /*61080*/  IADD3 R24, R28, 0x114, RZ ;  /* 0x000001141c187810 */ /* 0x000fc40007ffe0ff */
[----:B------:R-:W-:Y:S01]  /*61090*/  ISETP.LT.AND P2, PT, R25, c[0x0][0x17c], !P0 ;  /* 0x00005f0019007a0c */ /* 0x000fe20004741270 */
[----:B------:R0:W-:Y:S01]  /*610a0*/  @P5 STG.E.U16 [R22.64], R12 ;  /* 0x0000000c16005986 */ /* 0x0001e2000c101506 */
[----:B------:R-:W-:-:S03]  /*610b0*/  ISETP.LT.AND P5, PT, R24, c[0x0][0x17c], !P0 ;  /* 0x00005f0018007a0c */ /* 0x000fc600047a1270 */
[----:B------:R-:W2:Y:S04]  /*610c0*/  LDL.LU R25, [R1+0x1f0] ;  /* 0x0001f00001197983 */ /* 0x000ea80000300800 */
[----:B------:R-:W2:Y:S01]  /*610d0*/  LDL.LU R24, [R1+0x250] ;  /* 0x0002500001187983 */ /* 0x000ea20000300800 */
[----:B------:R-:W-:-:S04]  /*610e0*/  IADD3 R16, R0, c[0x0][0x198], RZ ;  /* 0x0000660000107a10 */ /* 0x000fc80007ffe0ff */
[CC--:B------:R-:W-:Y:S02]  /*610f0*/  LEA R20, P6, R16.reuse, R3.reuse, 0x1 ;  /* 0x0000000310147211 */ /* 0x0c0fe400078c08ff */
[C---:B------:R-:W-:Y:S02]  /*61100*/  IADD3 R0, R16.reuse, c[0x0][0x198], RZ ;  /* 0x0000660010007a10 */ /* 0x040fe40007ffe0ff */
[----:B------:R-:W-:Y:S02]  /*61110*/  LEA.HI.X.SX32 R21, R16, R2, 0x1, P6 ;  /* 0x0000000210157211 */ /* 0x000fe400030f0eff */
[----:B------:R-:W-:Y:S02]  /*61120*/  IADD3 R16, R28, 0x115, RZ ;  /* 0x000001151c107810 */ /* 0x000fe40007ffe0ff */
[C---:B0-----:R-:W-:Y:S02]  /*61130*/  LEA R22, P6, R0.reuse, R3, 0x1 ;  /* 0x0000000300167211 */ /* 0x041fe400078c08ff */
[----:B------:R-:W-:-:S02]  /*61140*/  IADD3 R12, R0, c[0x0][0x198], RZ ;  /* 0x00006600000c7a10 */ /* 0x000fc40007ffe0ff */
[----:B------:R-:W-:Y:S02]  /*61150*/  LEA.HI.X.SX32 R23, R0, R2, 0x1, P6 ;  /* 0x0000000200177211 */ /* 0x000fe400030f0eff */
[----:B------:R-:W-:Y:S01]  /*61160*/  IADD3 R0, R12, c[0x0][0x198], RZ ;  /* 0x000066000c007a10 */ /* 0x000fe20007ffe0ff */
[----:B--2---:R0:W-:Y:S01]  /*61170*/  @P4 STG.E.U16 [R20.64], R24 ;  /* 0x0000001814004986 */ /* 0x0041e2000c101506 */
[----:B------:R-:W-:Y:S02]  /*61180*/  ISETP.LT.AND P4, PT, R16, c[0x0][0x17c], !P0 ;  /* 0x00005f0010007a0c */ /* 0x000fe40004781270 */
[----:B------:R-:W-:Y:S02]  /*61190*/  PRMT R16, R24, 0x7632, R16 ;  /* 0x0000763218107816 */ /* 0x000fe40000000010 */
[----:B0-----:R-:W-:-:S03]  /*611a0*/  LEA R20, P6, R12, R3, 0x1 ;  /* 0x000000030c147211 */ /* 0x001fc600078c08ff */
[----:B------:R0:W-:Y:S01]  /*611b0*/  @P3 STG.E.U16 [R22.64], R16 ;  /* 0x0000001016003986 */ /* 0x0001e2000c101506 */
[----:B------:R-:W-:Y:S02]  /*611c0*/  LEA.HI.X.SX32 R21, R12, R2, 0x1, P6 ;  /* 0x000000020c157211 */ /* 0x000fe400030f0eff */
[----:B------:R-:W-:-:S03]  /*611d0*/  IADD3 R12, R0, c[0x0][0x198], RZ ;  /* 0x00006600000c7a10 */ /* 0x000fc60007ffe0ff */
[----:B------:R1:W-:Y:S01]  /*611e0*/  @P2 STG.E.U16 [R20.64], R25 ;  /* 0x0000001914002986 */ /* 0x0003e2000c101506 */
[----:B0-----:R-:W-:Y:S02]  /*611f0*/  IADD3 R16, R28, 0x117, RZ ;  /* 0x000001171c107810 */ /* 0x001fe40007ffe0ff */
[-C--:B------:R-:W-:Y:S02]  /*61200*/  LEA R22, P6, R0, R3.reuse, 0x1 ;  /* 0x0000000300167211 */ /* 0x080fe400078c08ff */
[----:B------:R-:W-:Y:S02]  /*61210*/  ISETP.LT.AND P2, PT, R16, c[0x0][0x17c], !P0 ;  /* 0x00005f0010007a0c */ /* 0x000fe40004741270 */
[----:B------:R-:W-:Y:S02]  /*61220*/  LEA.HI.X.SX32 R23, R0, R2, 0x1, P6 ;  /* 0x0000000200177211 */ /* 0x000fe400030f0eff */
[----:B------:R-:W-:Y:S02]  /*61230*/  PRMT R16, R25, 0x7632, R16 ;  /* 0x0000763219107816 */ /* 0x000fe40000000010 */
[C---:B-1----:R-:W-:Y:S01]  /*61240*/  LEA R20, P6, R12.reuse, R3, 0x1 ;  /* 0x000000030c147211 */ /* 0x042fe200078c08ff */
[----:B------:R-:W2:Y:S01]  /*61250*/  LDL.LU R25, [R1+0x2a0] ;  /* 0x0002a00001197983 */ /* 0x000ea20000300800 */
[----:B------:R-:W-:-:S02]  /*61260*/  IADD3 R0, R12, c[0x0][0x198], RZ ;  /* 0x000066000c007a10 */ /* 0x000fc40007ffe0ff */
[----:B------:R-:W-:Y:S01]  /*61270*/  LEA.HI.X.SX32 R21, R12, R2, 0x1, P6 ;  /* 0x000000020c157211 */ /* 0x000fe200030f0eff */
[----:B------:R0:W-:Y:S01]  /*61280*/  @P1 STG.E.U16 [R22.64], R16 ;  /* 0x0000001016001986 */ /* 0x0001e2000c101506 */
[----:B------:R-:W-:-:S03]  /*61290*/  IADD3 R24, R28, 0x116, RZ ;  /* 0x000001161c187810 */ /* 0x000fc60007ffe0ff */
[----:B----4-:R1:W-:Y:S01]  /*612a0*/  @P5 STG.E.U16 [R20.64], R8 ;  /* 0x0000000814005986 */ /* 0x0103e2000c101506 */
[----:B------:R-:W-:Y:S02]  /*612b0*/  ISETP.LT.AND P3, PT, R24, c[0x0][0x17c], !P0 ;  /* 0x00005f0018007a0c */ /* 0x000fe40004761270 */
[C---:B------:R-:W-:Y:S02]  /*612c0*/  IADD3 R24, R28.reuse, 0x118, RZ ;  /* 0x000001181c187810 */ /* 0x040fe40007ffe0ff */
[----:B0-----:R-:W-:Y:S02]  /*612d0*/  IADD3 R16, R28, 0x119, RZ ;  /* 0x000001191c107810 */ /* 0x001fe40007ffe0ff */
[----:B------:R-:W-:Y:S02]  /*612e0*/  LEA R22, P6, R0, R3, 0x1 ;  /* 0x0000000300167211 */ /* 0x000fe400078c08ff */
[----:B------:R-:W-:Y:S02]  /*612f0*/  ISETP.LT.AND P5, PT, R16, c[0x0][0x17c], !P0 ;  /* 0x00005f0010007a0c */ /* 0x000fe400047a1270 */
[----:B------:R-:W-:-:S02]  /*61300*/  LEA.HI.X.SX32 R23, R0, R2, 0x1, P6 ;  /* 0x0000000200177211 */ /* 0x000fc400030f0eff */
[----:B-1----:R-:W-:Y:S02]  /*61310*/  PRMT R8, R8, 0x7632, R8 ;  /* 0x0000763208087816 */ /* 0x002fe40000000008 */
[----:B------:R-:W-:Y:S02]  /*61320*/  IADD3 R16, R28, 0x11a, RZ ;  /* 0x0000011a1c107810 */ /* 0x000fe40007ffe0ff */
[----:B------:R-:W-:Y:S01]  /*61330*/  ISETP.LT.AND P1, PT, R24, c[0x0][0x17c], !P0 ;  /* 0x00005f0018007a0c */ /* 0x000fe20004721270 */
[----:B------:R0:W-:Y:S01]  /*61340*/  @P4 STG.E.U16 [R22.64], R8 ;  /* 0x0000000816004986 */ /* 0x0001e2000c101506 */
[----:B------:R-:W-:-:S03]  /*61350*/  ISETP.LT.AND P4, PT, R16, c[0x0][0x17c], !P0 ;  /* 0x00005f0010007a0c */ /* 0x000fc60004781270 */
[----:B------:R-:W4:Y:S04]  /*61360*/  LDL.LU R24, [R1+0x1e0] ;  /* 0x0001e00001187983 */ /* 0x000f280000300800 */
[----:B------:R-:W2:Y:S01]  /*61370*/  LDL.LU R16, [R1+0x230] ;  /* 0x0002300001107983 */ /* 0x000ea20000300800 */
[----:B------:R-:W-:-:S04]  /*61380*/  IADD3 R12, R0, c[0x0][0x198], RZ ;  /* 0x00006600000c7a10 */ /* 0x000fc80007ffe0ff */
[CC--:B------:R-:W-:Y:S02]  /*61390*/  LEA R20, P6, R12.reuse, R3.reuse, 0x1 ;  /* 0x000000030c147211 */ /* 0x0c0fe400078c08ff */
[C---:B------:R-:W-:Y:S02]  /*613a0*/  IADD3 R0, R12.reuse, c[0x0][0x198], RZ ;  /* 0x000066000c007a10 */ /* 0x040fe40007ffe0ff */
[-C--:B------:R-:W-:Y:S02]  /*613b0*/  LEA.HI.X.SX32 R21, R12, R2.reuse, 0x1, P6 ;  /* 0x000000020c157211 */ /* 0x080fe400030f0eff */
[C---:B0-----:R-:W-:Y:S02]  /*613c0*/  LEA R22, P6, R0.reuse, R3, 0x1 ;  /* 0x0000000300167211 */ /* 0x041fe400078c08ff */
[C---:B------:R-:W-:Y:S01]  /*613d0*/  IADD3 R8, R0.reuse, c[0x0][0x198], RZ ;  /* 0x0000660000087a10 */ /* 0x040fe20007ffe0ff */
[----:B---3--:R0:W-:Y:S01]  /*613e0*/  @P3 STG.E.U16 [R20.64], R4 ;  /* 0x0000000414003986 */ /* 0x0081e2000c101506 */
[----:B------:R-:W-:-:S02]  /*613f0*/  LEA.HI.X.SX32 R23, R0, R2, 0x1, P6 ;  /* 0x0000000200177211 */ /* 0x000fc400030f0eff */
[----:B------:R-:W-:Y:S02]  /*61400*/  IADD3 R0, R8, c[0x0][0x198], RZ ;  /* 0x0000660008007a10 */ /* 0x000fe40007ffe0ff */
[----:B0-----:R-:W-:Y:S02]  /*61410*/  PRMT R4, R4, 0x7632, R4 ;  /* 0x0000763204047816 */ /* 0x001fe40000000004 */
[----:B------:R-:W-:-:S03]  /*61420*/  LEA R20, P6, R8, R3, 0x1 ;  /* 0x0000000308147211 */ /* 0x000fc600078c08ff */
[----:B------:R0:W-:Y:S01]  /*61430*/  @P2 STG.E.U16 [R22.64], R4 ;  /* 0x0000000416002986 */ /* 0x0001e2000c101506 */
[-C--:B------:R-:W-:Y:S02]  /*61440*/  LEA.HI.X.SX32 R21, R8, R2.reuse, 0x1, P6 ;  /* 0x0000000208157211 */ /* 0x080fe400030f0eff */
[C---:B------:R-:W-:Y:S02]  /*61450*/  IADD3 R8, R28.reuse, 0x11d, RZ ;  /* 0x0000011d1c087810 */ /* 0x040fe40007ffe0ff */
[----:B------:R-:W-:Y:S02]  /*61460*/  IADD3 R12, R28, 0x11b, RZ ;  /* 0x0000011b1c0c7810 */ /* 0x000fe40007ffe0ff */
[C---:B0-----:R-:W-:Y:S02]  /*61470*/  LEA R22, P6, R0.reuse, R3, 0x1 ;  /* 0x0000000300167211 */ /* 0x041fe400078c08ff */
[C---:B------:R-:W-:Y:S02]  /*61480*/  IADD3 R4, R0.reuse, c[0x0][0x198], RZ ;  /* 0x0000660000047a10 */ /* 0x040fe40007ffe0ff */
[----:B------:R-:W-:-:S02]  /*61490*/  LEA.HI.X.SX32 R23, R0, R2, 0x1, P6 ;  /* 0x0000000200177211 */ /* 0x000fc400030f0eff */
[----:B------:R-:W-:Y:S02]  /*614a0*/  ISETP.LT.AND P3, PT, R12, c[0x0][0x17c], !P0 ;  /* 0x00005f000c007a0c */ /* 0x000fe40004761270 */
[----:B------:R-:W-:Y:S02]  /*614b0*/  IADD3 R0, R4, c[0x0][0x198], RZ ;  /* 0x0000660004007a10 */ /* 0x000fe40007ffe0ff */
[----:B------:R-:W-:-:S04]  /*614c0*/  IADD3 R12, R28, 0x11c, RZ ;  /* 0x0000011c1c0c7810 */ /* 0x000fc80007ffe0ff */
[----:B------:R-:W-:Y:S02]  /*614d0*/  ISETP.LT.AND P2, PT, R12, c[0x0][0x17c], !P0 ;  /* 0x00005f000c007a0c */ /* 0x000fe40004741270 */
[----:B------:R-:W-:Y:S01]  /*614e0*/  IADD3 R12, R28, 0x11e, RZ ;  /* 0x0000011e1c0c7810 */ /* 0x000fe20007ffe0ff */
[----:B--2---:R0:W-:Y:S01]  /*614f0*/  @P1 STG.E.U16 [R20.64], R16 ;  /* 0x0000001014001986 */ /* 0x0041e2000c101506 */
[----:B------:R-:W-:Y:S02]  /*61500*/  ISETP.LT.AND P1, PT, R8, c[0x0][0x17c], !P0 ;  /* 0x00005f0008007a0c */ /* 0x000fe40004721270 */
[----:B------:R-:W-:Y:S02]  /*61510*/  PRMT R8, R16, 0x7632, R8 ;  /* 0x0000763210087816 */ /* 0x000fe40000000008 */
[----:B0-----:R-:W-:-:S03]  /*61520*/  LEA R20, P6, R4, R3, 0x1 ;  /* 0x0000000304147211 */ /* 0x001fc600078c08ff */
[----:B------:R0:W-:Y:S01]  /*61530*/  @P5 STG.E.U16 [R22.64], R8 ;  /* 0x0000000816005986 */ /* 0x0001e2000c101506 */
[----:B------:R-:W-:-:S03]  /*61540*/  LEA.HI.X.SX32 R21, R4, R2, 0x1, P6 ;  /* 0x0000000204157211 */ /* 0x000fc600030f0eff */
[----:B------:R-:W2:Y:S01]  /*61550*/  LDL.LU R16, [R1+0x204] ;  /* 0x0002040001107983 */ /* 0x000ea20000300800 */
[----:B------:R-:W-:-:S03]  /*61560*/  IADD3 R4, R0, c[0x0][0x198], RZ ;  /* 0x0000660000047a10 */ /* 0x000fc60007ffe0ff */
[----:B----4-:R1:W-:Y:S01]  /*61570*/  @P4 STG.E.U16 [R20.64], R24 ;  /* 0x0000001814004986 */ /* 0x0103e2000c101506 */
[----:B0-----:R-:W-:Y:S02]  /*61580*/  IADD3 R8, R28, 0x11f, RZ ;  /* 0x0000011f1c087810 */ /* 0x001fe40007ffe0ff */
[-C--:B------:R-:W-:Y:S02]  /*61590*/  LEA R22, P6, R0, R3.reuse, 0x1 ;  /* 0x0000000300167211 */ /* 0x080fe400078c08ff */
[----:B------:R-:W-:Y:S02]  /*615a0*/  ISETP.LT.AND P4, PT, R8, c[0x0][0x17c], !P0 ;  /* 0x00005f0008007a0c */ /* 0x000fe40004781270 */
[----:B------:R-:W-:Y:S02]  /*615b0*/  LEA.HI.X.SX32 R23, R0, R2, 0x1, P6 ;  /* 0x0000000200177211 */ /* 0x000fe400030f0eff */
[----:B------:R-:W-:Y:S02]  /*615c0*/  PRMT R8, R24, 0x7632, R8 ;  /* 0x0000763218087816 */ /* 0x000fe40000000008 */
[C---:B-1----:R-:W-:Y:S01]  /*615d0*/  LEA R20, P6, R4.reuse, R3, 0x1 ;  /* 0x0000000304147211 */ /* 0x042fe200078c08ff */
[----:B------:R-:W3:Y:S01]  /*615e0*/  LDL.LU R24, [R1+0x214] ;  /* 0x0002140001187983 */ /* 0x000ee20000300800 */
[----:B------:R-:W-:-:S02]  /*615f0*/  IADD3 R0, R4, c[0x0][0x198], RZ ;  /* 0x0000660004007a10 */ /* 0x000fc40007ffe0ff */
[----:B------:R-:W-:Y:S01]  /*61600*/  LEA.HI.X.SX32 R21, R4, R2, 0x1, P6 ;  /* 0x0000000204157211 */ /* 0x000fe200030f0eff */
[----:B------:R0:W-:Y:S01]  /*61610*/  @P3 STG.E.U16 [R22.64], R8 ;  /* 0x0000000816003986 */ /* 0x0001e2000c101506 */
[----:B------:R-:W-:Y:S02]  /*61620*/  ISETP.LT.AND P5, PT, R12, c[0x0][0x17c], !P0 ;  /* 0x00005f000c007a0c */ /* 0x000fe400047a1270 */
[----:B------:R-:W-:Y:S01]  /*61630*/  IADD3 R4, R0, c[0x0][0x198], RZ ;  /* 0x0000660000047a10 */ /* 0x000fe20007ffe0ff */
[----:B------:R1:W-:Y:S01]  /*61640*/  @P2 STG.E.U16 [R20.64], R25 ;  /* 0x0000001914002986 */ /* 0x0003e2000c101506 */
[----:B0-----:R-:W-:Y:S02]  /*61650*/  IADD3 R8, R28, 0x121, RZ ;  /* 0x000001211c087810 */ /* 0x001fe40007ffe0ff */
[----:B------:R-:W-:Y:S02]  /*61660*/  LEA R22, P6, R0, R3, 0x1 ;  /* 0x0000000300167211 */ /* 0x000fe400078c08ff */
[----:B------:R-:W-:-:S02]  /*61670*/  ISETP.LT.AND P2, PT, R8, c[0x0][0x17c], !P0 ;  /* 0x00005f0008007a0c */ /* 0x000fc40004741270 */
[----:B------:R-:W-:Y:S02]  /*61680*/  LEA.HI.X.SX32 R23, R0, R2, 0x1, P6 ;  /* 0x0000000200177211 */ /* 0x000fe400030f0eff */
[----:B------:R-:W-:Y:S02]  /*61690*/  PRMT R8, R25, 0x7632, R8 ;  /* 0x0000763219087816 */ /* 0x000fe40000000008 */
[----:B-1----:R-:W-:-:S03]  /*616a0*/  LEA R20, P6, R4, R3, 0x1 ;  /* 0x0000000304147211 */ /* 0x002fc600078c08ff */
[----:B------:R0:W-:Y:S01]  /*616b0*/  @P1 STG.E.U16 [R22.64], R8 ;  /* 0x0000000816001986 */ /* 0x0001e2000c101506 */
[----:B------:R-:W-:-:S05]  /*616c0*/  LEA.HI.X.SX32 R21, R4, R2, 0x1, P6 ;  /* 0x0000000204157211 */ /* 0x000fca00030f0eff */
[----:B------:R1:W-:Y:S01]  /*616d0*/  @P5 STG.E.U16 [R20.64], R10 ;  /* 0x0000000a14005986 */ /* 0x0003e2000c101506 */
[----:B0-----:R-:W-:-:S04]  /*616e0*/  IADD3 R8, R28, 0x123, RZ ;  /* 0x000001231c087810 */ /* 0x001fc80007ffe0ff */
[----:B------:R-:W-:Y:S02]  /*616f0*/  ISETP.LT.AND P5, PT, R8, c[0x0][0x17c], !P0 ;  /* 0x00005f0008007a0c */ /* 0x000fe400047a1270 */
[----:B------:R-:W-:Y:S02]  /*61700*/  PRMT R8, R10, 0x7632, R8 ;  /* 0x000076320a087816 */ /* 0x000fe40000000008 */
[----:B-1----:R-:W4:Y:S04]  /*61710*/  LDL.LU R10, [R1+0x17b8] ;  /* 0x0017b800010a7983 */ /* 0x002f280000300800 */
[----:B------:R-:W4:Y:S01]  /*61720*/  LDL.LU R25, [R1+0x1d4] ;  /* 0x0001d40001197983 */ /* 0x000f220000300800 */
[----:B------:R-:W-:Y:S02]  /*61730*/  IADD3 R0, R4, c[0x0][0x198], RZ ;  /* 0x0000660004007a10 */ /* 0x000fe40007ffe0ff */
[----:B------:R-:W-:-:S02]  /*61740*/  IADD3 R12, R28, 0x120, RZ ;  /* 0x000001201c0c7810 */ /* 0x000fc40007ffe0ff */
[-C--:B------:R-:W-:Y:S02]  /*61750*/  LEA R22, P6, R0, R3.reuse, 0x1 ;  /* 0x0000000300167211 */ /* 0x080fe400078c08ff */
[----:B------:R-:W-:Y:S02]  /*61760*/  ISETP.LT.AND P3, PT, R12, c[0x0][0x17c], !P0 ;  /* 0x00005f000c007a0c */ /* 0x000fe40004761270 */
[C---:B------:R-:W-:Y:S02]  /*61770*/  IADD3 R4, R0.reuse, c[0x0][0x198], RZ ;  /* 0x0000660000047a10 */ /* 0x040fe40007ffe0ff */
[----:B------:R-:W-:Y:S02]  /*61780*/  LEA.HI.X.SX32 R23, R0, R2, 0x1, P6 ;  /* 0x0000000200177211 */ /* 0x000fe400030f0eff */
[C---:B------:R-:W-:Y:S02]  /*61790*/  LEA R20, P6, R4.reuse, R3, 0x1 ;  /* 0x0000000304147211 */ /* 0x040fe400078c08ff */
[----:B------:R-:W-:-:S02]  /*617a0*/  IADD3 R0, R4, c[0x0][0x198], RZ ;  /* 0x0000660004007a10 */ /* 0x000fc40007ffe0ff */
[----:B------:R-:W-:Y:S01]  /*617b0*/  IADD3 R12, R28, 0x122, RZ ;  /* 0x000001221c0c7810 */ /* 0x000fe20007ffe0ff */
[----:B------:R0:W-:Y:S01]  /*617c0*/  @P4 STG.E.U16 [R22.64], R8 ;  /* 0x0000000816004986 */ /* 0x0001e2000c101506 */
[----:B------:R-:W-:Y:S02]  /*617d0*/  LEA.HI.X.SX32 R21, R4, R2, 0x1, P6 ;  /* 0x0000000204157211 */ /* 0x000fe400030f0eff */
[----:B------:R-:W-:Y:S02]  /*617e0*/  ISETP.LT.AND P1, PT, R12, c[0x0][0x17c], !P0 ;  /* 0x00005f000c007a0c */ /* 0x000fe40004721270 */
[----:B------:R-:W-:Y:S02]  /*617f0*/  IADD3 R4, R0, c[0x0][0x198], RZ ;  /* 0x0000660000047a10 */ /* 0x000fe40007ffe0ff */
[----:B0-----:R-:W-:Y:S02]  /*61800*/  IADD3 R8, R28, 0x125, RZ ;  /* 0x000001251c087810 */ /* 0x001fe40007ffe0ff */
[----:B------:R-:W-:-:S04]  /*61810*/  LEA R22, P6, R0, R3, 0x1 ;  /* 0x0000000300167211 */ /* 0x000fc800078c08ff */
[----:B------:R-:W-:Y:S02]  /*61820*/  LEA.HI.X.SX32 R23, R0, R2, 0x1, P6 ;  /* 0x0000000200177211 */ /* 0x000fe400030f0eff */
        /* <DEDUP_REMOVED lines=9> */
[----:B------:R-:W-:Y:S02]  /*618c0*/  LEA.HI.X.SX32 R21, R4, R2, 0x1, P6 ;  /* 0x0000000204157211 */ /* 0x000fe400030f0eff */
[----:B------:R-:W-:-:S03]  /*618d0*/  IADD3 R4, R0, c[0x0][0x198], RZ ;  /* 0x0000660000047a10 */ /* 0x000fc60007ffe0ff */
[----:B---3--:R1:W-:Y:S01]  /*618e0*/  @P1 STG.E.U16 [R20.64], R24 ;  /* 0x0000001814001986 */ /* 0x0083e2000c101506 */
        /* <DEDUP_REMOVED lines=10> */
[----:B------:R-:W-:Y:S02]  /*61990*/  ISETP.LT.AND P2, PT, R12, c[0x0][0x17c], !P0 ;  /* 0x00005f000c007a0c */ /* 0x000fe40004741270 */
[----:B------:R-:W-:Y:S02]  /*619a0*/  IADD3 R4, R0, c[0x0][0x198], RZ ;  /* 0x0000660000047a10 */ /* 0x000fe40007ffe0ff */
[----:B0-----:R-:W-:Y:S02]  /*619b0*/  IADD3 R8, R28, 0x129, RZ ;  /* 0x000001291c087810 */ /* 0x001fe40007ffe0ff */
[----:B------:R-:W-:-:S04]  /*619c0*/  LEA R22, P6, R0, R3, 0x1 ;  /* 0x0000000300167211 */ /* 0x000fc800078c08ff */
[----:B------:R-:W-:Y:S02]  /*619d0*/  LEA.HI.X.SX32 R23, R0, R2, 0x1, P6 ;  /* 0x0000000200177211 */ /* 0x000fe400030f0eff */
[----:B------:R-:W-:Y:S01]  /*619e0*/  IADD3 R0, R4, c[0x0][0x198], RZ ;  /* 0x0000660004007a10 */ /* 0x000fe20007ffe0ff */
[----:B----4-:R0:W-:Y:S01]  /*619f0*/  @P4 STG.E.U16 [R20.64], R25 ;  /* 0x0000001914004986 */ /* 0x0101e2000c101506 */
[----:B------:R-:W-:Y:S02]  /*61a00*/  ISETP.LT.AND P4, PT, R8, c[0x0][0x17c], !P0 ;  /* 0x00005f0008007a0c */ /* 0x000fe40004781270 */
[----:B------:R-:W-:Y:S02]  /*61a10*/  PRMT R8, R25, 0x7632, R8 ;  /* 0x0000763219087816 */ /* 0x000fe40000000008 */
[----:B0-----:R-:W-:-:S03]  /*61a20*/  LEA R20, P6, R4, R3, 0x1 ;  /* 0x0000000304147211 */ /* 0x001fc600078c08ff */
[----:B------:R0:W-:Y:S01]  /*61a30*/  @P3 STG.E.U16 [R22.64], R8 ;  /* 0x0000000816003986 */ /* 0x0001e2000c101506 */
[----:B------:R-:W-:-:S03]  /*61a40*/  LEA.HI.X.SX32 R21, R4, R2, 0x1, P6 ;  /* 0x0000000204157211 */ /* 0x000fc600030f0eff */
[----:B------:R-:W3:Y:S04]  /*61a50*/  LDL.LU R25, [R1+0x1c4] ;  /* 0x0001c40001197983 */ /* 0x000ee80000300800 */
[----:B------:R-:W-:Y:S01]  /*61a60*/  @P2 STG.E.U16 [R20.64], R17 ;  /* 0x0000001114002986 */ /* 0x000fe2000c101506 */
[----:B0-----:R-:W-:Y:S02]  /*61a70*/  IADD3 R8, R28, 0x12b, RZ ;  /* 0x0000012b1c087810 */ /* 0x001fe40007ffe0ff */
[----:B------:R-:W-:Y:S02]  /*61a80*/  LEA R22, P6, R0, R3, 0x1 ;  /* 0x0000000300167211 */ /* 0x000fe400078c08ff */
[----:B------:R-:W-:Y:S02]  /*61a90*/  ISETP.LT.AND P2, PT, R8, c[0x0][0x17c], !P0 ;  /* 0x00005f0008007a0c */ /* 0x000fe40004741270 */
[----:B------:R-:W-:-:S02]  /*61aa0*/  LEA.HI.X.SX32 R23, R0, R2, 0x1, P6 ;  /* 0x0000000200177211 */ /* 0x000fc400030f0eff */
[----:B------:R-:W-:-:S05]  /*61ab0*/  PRMT R8, R17, 0x7632, R8 ;  /* 0x0000763211087816 */ /* 0x000fca0000000008 */
[----:B------:R0:W-:Y:S04]  /*61ac0*/  @P1 STG.E.U16 [R22.64], R8 ;  /* 0x0000000816001986 */ /* 0x0001e8000c101506 */
[----:B0-----:R-:W4:Y:S01]  /*61ad0*/  LDL.LU R23, [R1+0x244] ;  /* 0x0002440001177983 */ /* 0x001f220000300800 */
[----:B------:R-:W-:Y:S02]  /*61ae0*/  IADD3 R12, R28, 0x128, RZ ;  /* 0x000001281c0c7810 */ /* 0x000fe40007ffe0ff */
[----:B------:R-:W-:Y:S02]  /*61af0*/  IADD3 R4, R0, c[0x0][0x198], RZ ;  /* 0x0000660000047a10 */ /* 0x000fe40007ffe0ff */
[----:B------:R-:W-:Y:S02]  /*61b00*/  ISETP.LT.AND P5, PT, R12, c[0x0][0x17c], !P0 ;  /* 0x00005f000c007a0c */ /* 0x000fe400047a1270 */
[----:B------:R-:W-:-:S02]  /*61b10*/  LEA R16, P6, R4, R3, 0x1 ;  /* 0x0000000304107211 */ /* 0x000fc400078c08ff */
[----:B------:R-:W-:Y:S02]  /*61b20*/  IADD3 R0, R4, c[0x0][0x198], RZ ;  /* 0x0000660004007a10 */ /* 0x000fe40007ffe0ff */
[----:B------:R-:W-:Y:S02]  /*61b30*/  IADD3 R12, R28, 0x12a, RZ ;  /* 0x0000012a1c0c7810 */ /* 0x000fe40007ffe0ff */
[----:B------:R-:W-:Y:S02]  /*61b40*/  LEA.HI.X.SX32 R17, R4, R2, 0x1, P6 ;  /* 0x0000000204117211 */ /* 0x000fe400030f0eff */
[----:B------:R-:W-:Y:S02]  /*61b50*/  IADD3 R8, R28, 0x12d, RZ ;  /* 0x0000012d1c087810 */ /* 0x000fe40007ffe0ff */
[----:B------:R-:W-:Y:S02]  /*61b60*/  LEA R20, P6, R0, R3, 0x1 ;  /* 0x0000000300147211 */ /* 0x000fe400078c08ff */
[----:B------:R-:W-:-:S02]  /*61b70*/  ISETP.LT.AND P3, PT, R12, c[0x0][0x17c], !P0 ;  /* 0x00005f000c007a0c */ /* 0x000fc40004761270 */
[C---:B------:R-:W-:Y:S02]  /*61b80*/  IADD3 R4, R0.reuse, c[0x0][0x198], RZ ;  /* 0x0000660000047a10 */ /* 0x040fe40007ffe0ff */
[----:B------:R-:W-:Y:S02]  /*61b90*/  LEA.HI.X.SX32 R21, R0, R2, 0x1, P6 ;  /* 0x0000000200157211 */ /* 0x000fe400030f0eff */
[----:B------:R-:W-:Y:S02]  /*61ba0*/  IADD3 R0, R4, c[0x0][0x198], RZ ;  /* 0x0000660004007a10 */ /* 0x000fe40007ffe0ff */
[----:B------:R-:W-:-:S04]  /*61bb0*/  IADD3 R12, R28, 0x12c, RZ ;  /* 0x0000012c1c0c7810 */ /* 0x000fc80007ffe0ff */
[----:B------:R-:W-:Y:S01]  /*61bc0*/  ISETP.LT.AND P1, PT, R12, c[0x0][0x17c], !P0 ;  /* 0x00005f000c007a0c */ /* 0x000fe20004721270 */
[----:B----4-:R0:W-:Y:S01]  /*61bd0*/  @P5 STG.E.U16 [R16.64], R23 ;  /* 0x0000001710005986 */ /* 0x0101e2000c101506 */
[----:B------:R-:W-:Y:S02]  /*61be0*/  ISETP.LT.AND P5, PT, R8, c[0x0][0x17c], !P0 ;  /* 0x00005f0008007a0c */ /* 0x000fe400047a1270 */
[----:B------:R-:W-:Y:S02]  /*61bf0*/  PRMT R8, R23, 0x7632, R8 ;  /* 0x0000763217087816 */ /* 0x000fe40000000008 */
[----:B0-----:R-:W-:-:S03]  /*61c00*/  LEA R16, P6, R4, R3, 0x1 ;  /* 0x0000000304107211 */ /* 0x001fc600078c08ff */
[----:B------:R0:W-:Y:S01]  /*61c10*/  @P4 STG.E.U16 [R20.64], R8 ;  /* 0x0000000814004986 */ /* 0x0001e2000c101506 */
[----:B------:R-:W-:Y:S02]  /*61c20*/  LEA.HI.X.SX32 R17, R4, R2, 0x1, P6 ;  /* 0x0000000204117211 */ /* 0x000fe400030f0eff */
[----:B------:R-:W-:-:S03]  /*61c30*/  IADD3 R4, R0, c[0x0][0x198], RZ ;  /* 0x0000660000047a10 */ /* 0x000fc60007ffe0ff */
[----:B--2---:R1:W-:Y:S01]  /*61c40*/  @P3 STG.E.U16 [R16.64], R24 ;  /* 0x0000001810003986 */ /* 0x0043e2000c101506 */
[----:B0-----:R-:W-:Y:S02]  /*61c50*/  IADD3 R8, R28, 0x12f, RZ ;  /* 0x0000012f1c087810 */ /* 0x001fe40007ffe0ff */
[----:B------:R-:W-:Y:S02]  /*61c60*/  LEA R20, P6, R0, R3, 0x1 ;  /* 0x0000000300147211 */ /* 0x000fe400078c08ff */
[----:B------:R-:W-:Y:S02]  /*61c70*/  ISETP.LT.AND P3, PT, R8, c[0x0][0x17c], !P0 ;  /* 0x00005f0008007a0c */ /* 0x000fe40004761270 */
[----:B------:R-:W-:Y:S02]  /*61c80*/  PRMT R8, R24, 0x7632, R8 ;  /* 0x0000763218087816 */ /* 0x000fe40000000008 */
[----:B-1----:R-:W2:Y:S01]  /*61c90*/  LDL.LU R24, [R1+0x254] ;  /* 0x0002540001187983 */ /* 0x002ea20000300800 */
[----:B------:R-:W-:-:S02]  /*61ca0*/  LEA.HI.X.SX32 R21, R0, R2, 0x1, P6 ;  /* 0x0000000200157211 */ /* 0x000fc400030f0eff */
[----:B------:R-:W-:-:S03]  /*61cb0*/  LEA R16, P6, R4, R3, 0x1 ;  /* 0x0000000304107211 */ /* 0x000fc600078c08ff */
[----:B------:R0:W-:Y:S01]  /*61cc0*/  @P2 STG.E.U16 [R20.64], R8 ;  /* 0x0000000814002986 */ /* 0x0001e2000c101506 */
[----:B------:R-:W-:-:S05]  /*61cd0*/  LEA.HI.X.SX32 R17, R4, R2, 0x1, P6 ;  /* 0x0000000204117211 */ /* 0x000fca00030f0eff */
[----:B---3--:R1:W-:Y:S01]  /*61ce0*/  @P1 STG.E.U16 [R16.64], R25 ;  /* 0x0000001910001986 */ /* 0x0083e2000c101506 */
[----:B0-----:R-:W-:-:S04]  /*61cf0*/  IADD3 R8, R28, 0x131, RZ ;  /* 0x000001311c087810 */ /* 0x001fc80007ffe0ff */
[----:B------:R-:W-:Y:S02]  /*61d00*/  ISETP.LT.AND P1, PT, R8, c[0x0][0x17c], !P0 ;  /* 0x00005f0008007a0c */ /* 0x000fe40004721270 */
[----:B------:R-:W-:Y:S02]  /*61d10*/  PRMT R8, R25, 0x7632, R8 ;  /* 0x0000763219087816 */ /* 0x000fe40000000008 */
[----:B-1----:R-:W3:Y:S01]  /*61d20*/  LDL.LU R25, [R1+0x1f4] ;  /* 0x0001f40001197983 */ /* 0x002ee20000300800 */
[----:B------:R-:W-:Y:S02]  /*61d30*/  IADD3 R0, R4, c[0x0][0x198], RZ ;  /* 0x0000660004007a10 */ /* 0x000fe40007ffe0ff */
[----:B------:R-:W-:Y:S01]  /*61d40*/  IADD3 R12, R28, 0x12e, RZ ;  /* 0x0000012e1c0c7810 */ /* 0x000fe20007ffe0ff */
[----:B------:R-:W4:Y:S01]  /*61d50*/  LDL.LU R23, [R1+0x234] ;  /* 0x0002340001177983 */ /* 0x000f220000300800 */
[----:B------:R-:W-:Y:S02]  /*61d60*/  LEA R20, P6, R0, R3, 0x1 ;  /* 0x0000000300147211 */ /* 0x000fe400078c08ff */
[----:B------:R-:W-:-:S02]  /*61d70*/  ISETP.LT.AND P4, PT, R12, c[0x0][0x17c], !P0 ;  /* 0x00005f000c007a0c */ /* 0x000fc40004781270 */
[C---:B------:R-:W-:Y:S02]  /*61d80*/  IADD3 R4, R0.reuse, c[0x0][0x198], RZ ;  /* 0x0000660000047a10 */ /* 0x040fe40007ffe0ff */
[-C--:B------:R-:W-:Y:S02]  /*61d90*/  LEA.HI.X.SX32 R21, R0, R2.reuse, 0x1, P6 ;  /* 0x0000000200157211 */ /* 0x080fe400030f0eff */
[----:B------:R-:W-:Y:S02]  /*61da0*/  LEA R16, P6, R4, R3, 0x1 ;  /* 0x0000000304107211 */ /* 0x000fe400078c08ff */
[----:B------:R-:W-:Y:S02]  /*61db0*/  IADD3 R12, R28, 0x130, RZ ;  /* 0x000001301c0c7810 */ /* 0x000fe40007ffe0ff */
[C---:B------:R-:W-:Y:S01]  /*61dc0*/  IADD3 R0, R4.reuse, c[0x0][0x198], RZ ;  /* 0x0000660004007a10 */ /* 0x040fe20007ffe0ff */
[----:B------:R0:W-:Y:S01]  /*61dd0*/  @P5 STG.E.U16 [R20.64], R8 ;  /* 0x0000000814005986 */ /* 0x0001e2000c101506 */
[----:B------:R-:W-:-:S02]  /*61de0*/  LEA.HI.X.SX32 R17, R4, R2, 0x1, P6 ;  /* 0x0000000204117211 */ /* 0x000fc400030f0eff */
[----:B------:R-:W-:Y:S02]  /*61df0*/  ISETP.LT.AND P2, PT, R12, c[0x0][0x17c], !P0 ;  /* 0x00005f000c007a0c */ /* 0x000fe40004741270 */
[----:B------:R-:W-:Y:S02]  /*61e00*/  IADD3 R12, R28, 0x132, RZ ;  /* 0x000001321c0c7810 */ /* 0x000fe40007ffe0ff */
[----:B------:R-:W-:Y:S01]  /*61e10*/  IADD3 R4, R0, c[0x0][0x198], RZ ;  /* 0x0000660000047a10 */ /* 0x000fe20007ffe0ff */
[----:B------:R1:W-:Y:S01]  /*61e20*/  @P4 STG.E.U16 [R16.64], R13 ;  /* 0x0000000d10004986 */ /* 0x0003e2000c101506 */
[----:B0-----:R-:W-:Y:S02]  /*61e30*/  IADD3 R8, R28, 0x133, RZ ;  /* 0x000001331c087810 */ /* 0x001fe40007ffe0ff */
[----:B------:R-:W-:Y:S02]  /*61e40*/  LEA R20, P6, R0, R3, 0x1 ;  /* 0x0000000300147211 */ /* 0x000fe400078c08ff */
[----:B------:R-:W-:-:S02]  /*61e50*/  ISETP.LT.AND P5, PT, R12, c[0x0][0x17c], !P0 ;  /* 0x00005f000c007a0c */ /* 0x000fc400047a1270 */
[----:B------:R-:W-:Y:S02]  /*61e60*/  ISETP.LT.AND P4, PT, R8, c[0x0][0x17c], !P0 ;  /* 0x00005f0008007a0c */ /* 0x000fe40004781270 */
[-C--:B------:R-:W-:Y:S02]  /*61e70*/  LEA.HI.X.SX32 R21, R0, R2.reuse, 0x1, P6 ;  /* 0x0000000200157211 */ /* 0x080fe400030f0eff */
[----:B------:R-:W-:Y:S02]  /*61e80*/  PRMT R8, R13, 0x7632, R8 ;  /* 0x000076320d087816 */ /* 0x000fe40000000008 */
[----:B------:R-:W-:Y:S02]  /*61e90*/  LEA R12, P6, R4, R3, 0x1 ;  /* 0x00000003040c7211 */ /* 0x000fe400078c08ff */
[----:B-1----:R-:W-:Y:S01]  /*61ea0*/  IADD3 R16, R28, 0x134, RZ ;  /* 0x000001341c107810 */ /* 0x002fe20007ffe0ff */
[----:B------:R0:W-:Y:S01]  /*61eb0*/  @P3 STG.E.U16 [R20.64], R8 ;  /* 0x0000000814003986 */ /* 0x0001e2000c101506 */
[----:B------:R-:W-:-:S02]  /*61ec0*/  LEA.HI.X.SX32 R13, R4, R2, 0x1, P6 ;  /* 0x00000002040d7211 */ /* 0x000fc400030f0eff */
[----:B------:R-:W-:Y:S02]  /*61ed0*/  IADD3 R0, R4, c[0x0][0x198], RZ ;  /* 0x0000660004007a10 */ /* 0x000fe40007ffe0ff */
[----:B------:R-:W-:Y:S02]  /*61ee0*/  ISETP.LT.AND P3, PT, R16, c[0x0][0x17c], !P0 ;  /* 0x00005f0010007a0c */ /* 0x000fe40004761270 */
[----:B------:R-:W-:Y:S02]  /*61ef0*/  LEA R16, P6, R0, R3, 0x1 ;  /* 0x0000000300107211 */ /* 0x000fe400078c08ff */
[----:B0-----:R-:W-:Y:S02]  /*61f00*/  IADD3 R8, R28, 0x135, RZ ;  /* 0x000001351c087810 */ /* 0x001fe40007ffe0ff */
[C---:B------:R-:W-:Y:S02]  /*61f10*/  IADD3 R4, R0.reuse, c[0x0][0x198], RZ ;  /* 0x0000660000047a10 */ /* 0x040fe40007ffe0ff */
[----:B------:R-:W-:Y:S01]  /*61f20*/  LEA.HI.X.SX32 R17, R0, R2, 0x1, P6 ;  /* 0x0000000200117211 */ /* 0x000fe200030f0eff */
[----:B--2---:R0:W-:Y:S01]  /*61f30*/  @P2 STG.E.U16 [R12.64], R24 ;  /* 0x000000180c002986 */ /* 0x0041e2000c101506 */
[----:B------:R-:W-:-:S02]  /*61f40*/  ISETP.LT.AND P2, PT, R8, c[0x0][0x17c], !P0 ;  /* 0x00005f0008007a0c */ /* 0x000fc40004741270 */
[----:B------:R-:W-:Y:S02]  /*61f50*/  PRMT R8, R24, 0x7632, R8 ;  /* 0x0000763218087816 */ /* 0x000fe40000000008 */
[----:B0-----:R-:W2:Y:S01]  /*61f60*/  LDL.LU R24, [R1+0x1e4] ;  /* 0x0001e40001187983 */ /* 0x001ea20000300800 */
[----:B------:R-:W-:-:S03]  /*61f70*/  LEA R12, P6, R4, R3, 0x1 ;  /* 0x00000003040c7211 */ /* 0x000fc600078c08ff */
[----:B------:R0:W-:Y:S01]  /*61f80*/  @P1 STG.E.U16 [R16.64], R8 ;  /* 0x0000000810001986 */ /* 0x0001e2000c101506 */
[----:B------:R-:W-:Y:S02]  /*61f90*/  LEA.HI.X.SX32 R13, R4, R2, 0x1, P6 ;  /* 0x00000002040d7211 */ /* 0x000fe400030f0eff */
[----:B0-----:R-:W-:-:S03]  /*61fa0*/  IADD3 R8, R28, 0x137, RZ ;  /* 0x000001371c087810 */ /* 0x001fc60007ffe0ff */
[----:B---3--:R0:W-:Y:S01]  /*61fb0*/  @P5 STG.E.U16 [R12.64], R25 ;  /* 0x000000190c005986 */ /* 0x0081e2000c101506 */
[----:B------:R-:W-:Y:S02]  /*61fc0*/  ISETP.LT.AND P5, PT, R8, c[0x0][0x17c], !P0 ;  /* 0x00005f0008007a0c */ /* 0x000fe400047a1270 */
[----:B------:R-:W-:Y:S02]  /*61fd0*/  PRMT R8, R25, 0x7632, R8 ;  /* 0x0000763219087816 */ /* 0x000fe40000000008 */
[----:B0-----:R-:W3:Y:S01]  /*61fe0*/  LDL.LU R25, [R1+0x2a4] ;  /* 0x0002a40001197983 */ /* 0x001ee20000300800 */
[----:B------:R-:W-:-:S04]  /*61ff0*/  IADD3 R0, R4, c[0x0][0x198], RZ ;  /* 0x0000660004007a10 */ /* 0x000fc80007ffe0ff */
[CC--:B------:R-:W-:Y:S02]  /*62000*/  LEA R16, P6, R0.reuse, R3.reuse, 0x1 ;  /* 0x0000000300107211 */ /* 0x0c0fe400078c08ff */
[C---:B------:R-:W-:Y:S02]  /*62010*/  IADD3 R4, R0.reuse, c[0x0][0x198], RZ ;  /* 0x0000660000047a10 */ /* 0x040fe40007ffe0ff */
[-C--:B------:R-:W-:Y:S02]  /*62020*/  LEA.HI.X.SX32 R17, R0, R2.reuse, 0x1, P6 ;  /* 0x0000000200117211 */ /* 0x080fe400030f0eff */
[C---:B------:R-:W-:Y:S02]  /*62030*/  LEA R12, P6, R4.reuse, R3, 0x1 ;  /* 0x00000003040c7211 */ /* 0x040fe400078c08ff */
[----:B------:R-:W-:Y:S02]  /*62040*/  IADD3 R0, R4, c[0x0][0x198], RZ ;  /* 0x0000660004007a10 */ /* 0x000fe40007ffe0ff */
[----:B------:R-:W-:Y:S01]  /*62050*/  IADD3 R20, R28, 0x136, RZ ;  /* 0x000001361c147810 */ /* 0x000fe20007ffe0ff */
[----:B------:R0:W-:Y:S01]  /*62060*/  @P4 STG.E.U16 [R16.64], R8 ;  /* 0x0000000810004986 */ /* 0x0001e2000c101506 */
[----:B------:R-:W-:-:S02]  /*62070*/  LEA.HI.X.SX32 R13, R4, R2, 0x1, P6 ;  /* 0x00000002040d7211 */ /* 0x000fc400030f0eff */
[----:B------:R-:W-:Y:S02]  /*62080*/  ISETP.LT.AND P1, PT, R20, c[0x0][0x17c], !P0 ;  /* 0x00005f0014007a0c */ /* 0x000fe40004721270 */
[----:B------:R-:W-:Y:S01]  /*62090*/  IADD3 R4, R0, c[0x0][0x198], RZ ;  /* 0x0000660000047a10 */ /* 0x000fe20007ffe0ff */
[----:B------:R1:W-:Y:S01]  /*620a0*/  @P3 STG.E.U16 [R12.64], R9 ;  /* 0x000000090c003986 */ /* 0x0003e2000c101506 */
[----:B0-----:R-:W-:Y:S02]  /*620b0*/  IADD3 R8, R28, 0x139, RZ ;  /* 0x000001391c087810 */ /* 0x001fe40007ffe0ff */
[----:B------:R-:W-:Y:S02]  /*620c0*/  LEA R16, P6, R0, R3, 0x1 ;  /* 0x0000000300107211 */ /* 0x000fe400078c08ff */
[----:B------:R-:W-:Y:S02]  /*620d0*/  ISETP.LT.AND P3, PT, R8, c[0x0][0x17c], !P0 ;  /* 0x00005f0008007a0c */ /* 0x000fe40004761270 */
[----:B------:R-:W-:-:S02]  /*620e0*/  LEA.HI.X.SX32 R17, R0, R2, 0x1, P6 ;  /* 0x0000000200117211 */ /* 0x000fc400030f0eff */
[C---:B------:R-:W-:Y:S02]  /*620f0*/  LEA R8, P6, R4.reuse, R3, 0x1 ;  /* 0x0000000304087211 */ /* 0x040fe400078c08ff */
[----:B-1----:R-:W-:Y:S02]  /*62100*/  PRMT R12, R9, 0x7632, R12 ;  /* 0x00007632090c7816 */ /* 0x002fe4000000000c */
[C---:B------:R-:W-:Y:S02]  /*62110*/  LEA.HI.X.SX32 R9, R4.reuse, R2, 0x1, P6 ;  /* 0x0000000204097211 */ /* 0x040fe400030f0eff */
[----:B------:R-:W-:Y:S02]  /*62120*/  IADD3 R0, R4, c[0x0][0x198], RZ ;  /* 0x0000660004007a10 */ /* 0x000fe40007ffe0ff */
[C---:B------:R-:W-:Y:S01]  /*62130*/  IADD3 R20, R28.reuse, 0x138, RZ ;  /* 0x000001381c147810 */ /* 0x040fe20007ffe0ff */
[----:B------:R0:W-:Y:S01]  /*62140*/  @P2 STG.E.U16 [R16.64], R12 ;  /* 0x0000000c10002986 */ /* 0x0001e2000c101506 */
[----:B------:R-:W-:-:S02]  /*62150*/  IADD3 R13, R28, 0x13a, RZ ;  /* 0x0000013a1c0d7810 */ /* 0x000fc40007ffe0ff */
[----:B------:R-:W-:Y:S01]  /*62160*/  IADD3 R4, R28, 0x13b, RZ ;  /* 0x0000013b1c047810 */ /* 0x000fe20007ffe0ff */
[----:B------:R1:W-:Y:S01]  /*62170*/  @P1 STG.E.U16 [R8.64], R5 ;  /* 0x0000000508001986 */ /* 0x0003e2000c101506 */
[----:B------:R-:W-:Y:S02]  /*62180*/  ISETP.LT.AND P4, PT, R20, c[0x0][0x17c], !P0 ;  /* 0x00005f0014007a0c */ /* 0x000fe40004781270 */
[----:B------:R-:W-:Y:S02]  /*62190*/  ISETP.LT.AND P2, PT, R13, c[0x0][0x17c], !P0 ;  /* 0x00005f000d007a0c */ /* 0x000fe40004741270 */
[C---:B0-----:R-:W-:Y:S02]  /*621a0*/  LEA R12, P6, R0.reuse, R3, 0x1 ;  /* 0x00000003000c7211 */ /* 0x041fe400078c08ff */
[----:B-1----:R-:W-:Y:S02]  /*621b0*/  IADD3 R8, R0, c[0x0][0x198], RZ ;  /* 0x0000660000087a10 */ /* 0x002fe40007ffe0ff */
[----:B------:R-:W-:-:S02]  /*621c0*/  ISETP.LT.AND P1, PT, R4, c[0x0][0x17c], !P0 ;  /* 0x00005f0004007a0c */ /* 0x000fc40004721270 */
[-C--:B------:R-:W-:Y:S02]  /*621d0*/  LEA.HI.X.SX32 R13, R0, R2.reuse, 0x1, P6 ;  /* 0x00000002000d7211 */ /* 0x080fe400030f0eff */
[CC--:B------:R-:W-:Y:S02]  /*621e0*/  LEA R4, P6, R8.reuse, R3.reuse, 0x1 ;  /* 0x0000000308047211 */ /* 0x0c0fe400078c08ff */
[----:B------:R-:W-:Y:S02]  /*621f0*/  PRMT R9, R5, 0x7632, R9 ;  /* 0x0000763205097816 */ /* 0x000fe40000000009 */
[C---:B------:R-:W-:Y:S02]  /*62200*/  LEA.HI.X.SX32 R5, R8.reuse, R2, 0x1, P6 ;  /* 0x0000000208057211 */ /* 0x040fe400030f0eff */
[----:B------:R-:W-:Y:S01]  /*62210*/  IADD3 R0, R8, c[0x0][0x198], RZ ;  /* 0x0000660008007a10 */ /* 0x000fe20007ffe0ff */
[----:B------:R0:W-:Y:S03]  /*62220*/  @P5 STG.E.U16 [R12.64], R9 ;  /* 0x000000090c005986 */ /* 0x0001e6000c101506 */
[----:B------:R-:W-:Y:S01]  /*62230*/  LEA R8, P6, R0, R3, 0x1 ;  /* 0x0000000300087211 */ /* 0x000fe200078c08ff */
[----:B----4-:R1:W-:Y:S01]  /*62240*/  @P4 STG.E.U16 [R4.64], R23 ;  /* 0x0000001704004986 */ /* 0x0103e2000c101506 */
[----:B0-----:R-:W-:-:S02]  /*62250*/  IADD3 R9, R28, 0x13d, RZ ;  /* 0x0000013d1c097810 */ /* 0x001fc40007ffe0ff */
[C---:B-1----:R-:W-:Y:S02]  /*62260*/  IADD3 R5, R0.reuse, c[0x0][0x198], RZ ;  /* 0x0000660000057a10 */ /* 0x042fe40007ffe0ff */
[----:B------:R-:W-:Y:S02]  /*62270*/  ISETP.LT.AND P4, PT, R9, c[0x0][0x17c], !P0 ;  /* 0x00005f0009007a0c */ /* 0x000fe40004781270 */
[-C--:B------:R-:W-:Y:S02]  /*62280*/  LEA.HI.X.SX32 R9, R0, R2.reuse, 0x1, P6 ;  /* 0x0000000200097211 */ /* 0x080fe400030f0eff */
[----:B------:R-:W-:Y:S02]  /*62290*/  LEA R4, P6, R5, R3, 0x1 ;  /* 0x0000000305047211 */ /* 0x000fe400078c08ff */
[----:B------:R-:W-:Y:S02]  /*622a0*/  PRMT R12, R23, 0x7632, R12 ;  /* 0x00007632170c7816 */ /* 0x000fe4000000000c */
[C---:B------:R-:W-:Y:S01]  /*622b0*/  IADD3 R0, R5.reuse, c[0x0][0x198], RZ ;  /* 0x0000660005007a10 */ /* 0x040fe20007ffe0ff */
[----:B------:R-:W4:Y:S01]  /*622c0*/  LDL.LU R23, [R1+0x208] ;  /* 0x0002080001177983 */ /* 0x000f220000300800 */
[----:B------:R-:W-:-:S02]  /*622d0*/  LEA.HI.X.SX32 R5, R5, R2, 0x1, P6 ;  /* 0x0000000205057211 */ /* 0x000fc400030f0eff */
[----:B------:R-:W-:Y:S01]  /*622e0*/  IADD3 R16, R28, 0x13c, RZ ;  /* 0x0000013c1c107810 */ /* 0x000fe20007ffe0ff */
[----:B------:R0:W-:Y:S03]  /*622f0*/  @P3 STG.E.U16 [R8.64], R12 ;  /* 0x0000000c08003986 */ /* 0x0001e6000c101506 */
[----:B------:R-:W-:Y:S02]  /*62300*/  ISETP.LT.AND P5, PT, R16, c[0x0][0x17c], !P0 ;  /* 0x00005f0010007a0c */ /* 0x000fe400047a1270 */
[----:B0-----:R-:W-:Y:S02]  /*62310*/  IADD3 R9, R28, 0x13f, RZ ;  /* 0x0000013f1c097810 */ /* 0x001fe40007ffe0ff */
[----:B------:R-:W-:Y:S02]  /*62320*/  LEA R8, P6, R0, R3, 0x1 ;  /* 0x0000000300087211 */ /* 0x000fe400078c08ff */
[----:B------:R-:W-:-:S04]  /*62330*/  IADD3 R13, R28, 0x13e, RZ ;  /* 0x0000013e1c0d7810 */ /* 0x000fc80007ffe0ff */
[----:B------:R-:W-:Y:S01]  /*62340*/  ISETP.LT.AND P3, PT, R13, c[0x0][0x17c], !P0 ;  /* 0x00005f000d007a0c */ /* 0x000fe20004761270 */
[----:B--2---:R0:W-:Y:S01]  /*62350*/  @P2 STG.E.U16 [R4.64], R24 ;  /* 0x0000001804002986 */ /* 0x0041e2000c101506 */
[----:B------:R-:W-:Y:S02]  /*62360*/  ISETP.LT.AND P2, PT, R9, c[0x0][0x17c], !P0 ;  /* 0x00005f0009007a0c */ /* 0x000fe40004741270 */
[----:B------:R-:W-:Y:S02]  /*62370*/  LEA.HI.X.SX32 R9, R0, R2, 0x1, P6 ;  /* 0x0000000200097211 */ /* 0x000fe400030f0eff */
[----:B------:R-:W-:Y:S02]  /*62380*/  PRMT R12, R24, 0x7632, R12 ;  /* 0x00007632180c7816 */ /* 0x000fe4000000000c */
[----:B0-----:R-:W-:Y:S01]  /*62390*/  IADD3 R5, R0, c[0x0][0x198], RZ ;  /* 0x0000660000057a10 */ /* 0x001fe20007ffe0ff */
[----:B------:R-:W2:Y:S03]  /*623a0*/  LDL.LU R24, [R1+0x218] ;  /* 0x0002180001187983 */ /* 0x000ea60000300800 */
[----:B------:R-:W-:-:S02]  /*623b0*/  LEA R4, P6, R5, R3, 0x1 ;  /* 0x0000000305047211 */ /* 0x000fc400078c08ff */
[C---:B------:R-:W-:Y:S02]  /*623c0*/  IADD3 R0, R5.reuse, c[0x0][0x198], RZ ;  /* 0x0000660005007a10 */ /* 0x040fe40007ffe0ff */
[----:B------:R-:W-:Y:S01]  /*623d0*/  LEA.HI.X.SX32 R5, R5, R2, 0x1, P6 ;  /* 0x0000000205057211 */ /* 0x000fe200030f0eff */
[----:B------:R0:W-:Y:S04]  /*623e0*/  @P1 STG.E.U16 [R8.64], R12 ;  /* 0x0000000c08001986 */ /* 0x0001e8000c101506 */
[----:B---3--:R1:W-:Y:S01]  /*623f0*/  @P5 STG.E.U16 [R4.64], R25 ;  /* 0x0000001904005986 */ /* 0x0083e2000c101506 */
[----:B0-----:R-:W-:Y:S02]  /*62400*/  IADD3 R9, R28, 0x141, RZ ;  /* 0x000001411c097810 */ /* 0x001fe40007ffe0ff */
[----:B------:R-:W-:-:S02]  /*62410*/  LEA R8, P6, R0, R3, 0x1 ;  /* 0x0000000300087211 */ /* 0x000fc400078c08ff */
[----:B------:R-:W-:Y:S02]  /*62420*/  ISETP.LT.AND P5, PT, R9, c[0x0][0x17c], !P0 ;  /* 0x00005f0009007a0c */ /* 0x000fe400047a1270 */
[C---:B-1----:R-:W-:Y:S02]  /*62430*/  IADD3 R5, R0.reuse, c[0x0][0x198], RZ ;  /* 0x0000660000057a10 */ /* 0x042fe40007ffe0ff */
[----:B------:R-:W-:Y:S02]  /*62440*/  LEA.HI.X.SX32 R9, R0, R2, 0x1, P6 ;  /* 0x0000000200097211 */ /* 0x000fe400030f0eff */
[----:B------:R-:W-:Y:S02]  /*62450*/  LEA R4, P6, R5, R3, 0x1 ;  /* 0x0000000305047211 */ /* 0x000fe400078c08ff */
[----:B------:R-:W-:Y:S02]  /*62460*/  PRMT R12, R25, 0x7632, R12 ;  /* 0x00007632190c7816 */ /* 0x000fe4000000000c */
[----:B------:R-:W-:-:S02]  /*62470*/  IADD3 R0, R5, c[0x0][0x198], RZ ;  /* 0x0000660005007a10 */ /* 0x000fc40007ffe0ff */
[----:B------:R-:W-:Y:S01]  /*62480*/  LEA.HI.X.SX32 R5, R5, R2, 0x1, P6 ;  /* 0x0000000205057211 */ /* 0x000fe200030f0eff */
[----:B------:R0:W-:Y:S04]  /*62490*/  @P4 STG.E.U16 [R8.64], R12 ;  /* 0x0000000c08004986 */ /* 0x0001e8000c101506 */
[----:B------:R1:W-:Y:S01]  /*624a0*/  @P3 STG.E.U16 [R4.64], R11 ;  /* 0x0000000b04003986 */ /* 0x0003e2000c101506 */
[----:B0-----:R-:W-:-:S03]  /*624b0*/  PRMT R12, R11, 0x7632, R12 ;  /* 0x000076320b0c7816 */ /* 0x001fc6000000000c */
[----:B-1----:R-:W3:Y:S04]  /*624c0*/  LDL.LU R11, [R1+0x17b4] ;  /* 0x0017b400010b7983 */ /* 0x002ee80000300800 */
[----:B------:R-:W3:Y:S01]  /*624d0*/  LDL.LU R25, [R1+0x1d8] ;  /* 0x0001d80001197983 */ /* 0x000ee20000300800 */
[C---:B------:R-:W-:Y:S02]  /*624e0*/  IADD3 R13, R28.reuse, 0x140, RZ ;  /* 0x000001401c0d7810 */ /* 0x040fe40007ffe0ff */
[----:B------:R-:W-:Y:S02]  /*624f0*/  IADD3 R9, R28, 0x143, RZ ;  /* 0x000001431c097810 */ /* 0x000fe40007ffe0ff */
[----:B------:R-:W-:Y:S02]  /*62500*/  LEA R8, P6, R0, R3, 0x1 ;  /* 0x0000000300087211 */ /* 0x000fe400078c08ff */
[----:B------:R-:W-:-:S02]  /*62510*/  ISETP.LT.AND P1, PT, R13, c[0x0][0x17c], !P0 ;  /* 0x00005f000d007a0c */ /* 0x000fc40004721270 */
[C---:B------:R-:W-:Y:S02]  /*62520*/  IADD3 R5, R0.reuse, c[0x0][0x198], RZ ;  /* 0x0000660000057a10 */ /* 0x040fe40007ffe0ff */
[----:B------:R-:W-:Y:S02]  /*62530*/  ISETP.LT.AND P3, PT, R9, c[0x0][0x17c], !P0 ;  /* 0x00005f0009007a0c */ /* 0x000fe40004761270 */
[-C--:B------:R-:W-:Y:S02]  /*62540*/  LEA.HI.X.SX32 R9, R0, R2.reuse, 0x1, P6 ;  /* 0x0000000200097211 */ /* 0x080fe400030f0eff */
[C---:B------:R-:W-:Y:S02]  /*62550*/  LEA R4, P6, R5.reuse, R3, 0x1 ;  /* 0x0000000305047211 */ /* 0x040fe400078c08ff */
[C---:B------:R-:W-:Y:S02]  /*62560*/  IADD3 R0, R5.reuse, c[0x0][0x198], RZ ;  /* 0x0000660005007a10 */ /* 0x040fe40007ffe0ff */
[----:B------:R-:W-:Y:S01]  /*62570*/  LEA.HI.X.SX32 R5, R5, R2, 0x1, P6 ;  /* 0x0000000205057211 */ /* 0x000fe200030f0eff */
[----:B------:R0:W-:Y:S01]  /*62580*/  @P2 STG.E.U16 [R8.64], R12 ;  /* 0x0000000c08002986 */ /* 0x0001e2000c101506 */
[----:B------:R-:W-:-:S04]  /*62590*/  IADD3 R13, R28, 0x142, RZ ;  /* 0x000001421c0d7810 */ /* 0x000fc80007ffe0ff */
[----:B------:R-:W-:Y:S02]  /*625a0*/  ISETP.LT.AND P4, PT, R13, c[0x0][0x17c], !P0 ;  /* 0x00005f000d007a0c */ /* 0x000fe40004781270 */
[----:B0-----:R-:W-:Y:S02]  /*625b0*/  IADD3 R9, R28, 0x145, RZ ;  /* 0x000001451c097810 */ /* 0x001fe40007ffe0ff */
[----:B------:R-:W-:Y:S02]  /*625c0*/  LEA R8, P6, R0, R3, 0x1 ;  /* 0x0000000300087211 */ /* 0x000fe400078c08ff */
[----:B------:R-:W-:-:S04]  /*625d0*/  IADD3 R13, R28, 0x144, RZ ;  /* 0x000001441c0d7810 */ /* 0x000fc80007ffe0ff */
[----:B------:R-:W-:Y:S01]  /*625e0*/  ISETP.LT.AND P2, PT, R13, c[0x0][0x17c], !P0 ;  /* 0x00005f000d007a0c */ /* 0x000fe20004741270 */
[----:B----4-:R0:W-:Y:S01]  /*625f0*/  @P1 STG.E.U16 [R4.64], R23 ;  /* 0x0000001704001986 */ /* 0x0101e2000c101506 */
[----:B------:R-:W-:Y:S02]  /*62600*/  PRMT R12, R23, 0x7632, R12 ;  /* 0x00007632170c7816 */ /* 0x000fe4000000000c */
[----:B------:R-:W-:Y:S02]  /*62610*/  ISETP.LT.AND P1, PT, R9, c[0x0][0x17c], !P0 ;  /* 0x00005f0009007a0c */ /* 0x000fe40004721270 */
[C---:B------:R-:W-:Y:S02]  /*62620*/  LEA.HI.X.SX32 R9, R0.reuse, R2, 0x1, P6 ;  /* 0x0000000200097211 */ /* 0x040fe400030f0eff */
[----:B0-----:R-:W-:Y:S01]  /*62630*/  IADD3 R5, R0, c[0x0][0x198], RZ ;  /* 0x0000660000057a10 */ /* 0x001fe20007ffe0ff */
[----:B------:R-:W4:Y:S03]  /*62640*/  LDL.LU R23, [R1+0x248] ;  /* 0x0002480001177983 */ /* 0x000f260000300800 */
[----:B------:R-:W-:-:S02]  /*62650*/  LEA R4, P6, R5, R3, 0x1 ;  /* 0x0000000305047211 */ /* 0x000fc400078c08ff */
[C---:B------:R-:W-:Y:S02]  /*62660*/  IADD3 R0, R5.reuse, c[0x0][0x198], RZ ;  /* 0x0000660005007a10 */ /* 0x040fe40007ffe0ff */
[----:B------:R-:W-:Y:S01]  /*62670*/  LEA.HI.X.SX32 R5, R5, R2, 0x1, P6 ;  /* 0x0000000205057211 */ /* 0x000fe200030f0eff */
[----:B------:R0:W-:Y:S02]  /*62680*/  @P5 STG.E.U16 [R8.64], R12 ;  /* 0x0000000c08005986 */ /* 0x0001e4000c101506 */
[----:B0-----:R-:W-:Y:S02]  /*62690*/  IADD3 R9, R28, 0x147, RZ ;  /* 0x000001471c097810 */ /* 0x001fe40007ffe0ff */
[----:B------:R-:W-:Y:S01]  /*626a0*/  LEA R8, P6, R0, R3, 0x1 ;  /* 0x0000000300087211 */ /* 0x000fe200078c08ff */
[----:B--2---:R0:W-:Y:S01]  /*626b0*/  @P4 STG.E.U16 [R4.64], R24 ;  /* 0x0000001804004986 */ /* 0x0041e2000c101506 */
[----:B------:R-:W-:Y:S02]  /*626c0*/  PRMT R12, R24, 0x7632, R12 ;  /* 0x00007632180c7816 */ /* 0x000fe4000000000c */
[----:B------:R-:W-:-:S02]  /*626d0*/  ISETP.LT.AND P4, PT, R9, c[0x0][0x17c], !P0 ;  /* 0x00005f0009007a0c */ /* 0x000fc40004781270 */
[CC--:B------:R-:W-:Y:S02]  /*626e0*/  LEA.HI.X.SX32 R9, R0.reuse, R2.reuse, 0x1, P6 ;  /* 0x0000000200097211 */ /* 0x0c0fe400030f0eff */
[----:B0-----:R-:W-:Y:S01]  /*626f0*/  IADD3 R5, R0, c[0x0][0x198], RZ ;  /* 0x0000660000057a10 */ /* 0x001fe20007ffe0ff */
[----:B------:R-:W2:Y:S03]  /*62700*/  LDL.LU R24, [R1+0x228] ;  /* 0x0002280001187983 */ /* 0x000ea60000300800 */
[C---:B------:R-:W-:Y:S02]  /*62710*/  LEA R4, P6, R5.reuse, R3, 0x1 ;  /* 0x0000000305047211 */ /* 0x040fe400078c08ff */
[C---:B------:R-:W-:Y:S02]  /*62720*/  IADD3 R0, R5.reuse, c[0x0][0x198], RZ ;  /* 0x0000660005007a10 */ /* 0x040fe40007ffe0ff */
[----:B------:R-:W-:Y:S01]  /*62730*/  LEA.HI.X.SX32 R5, R5, R2, 0x1, P6 ;  /* 0x0000000205057211 */ /* 0x000fe200030f0eff */
[----:B------:R0:W-:Y:S04]  /*62740*/  @P3 STG.E.U16 [R8.64], R12 ;  /* 0x0000000c08003986 */ /* 0x0001e8000c101506 */
[----:B---3--:R1:W-:Y:S01]  /*62750*/  @P2 STG.E.U16 [R4.64], R25 ;  /* 0x0000001904002986 */ /* 0x0083e2000c101506 */
[----:B0-----:R-:W-:-:S03]  /*62760*/  PRMT R12, R25, 0x7632, R12 ;  /* 0x00007632190c7816 */ /* 0x001fc6000000000c */
[----:B-1----:R-:W3:Y:S01]  /*62770*/  LDL.LU R25, [R1+0x1c8] ;  /* 0x0001c80001197983 */ /* 0x002ee20000300800 */
[C---:B------:R-:W-:Y:S02]  /*62780*/  IADD3 R13, R28.reuse, 0x146, RZ ;  /* 0x000001461c0d7810 */ /* 0x040fe40007ffe0ff */
[----:B------:R-:W-:Y:S02]  /*62790*/  IADD3 R9, R28, 0x149, RZ ;  /* 0x000001491c097810 */ /* 0x000fe40007ffe0ff */
[C---:B------:R-:W-:Y:S02]  /*627a0*/  LEA R8, P6, R0.reuse, R3, 0x1 ;  /* 0x0000000300087211 */ /* 0x040fe400078c08ff */
[----:B------:R-:W-:Y:S02]  /*627b0*/  ISETP.LT.AND P5, PT, R13, c[0x0][0x17c], !P0 ;  /* 0x00005f000d007a0c */ /* 0x000fe400047a1270 */
[----:B------:R-:W-:Y:S02]  /*627c0*/  IADD3 R5, R0, c[0x0][0x198], RZ ;  /* 0x0000660000057a10 */ /* 0x000fe40007ffe0ff */
[----:B------:R-:W-:-:S02]  /*627d0*/  ISETP.LT.AND P2, PT, R9, c[0x0][0x17c], !P0 ;  /* 0x00005f0009007a0c */ /* 0x000fc40004741270 */
[-C--:B------:R-:W-:Y:S02]  /*627e0*/  LEA.HI.X.SX32 R9, R0, R2.reuse, 0x1, P6 ;  /* 0x0000000200097211 */ /* 0x080fe400030f0eff */
[C---:B------:R-:W-:Y:S02]  /*627f0*/  LEA R4, P6, R5.reuse, R3, 0x1 ;  /* 0x0000000305047211 */ /* 0x040fe400078c08ff */
[C---:B------:R-:W-:Y:S02]  /*62800*/  IADD3 R0, R5.reuse, c[0x0][0x198], RZ ;  /* 0x0000660005007a10 */ /* 0x040fe40007ffe0ff */
[----:B------:R-:W-:Y:S01]  /*62810*/  LEA.HI.X.SX32 R5, R5, R2, 0x1, P6 ;  /* 0x0000000205057211 */ /* 0x000fe200030f0eff */
[----:B------:R0:W-:Y:S01]  /*62820*/  @P1 STG.E.U16 [R8.64], R12 ;  /* 0x0000000c08001986 */ /* 0x0001e2000c101506 */
[----:B------:R-:W-:-:S03]  /*62830*/  IADD3 R13, R28, 0x148, RZ ;  /* 0x000001481c0d7810 */ /* 0x000fc60007ffe0ff */
[----:B------:R1:W-:Y:S01]  /*62840*/  @P5 STG.E.U16 [R4.64], R18 ;  /* 0x0000001204005986 */ /* 0x0003e2000c101506 */
[----:B------:R-:W-:Y:S02]  /*62850*/  ISETP.LT.AND P3, PT, R13, c[0x0][0x17c], !P0 ;  /* 0x00005f000d007a0c */ /* 0x000fe40004761270 */
[----:B0-----:R-:W-:Y:S02]  /*62860*/  IADD3 R9, R28, 0x14b, RZ ;  /* 0x0000014b1c097810 */ /* 0x001fe40007ffe0ff */
[C---:B------:R-:W-:Y:S02]  /*62870*/  LEA R8, P6, R0.reuse, R3, 0x1 ;  /* 0x0000000300087211 */ /* 0x040fe400078c08ff */
[C---:B-1----:R-:W-:Y:S02]  /*62880*/  IADD3 R5, R0.reuse, c[0x0][0x198], RZ ;  /* 0x0000660000057a10 */ /* 0x042fe40007ffe0ff */
[----:B------:R-:W-:Y:S02]  /*62890*/  ISETP.LT.AND P5, PT, R9, c[0x0][0x17c], !P0 ;  /* 0x00005f0009007a0c */ /* 0x000fe400047a1270 */
[----:B------:R-:W-:-:S02]  /*628a0*/  LEA.HI.X.SX32 R9, R0, R2, 0x1, P6 ;  /* 0x0000000200097211 */ /* 0x000fc400030f0eff */
[C---:B------:R-:W-:Y:S02]  /*628b0*/  LEA R4, P6, R5.reuse, R3, 0x1 ;  /* 0x0000000305047211 */ /* 0x040fe400078c08ff */
[----:B------:R-:W-:Y:S02]  /*628c0*/  PRMT R18, R18, 0x7632, R18 ;  /* 0x0000763212127816 */ /* 0x000fe40000000012 */
[C---:B------:R-:W-:Y:S02]  /*628d0*/  IADD3 R0, R5.reuse, c[0x0][0x198], RZ ;  /* 0x0000660005007a10 */ /* 0x040fe40007ffe0ff */
[----:B------:R-:W-:Y:S01]  /*628e0*/  LEA.HI.X.SX32 R5, R5, R2, 0x1, P6 ;  /* 0x0000000205057211 */ /* 0x000fe200030f0eff */
[----:B------:R0:W-:Y:S01]  /*628f0*/  @P4 STG.E.U16 [R8.64], R18 ;  /* 0x0000001208004986 */ /* 0x0001e2000c101506 */
[C---:B------:R-:W-:Y:S02]  /*62900*/  IADD3 R13, R28.reuse, 0x14a, RZ ;  /* 0x0000014a1c0d7810 */ /* 0x040fe40007ffe0ff */
[----:B------:R-:W-:-:S02]  /*62910*/  IADD3 R12, R28, 0x14c, RZ ;  /* 0x0000014c1c0c7810 */ /* 0x000fc40007ffe0ff */
[----:B------:R-:W-:Y:S01]  /*62920*/  ISETP.LT.AND P1, PT, R13, c[0x0][0x17c], !P0 ;  /* 0x00005f000d007a0c */ /* 0x000fe20004721270 */
[----:B----4-:R1:W-:Y:S01]  /*62930*/  @P3 STG.E.U16 [R4.64], R23 ;  /* 0x0000001704003986 */ /* 0x0103e2000c101506 */
[----:B0-----:R-:W-:Y:S02]  /*62940*/  IADD3 R9, R28, 0x14d, RZ ;  /* 0x0000014d1c097810 */ /* 0x001fe40007ffe0ff */
[C---:B------:R-:W-:Y:S02]  /*62950*/  LEA R8, P6, R0.reuse, R3, 0x1 ;  /* 0x0000000300087211 */ /* 0x040fe400078c08ff */
[----:B------:R-:W-:Y:S02]  /*62960*/  ISETP.LT.AND P3, PT, R9, c[0x0][0x17c], !P0 ;  /* 0x00005f0009007a0c */ /* 0x000fe40004761270 */
[C---:B------:R-:W-:Y:S02]  /*62970*/  LEA.HI.X.SX32 R9, R0.reuse, R2, 0x1, P6 ;  /* 0x0000000200097211 */ /* 0x040fe400030f0eff */
[----:B-1----:R-:W-:-:S02]  /*62980*/  IADD3 R5, R0, c[0x0][0x198], RZ ;  /* 0x0000660000057a10 */ /* 0x002fc40007ffe0ff */
[----:B------:R-:W-:Y:S02]  /*62990*/  ISETP.LT.AND P4, PT, R12, c[0x0][0x17c], !P0 ;  /* 0x00005f000c007a0c */ /* 0x000fe40004781270 */
[----:B------:R-:W-:Y:S02]  /*629a0*/  LEA R4, P6, R5, R3, 0x1 ;  /* 0x0000000305047211 */ /* 0x000fe400078c08ff */
[----:B------:R-:W-:Y:S02]  /*629b0*/  PRMT R12, R23, 0x7632, R12 ;  /* 0x00007632170c7816 */ /* 0x000fe4000000000c */
[C---:B------:R-:W-:Y:S02]  /*629c0*/  IADD3 R0, R5.reuse, c[0x0][0x198], RZ ;  /* 0x0000660005007a10 */ /* 0x040fe40007ffe0ff */
[----:B------:R-:W-:Y:S01]  /*629d0*/  LEA.HI.X.SX32 R5, R5, R2, 0x1, P6 ;  /* 0x0000000205057211 */ /* 0x000fe200030f0eff */
[----:B------:R0:W-:Y:S02]  /*629e0*/  @P2 STG.E.U16 [R8.64], R12 ;  /* 0x0000000c08002986 */ /* 0x0001e4000c101506 */
[----:B0-----:R-:W-:-:S02]  /*629f0*/  IADD3 R9, R28, 0x14f, RZ ;  /* 0x0000014f1c097810 */ /* 0x001fc40007ffe0ff */
[-C--:B------:R-:W-:Y:S01]  /*62a00*/  LEA R8, P6, R0, R3.reuse, 0x1 ;  /* 0x0000000300087211 */ /* 0x080fe200078c08ff */
[----:B--2---:R0:W-:Y:S01]  /*62a10*/  @P1 STG.E.U16 [R4.64], R24 ;  /* 0x0000001804001986 */ /* 0x0041e2000c101506 */
[----:B------:R-:W-:Y:S02]  /*62a20*/  PRMT R12, R24, 0x7632, R12 ;  /* 0x00007632180c7816 */ /* 0x000fe4000000000c */
[----:B------:R-:W-:Y:S02]  /*62a30*/  ISETP.LT.AND P1, PT, R9, c[0x0][0x17c], !P0 ;  /* 0x00005f0009007a0c */ /* 0x000fe40004721270 */
[C---:B------:R-:W-:Y:S02]  /*62a40*/  LEA.HI.X.SX32 R9, R0.reuse, R2, 0x1, P6 ;  /* 0x0000000200097211 */ /* 0x040fe400030f0eff */
[----:B0-----:R-:W-:Y:S01]  /*62a50*/  IADD3 R5, R0, c[0x0][0x198], RZ ;  /* 0x0000660000057a10 */ /* 0x001fe20007ffe0ff */
[----:B------:R-:W2:Y:S03]  /*62a60*/  LDL.LU R24, [R1+0x258] ;  /* 0x0002580001187983 */ /* 0x000ea60000300800 */
[----:B------:R-:W-:-:S02]  /*62a70*/  LEA R4, P6, R5, R3, 0x1 ;  /* 0x0000000305047211 */ /* 0x000fc400078c08ff */
[C---:B------:R-:W-:Y:S02]  /*62a80*/  IADD3 R0, R5.reuse, c[0x0][0x198], RZ ;  /* 0x0000660005007a10 */ /* 0x040fe40007ffe0ff */
[----:B------:R-:W-:Y:S01]  /*62a90*/  LEA.HI.X.SX32 R5, R5, R2, 0x1, P6 ;  /* 0x0000000205057211 */ /* 0x000fe200030f0eff */
[----:B------:R0:W-:Y:S04]  /*62aa0*/  @P5 STG.E.U16 [R8.64], R12 ;  /* 0x0000000c08005986 */ /* 0x0001e8000c101506 */
[----:B---3--:R1:W-:Y:S01]  /*62ab0*/  @P4 STG.E.U16 [R4.64], R25 ;  /* 0x0000001904004986 */ /* 0x0083e2000c101506 */
[----:B0-----:R-:W-:-:S03]  /*62ac0*/  PRMT R12, R25, 0x7632, R12 ;  /* 0x00007632190c7816 */ /* 0x001fc6000000000c */
[----:B-1----:R-:W3:Y:S01]  /*62ad0*/  LDL.LU R25, [R1+0x1f8] ;  /* 0x0001f80001197983 */ /* 0x002ee20000300800 */
[C---:B------:R-:W-:Y:S02]  /*62ae0*/  IADD3 R13, R28.reuse, 0x14e, RZ ;  /* 0x0000014e1c0d7810 */ /* 0x040fe40007ffe0ff */
[----:B------:R-:W-:Y:S01]  /*62af0*/  IADD3 R9, R28, 0x151, RZ ;  /* 0x000001511c097810 */ /* 0x000fe20007ffe0ff */
[----:B------:R-:W4:Y:S01]  /*62b00*/  LDL.LU R23, [R1+0x238] ;  /* 0x0002380001177983 */ /* 0x000f220000300800 */
        /* <DEDUP_REMOVED lines=20> */
[C---:B------:R-:W-:Y:S02]  /*62c50*/  IADD3 R12, R28.reuse, 0x154, RZ ;  /* 0x000001541c0c7810 */ /* 0x040fe40007ffe0ff */
[----:B------:R-:W-:Y:S01]  /*62c60*/  LEA.HI.X.SX32 R5, R5, R2, 0x1, P6 ;  /* 0x0000000205057211 */ /* 0x000fe200030f0eff */
[----:B------:R0:W-:Y:S01]  /*62c70*/  @P1 STG.E.U16 [R8.64], R14 ;  /* 0x0000000e08001986 */ /* 0x0001e2000c101506 */
[----:B------:R-:W-:-:S02]  /*62c80*/  IADD3 R13, R28, 0x152, RZ ;  /* 0x000001521c0d7810 */ /* 0x000fc40007ffe0ff */
[----:B------:R-:W-:Y:S02]  /*62c90*/  ISETP.LT.AND P1, PT, R12, c[0x0][0x17c], !P0 ;  /* 0x00005f000c007a0c */ /* 0x000fe40004721270 */
[----:B------:R-:W-:Y:S02]  /*62ca0*/  ISETP.LT.AND P3, PT, R13, c[0x0][0x17c], !P0 ;  /* 0x00005f000d007a0c */ /* 0x000fe40004761270 */
        /* <DEDUP_REMOVED lines=15> */
[----:B------:R-:W-:Y:S02]  /*62da0*/  IADD3 R9, R28, 0x157, RZ ;  /* 0x000001571c097810 */ /* 0x000fe40007ffe0ff */
[CC--:B------:R-:W-:Y:S02]  /*62db0*/  LEA R8, P6, R0.reuse, R3.reuse, 0x1 ;  /* 0x0000000300087211 */ /* 0x0c0fe400078c08ff */
[C---:B------:R-:W-:Y:S02]  /*62dc0*/  IADD3 R5, R0.reuse, c[0x0][0x198], RZ ;  /* 0x0000660000057a10 */ /* 0x040fe40007ffe0ff */
[----:B------:R-:W-:Y:S02]  /*62dd0*/  ISETP.LT.AND P3, PT, R9, c[0x0][0x17c], !P0 ;  /* 0x00005f0009007a0c */ /* 0x000fe40004761270 */
[----:B------:R-:W-:Y:S02]  /*62de0*/  LEA.HI.X.SX32 R9, R0, R2, 0x1, P6 ;  /* 0x0000000200097211 */ /* 0x000fe400030f0eff */
[----:B------:R-:W-:-:S02]  /*62df0*/  LEA R4, P6, R5, R3, 0x1 ;  /* 0x0000000305047211 */ /* 0x000fc400078c08ff */
        /* <DEDUP_REMOVED lines=24> */
[CC--:B------:R-:W-:Y:S02]  /*62f80*/  LEA R4, P6, R5.reuse, R3.reuse, 0x1 ;  /* 0x0000000305047211 */ /* 0x0c0fe400078c08ff */
[----:B------:R-:W-:Y:S02]  /*62f90*/  PRMT R6, R6, 0x7632, R6 ;  /* 0x0000763206067816 */ /* 0x000fe40000000006 */
[C---:B------:R-:W-:Y:S02]  /*62fa0*/  IADD3 R0, R5.reuse, c[0x0][0x198], RZ ;  /* 0x0000660005007a10 */ /* 0x040fe40007ffe0ff */
[----:B------:R-:W-:Y:S02]  /*62fb0*/  LEA.HI.X.SX32 R5, R5, R2, 0x1, P6 ;  /* 0x0000000205057211 */ /* 0x000fe400030f0eff */
[----:B------:R-:W-:Y:S01]  /*62fc0*/  IADD3 R12, R28, 0x15a, RZ ;  /* 0x0000015a1c0c7810 */ /* 0x000fe20007ffe0ff */
[----:B------:R0:W-:Y:S03]  /*62fd0*/  @P3 STG.E.U16 [R8.64], R6 ;  /* 0x0000000608003986 */ /* 0x0001e6000c101506 */
[----:B------:R-:W-:Y:S01]  /*62fe0*/  ISETP.LT.AND P5, PT, R12, c[0x0][0x17c], !P0 ;  /* 0x00005f000c007a0c */ /* 0x000fe200047a1270 */
[----:B----4-:R1:W-:Y:S01]  /*62ff0*/  @P2 STG.E.U16 [R4.64], R23 ;  /* 0x0000001704002986 */ /* 0x0103e2000c101506 */
[----:B0-----:R-:W-:-:S02]  /*63000*/  LEA R8, P6, R0, R3, 0x1 ;  /* 0x0000000300087211 */ /* 0x001fc400078c08ff */
[----:B------:R-:W-:Y:S02]  /*63010*/  IADD3 R6, R28, 0x15d, RZ ;  /* 0x0000015d1c067810 */ /* 0x000fe40007ffe0ff */
[C---:B-1----:R-:W-:Y:S02]  /*63020*/  IADD3 R5, R0.reuse, c[0x0][0x198], RZ ;  /* 0x0000660000057a10 */ /* 0x042fe40007ffe0ff */
[----:B------:R-:W-:Y:S02]  /*63030*/  LEA.HI.X.SX32 R9, R0, R2, 0x1, P6 ;  /* 0x0000000200097211 */ /* 0x000fe400030f0eff */
[----:B------:R-:W-:Y:S02]  /*63040*/  LEA R4, P6, R5, R3, 0x1 ;  /* 0x0000000305047211 */ /* 0x000fe400078c08ff */
[----:B------:R-:W-:Y:S02]  /*63050*/  ISETP.LT.AND P2, PT, R6, c[0x0][0x17c], !P0 ;  /* 0x00005f0006007a0c */ /* 0x000fe40004741270 */
[----:B------:R-:W-:-:S02]  /*63060*/  PRMT R6, R23, 0x7632, R6 ;  /* 0x0000763217067816 */ /* 0x000fc40000000006 */
[C---:B------:R-:W-:Y:S01]  /*63070*/  IADD3 R0, R5.reuse, c[0x0][0x198], RZ ;  /* 0x0000660005007a10 */ /* 0x040fe20007ffe0ff */
[----:B------:R-:W4:Y:S01]  /*63080*/  LDL.LU R23, [R1+0x20c] ;  /* 0x00020c0001177983 */ /* 0x000f220000300800 */
[----:B------:R-:W-:Y:S02]  /*63090*/  LEA.HI.X.SX32 R5, R5, R2, 0x1, P6 ;  /* 0x0000000205057211 */ /* 0x000fe400030f0eff */
[----:B------:R-:W-:Y:S01]  /*630a0*/  IADD3 R10, R28, 0x15c, RZ ;  /* 0x0000015c1c0a7810 */ /* 0x000fe20007ffe0ff */
[----:B------:R0:W-:Y:S03]  /*630b0*/  @P1 STG.E.U16 [R8.64], R6 ;  /* 0x0000000608001986 */ /* 0x0001e6000c101506 */
[----:B------:R-:W-:Y:S02]  /*630c0*/  ISETP.LT.AND P3, PT, R10, c[0x0][0x17c], !P0 ;  /* 0x00005f000a007a0c */ /* 0x000fe40004761270 */
[----:B0-----:R-:W-:-:S02]  /*630d0*/  LEA R8, P6, R0, R3, 0x1 ;  /* 0x0000000300087211 */ /* 0x001fc400078c08ff */
[----:B------:R-:W-:Y:S02]  /*630e0*/  IADD3 R6, R28, 0x15f, RZ ;  /* 0x0000015f1c067810 */ /* 0x000fe40007ffe0ff */
[----:B------:R-:W-:Y:S02]  /*630f0*/  LEA.HI.X.SX32 R9, R0, R2, 0x1, P6 ;  /* 0x0000000200097211 */ /* 0x000fe400030f0eff */
[----:B------:R-:W-:-:S04]  /*63100*/  IADD3 R10, R28, 0x15e, RZ ;  /* 0x0000015e1c0a7810 */ /* 0x000fc80007ffe0ff */
[----:B------:R-:W-:Y:S01]  /*63110*/  ISETP.LT.AND P1, PT, R10, c[0x0][0x17c], !P0 ;  /* 0x00005f000a007a0c */ /* 0x000fe20004721270 */
[----:B--2---:R0:W-:Y:S01]  /*63120*/  @P5 STG.E.U16 [R4.64], R24 ;  /* 0x0000001804005986 */ /* 0x0041e2000c101506 */
[----:B------:R-:W-:Y:S02]  /*63130*/  ISETP.LT.AND P5, PT, R6, c[0x0][0x17c], !P0 ;  /* 0x00005f0006007a0c */ /* 0x000fe400047a1270 */
[----:B------:R-:W-:Y:S02]  /*63140*/  PRMT R6, R24, 0x7632, R6 ;  /* 0x0000763218067816 */ /* 0x000fe40000000006 */
[----:B0-----:R-:W-:Y:S01]  /*63150*/  IADD3 R5, R0, c[0x0][0x198], RZ ;  /* 0x0000660000057a10 */ /* 0x001fe20007ffe0ff */
[----:B------:R-:W2:Y:S03]  /*63160*/  LDL.LU R24, [R1+0x21c] ;  /* 0x00021c0001187983 */ /* 0x000ea60000300800 */
[----:B------:R-:W-:-:S02]  /*63170*/  LEA R4, P6, R5, R3, 0x1 ;  /* 0x0000000305047211 */ /* 0x000fc400078c08ff */
[C---:B------:R-:W-:Y:S02]  /*63180*/  IADD3 R0, R5.reuse, c[0x0][0x198], RZ ;  /* 0x0000660005007a10 */ /* 0x040fe40007ffe0ff */
[----:B------:R-:W-:Y:S01]  /*63190*/  LEA.HI.X.SX32 R5, R5, R2, 0x1, P6 ;  /* 0x0000000205057211 */ /* 0x000fe200030f0eff */
[----:B------:R0:W-:Y:S02]  /*631a0*/  @P4 STG.E.U16 [R8.64], R6 ;  /* 0x0000000608004986 */ /* 0x0001e4000c101506 */
[----:B0-----:R-:W-:Y:S02]  /*631b0*/  IADD3 R6, R28, 0x161, RZ ;  /* 0x000001611c067810 */ /* 0x001fe40007ffe0ff */
[----:B------:R-:W-:-:S04]  /*631c0*/  LEA R8, P6, R0, R3, 0x1 ;  /* 0x0000000300087211 */ /* 0x000fc800078c08ff */
[----:B------:R-:W-:Y:S01]  /*631d0*/  LEA.HI.X.SX32 R9, R0, R2, 0x1, P6 ;  /* 0x0000000200097211 */ /* 0x000fe200030f0eff */
[----:B---3--:R0:W-:Y:S01]  /*631e0*/  @P3 STG.E.U16 [R4.64], R25 ;  /* 0x0000001904003986 */ /* 0x0081e2000c101506 */
[----:B------:R-:W-:Y:S02]  /*631f0*/  ISETP.LT.AND P3, PT, R6, c[0x0][0x17c], !P0 ;  /* 0x00005f0006007a0c */ /* 0x000fe40004761270 */
[----:B------:R-:W-:Y:S02]  /*63200*/  PRMT R6, R25, 0x7632, R6 ;  /* 0x0000763219067816 */ /* 0x000fe40000000006 */
[----:B0-----:R-:W-:-:S04]  /*63210*/  IADD3 R5, R0, c[0x0][0x198], RZ ;  /* 0x0000660000057a10 */ /* 0x001fc80007ffe0ff */
[C---:B------:R-:W-:Y:S02]  /*63220*/  LEA R4, P6, R5.reuse, R3, 0x1 ;  /* 0x0000000305047211 */ /* 0x040fe400078c08ff */
[C---:B------:R-:W-:Y:S01]  /*63230*/  IADD3 R0, R5.reuse, c[0x0][0x198], RZ ;  /* 0x0000660005007a10 */ /* 0x040fe20007ffe0ff */
[----:B------:R0:W-:Y:S01]  /*63240*/  @P2 STG.E.U16 [R8.64], R6 ;  /* 0x0000000608002986 */ /* 0x0001e2000c101506 */
[----:B------:R-:W-:-:S05]  /*63250*/  LEA.HI.X.SX32 R5, R5, R2, 0x1, P6 ;  /* 0x0000000205057211 */ /* 0x000fca00030f0eff */
[----:B------:R1:W-:Y:S01]  /*63260*/  @P1 STG.E.U16 [R4.64], R29 ;  /* 0x0000001d04001986 */ /* 0x0003e2000c101506 */
[----:B0-----:R-:W-:-:S04]  /*63270*/  IADD3 R6, R28, 0x163, RZ ;  /* 0x000001631c067810 */ /* 0x001fc80007ffe0ff */
[----:B------:R-:W-:Y:S02]  /*63280*/  ISETP.LT.AND P1, PT, R6, c[0x0][0x17c], !P0 ;  /* 0x00005f0006007a0c */ /* 0x000fe40004721270 */
[----:B------:R-:W-:Y:S02]  /*63290*/  PRMT R6, R29, 0x7632, R6 ;  /* 0x000076321d067816 */ /* 0x000fe40000000006 */
[----:B-1----:R-:W3:Y:S04]  /*632a0*/  LDL.LU R29, [R1+0x17b0] ;  /* 0x0017b000011d7983 */ /* 0x002ee80000300800 */
[----:B------:R-:W3:Y:S01]  /*632b0*/  LDL.LU R25, [R1+0x1dc] ;  /* 0x0001dc0001197983 */ /* 0x000ee20000300800 */
[----:B------:R-:W-:Y:S02]  /*632c0*/  IADD3 R10, R28, 0x160, RZ ;  /* 0x000001601c0a7810 */ /* 0x000fe40007ffe0ff */
[----:B------:R-:W-:-:S02]  /*632d0*/  LEA R8, P6, R0, R3, 0x1 ;  /* 0x0000000300087211 */ /* 0x000fc400078c08ff */
[----:B------:R-:W-:Y:S02]  /*632e0*/  ISETP.LT.AND P4, PT, R10, c[0x0][0x17c], !P0 ;  /* 0x00005f000a007a0c */ /* 0x000fe40004781270 */
[C---:B------:R-:W-:Y:S02]  /*632f0*/  IADD3 R5, R0.reuse, c[0x0][0x198], RZ ;  /* 0x0000660000057a10 */ /* 0x040fe40007ffe0ff */
[-C--:B------:R-:W-:Y:S02]  /*63300*/  LEA.HI.X.SX32 R9, R0, R2.reuse, 0x1, P6 ;  /* 0x0000000200097211 */ /* 0x080fe400030f0eff */
[C---:B------:R-:W-:Y:S02]  /*63310*/  LEA R4, P6, R5.reuse, R3, 0x1 ;  /* 0x0000000305047211 */ /* 0x040fe400078c08ff */
[C---:B------:R-:W-:Y:S02]  /*63320*/  IADD3 R0, R5.reuse, c[0x0][0x198], RZ ;  /* 0x0000660005007a10 */ /* 0x040fe40007ffe0ff */
[----:B------:R-:W-:-:S02]  /*63330*/  LEA.HI.X.SX32 R5, R5, R2, 0x1, P6 ;  /* 0x0000000205057211 */ /* 0x000fc400030f0eff */
[----:B------:R-:W-:Y:S01]  /*63340*/  IADD3 R10, R28, 0x162, RZ ;  /* 0x000001621c0a7810 */ /* 0x000fe20007ffe0ff */
[----:B------:R0:W-:Y:S03]  /*63350*/  @P5 STG.E.U16 [R8.64], R6 ;  /* 0x0000000608005986 */ /* 0x0001e6000c101506 */
[----:B------:R-:W-:Y:S02]  /*63360*/  ISETP.LT.AND P2, PT, R10, c[0x0][0x17c], !P0 ;  /* 0x00005f000a007a0c */ /* 0x000fe40004741270 */
[C---:B------:R-:W-:Y:S02]  /*63370*/  IADD3 R10, R28.reuse, 0x164, RZ ;  /* 0x000001641c0a7810 */ /* 0x040fe40007ffe0ff */
[----:B0-----:R-:W-:Y:S02]  /*63380*/  IADD3 R6, R28, 0x165, RZ ;  /* 0x000001651c067810 */ /* 0x001fe40007ffe0ff */
[----:B------:R-:W-:-:S02]  /*63390*/  LEA R8, P6, R0, R3, 0x1 ;  /* 0x0000000300087211 */ /* 0x000fc400078c08ff */
[----:B------:R-:W-:Y:S02]  /*633a0*/  ISETP.LT.AND P5, PT, R10, c[0x0][0x17c], !P0 ;  /* 0x00005f000a007a0c */ /* 0x000fe400047a1270 */
[----:B------:R-:W-:Y:S02]  /*633b0*/  LEA.HI.X.SX32 R9, R0, R2, 0x1, P6 ;  /* 0x0000000200097211 */ /* 0x000fe400030f0eff */
[C---:B------:R-:W-:Y:S02]  /*633c0*/  IADD3 R10, R28.reuse, 0x166, RZ ;  /* 0x000001661c0a7810 */ /* 0x040fe40007ffe0ff */
[----:B------:R-:W-:Y:S01]  /*633d0*/  IADD3 R12, R28, 0x167, RZ ;  /* 0x000001671c0c7810 */ /* 0x000fe20007ffe0ff */
[----:B----4-:R0:W-:Y:S01]  /*633e0*/  @P4 STG.E.U16 [R4.64], R23 ;  /* 0x0000001704004986 */ /* 0x0101e2000c101506 */
[----:B------:R-:W-:Y:S02]  /*633f0*/  ISETP.LT.AND P4, PT, R6, c[0x0][0x17c], !P0 ;  /* 0x00005f0006007a0c */ /* 0x000fe40004781270 */
[----:B------:R-:W-:-:S02]  /*63400*/  PRMT R6, R23, 0x7632, R6 ;  /* 0x0000763217067816 */ /* 0x000fc40000000006 */
[----:B0-----:R-:W-:-:S04]  /*63410*/  IADD3 R5, R0, c[0x0][0x198], RZ ;  /* 0x0000660000057a10 */ /* 0x001fc80007ffe0ff */
[CC--:B------:R-:W-:Y:S02]  /*63420*/  LEA R4, P6, R5.reuse, R3.reuse, 0x1 ;  /* 0x0000000305047211 */ /* 0x0c0fe400078c08ff */
[C---:B------:R-:W-:Y:S01]  /*63430*/  IADD3 R0, R5.reuse, c[0x0][0x198], RZ ;  /* 0x0000660005007a10 */ /* 0x040fe20007ffe0ff */
[----:B------:R0:W-:Y:S01]  /*63440*/  @P3 STG.E.U16 [R8.64], R6 ;  /* 0x0000000608003986 */ /* 0x0001e2000c101506 */
[----:B------:R-:W-:Y:S02]  /*63450*/  LEA.HI.X.SX32 R5, R5, R2, 0x1, P6 ;  /* 0x0000000205057211 */ /* 0x000fe400030f0eff */
[----:B------:R-:W-:Y:S02]  /*63460*/  ISETP.LT.AND P3, PT, R10, c[0x0][0x17c], !P0 ;  /* 0x00005f000a007a0c */ /* 0x000fe40004761270 */
[C---:B------:R-:W-:Y:S02]  /*63470*/  IADD3 R10, R0.reuse, c[0x0][0x198], RZ ;  /* 0x00006600000a7a10 */ /* 0x040fe40007ffe0ff */
[----:B0-----:R-:W-:-:S04]  /*63480*/  LEA R8, P6, R0, R3, 0x1 ;  /* 0x0000000300087211 */ /* 0x001fc800078c08ff */
[----:B------:R-:W-:Y:S01]  /*63490*/  LEA.HI.X.SX32 R9, R0, R2, 0x1, P6 ;  /* 0x0000000200097211 */ /* 0x000fe200030f0eff */
[----:B--2---:R0:W-:Y:S01]  /*634a0*/  @P2 STG.E.U16 [R4.64], R24 ;  /* 0x0000001804002986 */ /* 0x0041e2000c101506 */
[----:B------:R-:W-:Y:S02]  /*634b0*/  PRMT R13, R24, 0x7632, R13 ;  /* 0x00007632180d7816 */ /* 0x000fe4000000000d */
[----:B------:R-:W-:Y:S02]  /*634c0*/  ISETP.LT.AND P2, PT, R12, c[0x0][0x17c], !P0 ;  /* 0x00005f000c007a0c */ /* 0x000fe40004741270 */
[----:B------:R-:W-:Y:S01]  /*634d0*/  IADD3 R12, R28, 0x168, RZ ;  /* 0x000001681c0c7810 */ /* 0x000fe20007ffe0ff */
[----:B0-----:R-:W2:Y:S01]  /*634e0*/  LDL.LU R24, [R1+0x24c] ;  /* 0x00024c0001187983 */ /* 0x001ea20000300800 */
[----:B------:R-:W-:-:S04]  /*634f0*/  LEA R4, P6, R10, R3, 0x1 ;  /* 0x000000030a047211 */ /* 0x000fc800078c08ff */
[----:B------:R-:W-:Y:S01]  /*63500*/  LEA.HI.X.SX32 R5, R10, R2, 0x1, P6 ;  /* 0x000000020a057211 */ /* 0x000fe200030f0eff */
[----:B------:R-:W-:Y:S01]  /*63510*/  @P1 STG.E.U16 [R8.64], R13 ;  /* 0x0000000d08001986 */ /* 0x000fe2000c101506 */
[----:B------:R-:W-:-:S03]  /*63520*/  ISETP.LT.AND P1, PT, R12, c[0x0][0x17c], !P0 ;  /* 0x00005f000c007a0c */ /* 0x000fc60004721270 */
[----:B---3--:R0:W-:Y:S01]  /*63530*/  @P5 STG.E.U16 [R4.64], R25 ;  /* 0x0000001904005986 */ /* 0x0081e2000c101506 */
[----:B------:R-:W-:-:S03]  /*63540*/  PRMT R12, R25, 0x7632, R12 ;  /* 0x00007632190c7816 */ /* 0x000fc6000000000c */
[----:B0-----:R-:W3:Y:S01]  /*63550*/  LDL.LU R25, [R1+0x22c] ;  /* 0x00022c0001197983 */ /* 0x001ee20000300800 */
[----:B------:R-:W-:Y:S02]  /*63560*/  IADD3 R0, R10, c[0x0][0x198], RZ ;  /* 0x000066000a007a10 */ /* 0x000fe40007ffe0ff */
[----:B------:R-:W-:Y:S02]  /*63570*/  IADD3 R10, R28, 0x169, RZ ;  /* 0x000001691c0a7810 */ /* 0x000fe40007ffe0ff */
[C---:B------:R-:W-:Y:S02]  /*63580*/  LEA R8, P6, R0.reuse, R3, 0x1 ;  /* 0x0000000300087211 */ /* 0x040fe400078c08ff */
[C---:B------:R-:W-:Y:S02]  /*63590*/  IADD3 R6, R0.reuse, c[0x0][0x198], RZ ;  /* 0x0000660000067a10 */ /* 0x040fe40007ffe0ff */
[----:B------:R-:W-:Y:S02]  /*635a0*/  LEA.HI.X.SX32 R9, R0, R2, 0x1, P6 ;  /* 0x0000000200097211 */ /* 0x000fe400030f0eff */
[----:B------:R-:W-:-:S02]  /*635b0*/  ISETP.LT.AND P5, PT, R10, c[0x0][0x17c], !P0 ;  /* 0x00005f000a007a0c */ /* 0x000fc400047a1270 */
[----:B------:R-:W-:Y:S02]  /*635c0*/  LEA R4, P6, R6, R3, 0x1 ;  /* 0x0000000306047211 */ /* 0x000fe400078c08ff */
[----:B------:R-:W-:Y:S02]  /*635d0*/  IADD3 R10, R28, 0x16a, RZ ;  /* 0x0000016a1c0a7810 */ /* 0x000fe40007ffe0ff */
[C---:B------:R-:W-:Y:S01]  /*635e0*/  IADD3 R0, R6.reuse, c[0x0][0x198], RZ ;  /* 0x0000660006007a10 */ /* 0x040fe20007ffe0ff */
[----:B------:R0:W-:Y:S01]  /*635f0*/  @P4 STG.E.U16 [R8.64], R12 ;  /* 0x0000000c08004986 */ /* 0x0001e2000c101506 */
[----:B------:R-:W-:Y:S02]  /*63600*/  LEA.HI.X.SX32 R5, R6, R2, 0x1, P6 ;  /* 0x0000000206057211 */ /* 0x000fe400030f0eff */
[----:B------:R-:W-:Y:S02]  /*63610*/  ISETP.LT.AND P4, PT, R10, c[0x0][0x17c], !P0 ;  /* 0x00005f000a007a0c */ /* 0x000fe40004781270 */
[----:B------:R-:W-:-:S02]  /*63620*/  IADD3 R10, R28, 0x16b, RZ ;  /* 0x0000016b1c0a7810 */ /* 0x000fc40007ffe0ff */
[C---:B------:R-:W-:Y:S01]  /*63630*/  IADD3 R6, R0.reuse, c[0x0][0x198], RZ ;  /* 0x0000660000067a10 */ /* 0x040fe20007ffe0ff */
[----:B------:R1:W-:Y:S01]  /*63640*/  @P3 STG.E.U16 [R4.64], R19 ;  /* 0x0000001304003986 */ /* 0x0003e2000c101506 */
[CC--:B0-----:R-:W-:Y:S02]  /*63650*/  LEA R8, P6, R0.reuse, R3.reuse, 0x1 ;  /* 0x0000000300087211 */ /* 0x0c1fe400078c08ff */
[----:B------:R-:W-:Y:S02]  /*63660*/  PRMT R13, R19, 0x7632, R13 ;  /* 0x00007632130d7816 */ /* 0x000fe4000000000d */
[----:B------:R-:W-:Y:S02]  /*63670*/  LEA.HI.X.SX32 R9, R0, R2, 0x1, P6 ;  /* 0x0000000200097211 */ /* 0x000fe400030f0eff */
[----:B------:R-:W-:Y:S02]  /*63680*/  ISETP.LT.AND P3, PT, R10, c[0x0][0x17c], !P0 ;  /* 0x00005f000a007a0c */ /* 0x000fe40004761270 */
[----:B-1----:R-:W-:-:S02]  /*63690*/  LEA R4, P6, R6, R3, 0x1 ;  /* 0x0000000306047211 */ /* 0x002fc400078c08ff */
[----:B------:R-:W-:Y:S02]  /*636a0*/  IADD3 R10, R28, 0x16c, RZ ;  /* 0x0000016c1c0a7810 */ /* 0x000fe40007ffe0ff */
[C---:B------:R-:W-:Y:S01]  /*636b0*/  IADD3 R0, R6.reuse, c[0x0][0x198], RZ ;  /* 0x0000660006007a10 */ /* 0x040fe20007ffe0ff */
[----:B------:R0:W-:Y:S01]  /*636c0*/  @P2 STG.E.U16 [R8.64], R13 ;  /* 0x0000000d08002986 */ /* 0x0001e2000c101506 */
[----:B------:R-:W-:Y:S02]  /*636d0*/  LEA.HI.X.SX32 R5, R6, R2, 0x1, P6 ;  /* 0x0000000206057211 */ /* 0x000fe400030f0eff */
[----:B------:R-:W-:Y:S02]  /*636e0*/  ISETP.LT.AND P2, PT, R10, c[0x0][0x17c], !P0 ;  /* 0x00005f000a007a0c */ /* 0x000fe40004741270 */
[C---:B------:R-:W-:Y:S02]  /*636f0*/  IADD3 R10, R0.reuse, c[0x0][0x198], RZ ;  /* 0x00006600000a7a10 */ /* 0x040fe40007ffe0ff */
[----:B0-----:R-:W-:-:S04]  /*63700*/  LEA R8, P6, R0, R3, 0x1 ;  /* 0x0000000300087211 */ /* 0x001fc800078c08ff */
[----:B------:R-:W-:Y:S02]  /*63710*/  LEA.HI.X.SX32 R9, R0, R2, 0x1, P6 ;  /* 0x0000000200097211 */ /* 0x000fe400030f0eff */
[----:B------:R-:W-:Y:S01]  /*63720*/  IADD3 R0, R10, c[0x0][0x198], RZ ;  /* 0x000066000a007a10 */ /* 0x000fe20007ffe0ff */
[----:B------:R-:W-:Y:S04]  /*63730*/  STL [R1+0x17a4], R17 ;  /* 0x0017a41101007387 */ /* 0x000fe80000100800 */
[----:B--2---:R0:W-:Y:S01]  /*63740*/  @P1 STG.E.U16 [R4.64], R24 ;  /* 0x0000001804001986 */ /* 0x0041e2000c101506 */
[----:B------:R-:W-:-:S05]  /*63750*/  PRMT R12, R24, 0x7632, R12 ;  /* 0x00007632180c7816 */ /* 0x000fca000000000c */
[----:B------:R1:W-:Y:S01]  /*63760*/  @P5 STG.E.U16 [R8.64], R12 ;  /* 0x0000000c08005986 */ /* 0x0003e2000c101506 */
[----:B0-----:R-:W-:-:S04]  /*63770*/  LEA R4, P6, R10, R3, 0x1 ;  /* 0x000000030a047211 */ /* 0x001fc800078c08ff */
[-C--:B------:R-:W-:Y:S02]  /*63780*/  LEA.HI.X.SX32 R5, R10, R2.reuse, 0x1, P6 ;  /* 0x000000020a057211 */ /* 0x080fe400030f0eff */
[C---:B-1----:R-:W-:Y:S02]  /*63790*/  LEA R8, P6, R0.reuse, R3, 0x1 ;  /* 0x0000000300087211 */ /* 0x042fe400078c08ff */
[C---:B------:R-:W-:Y:S02]  /*637a0*/  IADD3 R10, R0.reuse, c[0x0][0x198], RZ ;  /* 0x00006600000a7a10 */ /* 0x040fe40007ffe0ff */
[----:B------:R-:W-:Y:S02]  /*637b0*/  LEA.HI.X.SX32 R9, R0, R2, 0x1, P6 ;  /* 0x0000000200097211 */ /* 0x000fe400030f0eff */
[----:B------:R-:W-:Y:S01]  /*637c0*/  PRMT R12, R29, 0x7632, R12 ;  /* 0x000076321d0c7816 */ /* 0x000fe2000000000c */
[----:B---3--:R0:W-:Y:S01]  /*637d0*/  @P4 STG.E.U16 [R4.64], R25 ;  /* 0x0000001904004986 */ /* 0x0081e2000c101506 */
[----:B------:R-:W-:-:S03]  /*637e0*/  PRMT R13, R25, 0x7632, R13 ;  /* 0x00007632190d7816 */ /* 0x000fc6000000000d */
[----:B0-----:R-:W2:Y:S01]  /*637f0*/  LDL.LU R25, [R1+0x25c] ;  /* 0x00025c0001197983 */ /* 0x001ea20000300800 */
[----:B------:R-:W-:-:S04]  /*63800*/  LEA R4, P6, R10, R3, 0x1 ;  /* 0x000000030a047211 */ /* 0x000fc800078c08ff */
[----:B------:R-:W-:Y:S01]  /*63810*/  LEA.HI.X.SX32 R5, R10, R2, 0x1, P6 ;  /* 0x000000020a057211 */ /* 0x000fe200030f0eff */
[----:B------:R-:W-:Y:S04]  /*63820*/  @P3 STG.E.U16 [R8.64], R13 ;  /* 0x0000000d08003986 */ /* 0x000fe8000c101506 */
[----:B------:R0:W-:Y:S04]  /*63830*/  @P2 STG.E.U16 [R4.64], R29 ;  /* 0x0000001d04002986 */ /* 0x0001e8000c101506 */
[----:B0-----:R-:W3:Y:S01]  /*63840*/  LDL.LU R29, [R1+0x17ac] ;  /* 0x0017ac00011d7983 */ /* 0x001ee20000300800 */
[----:B------:R-:W-:-:S04]  /*63850*/  IADD3 R6, R28, 0x16d, RZ ;  /* 0x0000016d1c067810 */ /* 0x000fc80007ffe0ff */
[----:B------:R-:W-:Y:S02]  /*63860*/  ISETP.LT.AND P1, PT, R6, c[0x0][0x17c], !P0 ;  /* 0x00005f0006007a0c */ /* 0x000fe40004721270 */
[----:B------:R-:W-:-:S04]  /*63870*/  IADD3 R6, R28, 0x16e, RZ ;  /* 0x0000016e1c067810 */ /* 0x000fc80007ffe0ff */
[----:B------:R-:W-:Y:S02]  /*63880*/  ISETP.LT.AND P5, PT, R6, c[0x0][0x17c], !P0 ;  /* 0x00005f0006007a0c */ /* 0x000fe400047a1270 */
[----:B------:R-:W-:-:S04]  /*63890*/  IADD3 R6, R28, 0x16f, RZ ;  /* 0x0000016f1c067810 */ /* 0x000fc80007ffe0ff */
[----:B------:R-:W-:Y:S02]  /*638a0*/  ISETP.LT.AND P4, PT, R6, c[0x0][0x17c], !P0 ;  /* 0x00005f0006007a0c */ /* 0x000fe40004781270 */
        /* <DEDUP_REMOVED lines=10> */
[----:B------:R-:W-:Y:S02]  /*63950*/  IADD3 R10, R6, c[0x0][0x198], RZ ;  /* 0x00006600060a7a10 */ /* 0x000fe40007ffe0ff */
[----:B------:R-:W-:Y:S01]  /*63960*/  IADD3 R0, R28, 0x171, RZ ;  /* 0x000001711c007810 */ /* 0x000fe20007ffe0ff */
[----:B------:R1:W-:Y:S01]  /*63970*/  @P5 STG.E.U16 [R4.64], R15 ;  /* 0x0000000f04005986 */ /* 0x0003e2000c101506 */
[C---:B0-----:R-:W-:Y:S02]  /*63980*/  LEA R8, P6, R6.reuse, R3, 0x1 ;  /* 0x0000000306087211 */ /* 0x041fe400078c08ff */
[----:B------:R-:W-:Y:S02]  /*63990*/  PRMT R13, R15, 0x7632, R13 ;  /* 0x000076320f0d7816 */ /* 0x000fe4000000000d */
[----:B------:R-:W-:-:S02]  /*639a0*/  LEA.HI.X.SX32 R9, R6, R2, 0x1, P6 ;  /* 0x0000000206097211 */ /* 0x000fc400030f0eff */
[----:B------:R-:W-:Y:S02]  /*639b0*/  ISETP.LT.AND P2, PT, R0, c[0x0][0x17c], !P0 ;  /* 0x00005f0000007a0c */ /* 0x000fe40004741270 */
[C---:B-1----:R-:W-:Y:S02]  /*639c0*/  LEA R4, P6, R10.reuse, R3, 0x1 ;  /* 0x000000030a047211 */ /* 0x042fe400078c08ff */
[----:B------:R-:W-:Y:S02]  /*639d0*/  IADD3 R6, R10, c[0x0][0x198], RZ ;  /* 0x000066000a067a10 */ /* 0x000fe40007ffe0ff */
[----:B------:R-:W-:Y:S01]  /*639e0*/  IADD3 R0, R28, 0x172, RZ ;  /* 0x000001721c007810 */ /* 0x000fe20007ffe0ff */
[----:B------:R0:W-:Y:S01]  /*639f0*/  @P4 STG.E.U16 [R8.64], R13 ;  /* 0x0000000d08004986 */ /* 0x0001e2000c101506 */
[----:B------:R-:W-:Y:S02]  /*63a00*/  LEA.HI.X.SX32 R5, R10, R2, 0x1, P6 ;  /* 0x000000020a057211 */ /* 0x000fe400030f0eff */
[----:B------:R-:W-:-:S02]  /*63a10*/  ISETP.LT.AND P1, PT, R0, c[0x0][0x17c], !P0 ;  /* 0x00005f0000007a0c */ /* 0x000fc40004721270 */
[C---:B------:R-:W-:Y:S02]  /*63a20*/  IADD3 R10, R6.reuse, c[0x0][0x198], RZ ;  /* 0x00006600060a7a10 */ /* 0x040fe40007ffe0ff */
[----:B0-----:R-:W-:-:S04]  /*63a30*/  LEA R8, P6, R6, R3, 0x1 ;  /* 0x0000000306087211 */ /* 0x001fc800078c08ff */
[----:B------:R-:W-:Y:S01]  /*63a40*/  LEA.HI.X.SX32 R9, R6, R2, 0x1, P6 ;  /* 0x0000000206097211 */ /* 0x000fe200030f0eff */
[----:B--2---:R0:W-:Y:S01]  /*63a50*/  @P3 STG.E.U16 [R4.64], R25 ;  /* 0x0000001904003986 */ /* 0x0041e2000c101506 */
[----:B------:R-:W-:Y:S02]  /*63a60*/  PRMT R12, R25, 0x7632, R12 ;  /* 0x00007632190c7816 */ /* 0x000fe4000000000c */
[----:B0-----:R-:W-:-:S04]  /*63a70*/  LEA R4, P6, R10, R3, 0x1 ;  /* 0x000000030a047211 */ /* 0x001fc800078c08ff */
[----:B------:R-:W-:Y:S01]  /*63a80*/  LEA.HI.X.SX32 R5, R10, R2, 0x1, P6 ;  /* 0x000000020a057211 */ /* 0x000fe200030f0eff */
[----:B------:R-:W-:Y:S04]  /*63a90*/  @P2 STG.E.U16 [R8.64], R12 ;  /* 0x0000000c08002986 */ /* 0x000fe8000c101506 */
[----:B---3--:R0:W-:Y:S01]  /*63aa0*/  @P1 STG.E.U16 [R4.64], R29 ;  /* 0x0000001d04001986 */ /* 0x0081e2000c101506 */
[----:B------:R-:W-:-:S03]  /*63ab0*/  PRMT R13, R29, 0x7632, R13 ;  /* 0x000076321d0d7816 */ /* 0x000fc6000000000d */
[----:B0-----:R-:W2:Y:S04]  /*63ac0*/  LDL.LU R29, [R1+0x17a8] ;  /* 0x0017a800011d7983 */ /* 0x001ea80000300800 */
[----:B------:R-:W3:Y:S04]  /*63ad0*/  LDL.LU R23, [R1+0x23c] ;  /* 0x00023c0001177983 */ /* 0x000ee80000300800 */
[----:B------:R-:W4:Y:S04]  /*63ae0*/  LDL.LU R24, [R1+0x1ec] ;  /* 0x0001ec0001187983 */ /* 0x000f280000300800 */
[----:B------:R-:W4:Y:S01]  /*63af0*/  LDL.LU R25, [R1+0x2ac] ;  /* 0x0002ac0001197983 */ /* 0x000f220000300800 */
[----:B------:R-:W-:-:S02]  /*63b00*/  IADD3 R0, R28, 0x173, RZ ;  /* 0x000001731c007810 */ /* 0x000fc40007ffe0ff */
[----:B------:R-:W-:Y:S02]  /*63b10*/  IADD3 R6, R10, c[0x0][0x198], RZ ;  /* 0x000066000a067a10 */ /* 0x000fe40007ffe0ff */
[----:B------:R-:W-:Y:S02]  /*63b20*/  ISETP.LT.AND P5, PT, R0, c[0x0][0x17c], !P0 ;  /* 0x00005f0000007a0c */ /* 0x000fe400047a1270 */
[----:B------:R-:W-:Y:S02]  /*63b30*/  IADD3 R0, R28, 0x174, RZ ;  /* 0x000001741c007810 */ /* 0x000fe40007ffe0ff */
[----:B------:R-:W-:Y:S02]  /*63b40*/  LEA R8, P6, R6, R3, 0x1 ;  /* 0x0000000306087211 */ /* 0x000fe400078c08ff */
[----:B------:R-:W-:Y:S02]  /*63b50*/  ISETP.LT.AND P4, PT, R0, c[0x0][0x17c], !P0 ;  /* 0x00005f0000007a0c */ /* 0x000fe40004781270 */
[----:B------:R-:W-:-:S02]  /*63b60*/  IADD3 R10, R6, c[0x0][0x198], RZ ;  /* 0x00006600060a7a10 */ /* 0x000fc40007ffe0ff */
[----:B------:R-:W-:Y:S02]  /*63b70*/  IADD3 R0, R28, 0x175, RZ ;  /* 0x000001751c007810 */ /* 0x000fe40007ffe0ff */
[-C--:B------:R-:W-:Y:S02]  /*63b80*/  LEA.HI.X.SX32 R9, R6, R2.reuse, 0x1, P6 ;  /* 0x0000000206097211 */ /* 0x080fe400030f0eff */
[----:B------:R-:W-:Y:S02]  /*63b90*/  LEA R4, P6, R10, R3, 0x1 ;  /* 0x000000030a047211 */ /* 0x000fe400078c08ff */
[----:B------:R-:W-:Y:S02]  /*63ba0*/  ISETP.LT.AND P3, PT, R0, c[0x0][0x17c], !P0 ;  /* 0x00005f0000007a0c */ /* 0x000fe40004761270 */
[----:B------:R-:W-:Y:S02]  /*63bb0*/  IADD3 R6, R10, c[0x0][0x198], RZ ;  /* 0x000066000a067a10 */ /* 0x000fe40007ffe0ff */
[----:B------:R-:W-:Y:S01]  /*63bc0*/  IADD3 R0, R28, 0x176, RZ ;  /* 0x000001761c007810 */ /* 0x000fe20007ffe0ff */
[----:B------:R0:W-:Y:S01]  /*63bd0*/  @P5 STG.E.U16 [R8.64], R13 ;  /* 0x0000000d08005986 */ /* 0x0001e2000c101506 */
[----:B------:R-:W-:-:S02]  /*63be0*/  LEA.HI.X.SX32 R5, R10, R2, 0x1, P6 ;  /* 0x000000020a057211 */ /* 0x000fc400030f0eff */
[----:B------:R-:W-:Y:S02]  /*63bf0*/  ISETP.LT.AND P2, PT, R0, c[0x0][0x17c], !P0 ;  /* 0x00005f0000007a0c */ /* 0x000fe40004741270 */
[----:B------:R-:W-:Y:S02]  /*63c00*/  IADD3 R10, R6, c[0x0][0x198], RZ ;  /* 0x00006600060a7a10 */ /* 0x000fe40007ffe0ff */
[----:B------:R-:W-:Y:S02]  /*63c10*/  IADD3 R0, R28, 0x177, RZ ;  /* 0x000001771c007810 */ /* 0x000fe40007ffe0ff */
[----:B0-----:R-:W-:Y:S01]  /*63c20*/  LEA R8, P6, R6, R3, 0x1 ;  /* 0x0000000306087211 */ /* 0x001fe200078c08ff */
[----:B------:R0:W-:Y:S01]  /*63c30*/  @P4 STG.E.U16 [R4.64], R11 ;  /* 0x0000000b04004986 */ /* 0x0001e2000c101506 */
[----:B------:R-:W-:Y:S02]  /*63c40*/  ISETP.LT.AND P1, PT, R0, c[0x0][0x17c], !P0 ;  /* 0x00005f0000007a0c */ /* 0x000fe40004721270 */
[----:B------:R-:W-:-:S02]  /*63c50*/  LEA.HI.X.SX32 R9, R6, R2, 0x1, P6 ;  /* 0x0000000206097211 */ /* 0x000fc400030f0eff */
[CC--:B------:R-:W-:Y:S02]  /*63c60*/  LEA R12, P6, R10.reuse, R3.reuse, 0x1 ;  /* 0x000000030a0c7211 */ /* 0x0c0fe400078c08ff */
[----:B------:R-:W-:Y:S02]  /*63c70*/  IADD3 R6, R10, c[0x0][0x198], RZ ;  /* 0x000066000a067a10 */ /* 0x000fe40007ffe0ff */
[----:B------:R-:W-:Y:S02]  /*63c80*/  IADD3 R0, R28, 0x178, RZ ;  /* 0x000001781c007810 */ /* 0x000fe40007ffe0ff */
[----:B------:R-:W-:Y:S02]  /*63c90*/  LEA.HI.X.SX32 R13, R10, R2, 0x1, P6 ;  /* 0x000000020a0d7211 */ /* 0x000fe400030f0eff */
[----:B0-----:R-:W-:Y:S02]  /*63ca0*/  PRMT R5, R11, 0x7632, R5 ;  /* 0x000076320b057816 */ /* 0x001fe40000000005 */
[----:B------:R-:W-:-:S02]  /*63cb0*/  LEA R4, P6, R6, R3, 0x1 ;  /* 0x0000000306047211 */ /* 0x000fc400078c08ff */
[----:B------:R-:W-:Y:S02]  /*63cc0*/  ISETP.LT.AND P5, PT, R0, c[0x0][0x17c], !P0 ;  /* 0x00005f0000007a0c */ /* 0x000fe400047a1270 */
[----:B------:R-:W-:Y:S01]  /*63cd0*/  IADD3 R10, R6, c[0x0][0x198], RZ ;  /* 0x00006600060a7a10 */ /* 0x000fe20007ffe0ff */
[----:B------:R0:W-:Y:S01]  /*63ce0*/  @P3 STG.E.U16 [R8.64], R5 ;  /* 0x0000000508003986 */ /* 0x0001e2000c101506 */
[----:B------:R-:W-:-:S04]  /*63cf0*/  IADD3 R0, R28, 0x179, RZ ;  /* 0x000001791c007810 */ /* 0x000fc80007ffe0ff */
[----:B------:R-:W-:Y:S01]  /*63d00*/  ISETP.LT.AND P4, PT, R0, c[0x0][0x17c], !P0 ;  /* 0x00005f0000007a0c */ /* 0x000fe20004781270 */
[----:B------:R1:W-:Y:S01]  /*63d10*/  @P2 STG.E.U16 [R12.64], R7 ;  /* 0x000000070c002986 */ /* 0x0003e2000c101506 */
[-C--:B0-----:R-:W-:Y:S02]  /*63d20*/  LEA.HI.X.SX32 R5, R6, R2.reuse, 0x1, P6 ;  /* 0x0000000206057211 */ /* 0x081fe400030f0eff */
[C---:B------:R-:W-:Y:S02]  /*63d30*/  LEA R14, P6, R10.reuse, R3, 0x1 ;  /* 0x000000030a0e7211 */ /* 0x040fe400078c08ff */
[C---:B------:R-:W-:Y:S02]  /*63d40*/  IADD3 R6, R10.reuse, c[0x0][0x198], RZ ;  /* 0x000066000a067a10 */ /* 0x040fe40007ffe0ff */
[----:B------:R-:W-:Y:S02]  /*63d50*/  PRMT R9, R7, 0x7632, R9 ;  /* 0x0000763207097816 */ /* 0x000fe40000000009 */
[----:B------:R-:W-:-:S02]  /*63d60*/  LEA.HI.X.SX32 R15, R10, R2, 0x1, P6 ;  /* 0x000000020a0f7211 */ /* 0x000fc400030f0eff */
[C---:B-1----:R-:W-:Y:S01]  /*63d70*/  LEA R12, P6, R6.reuse, R3, 0x1 ;  /* 0x00000003060c7211 */ /* 0x042fe200078c08ff */
[----:B------:R0:W-:Y:S03]  /*63d80*/  @P1 STG.E.U16 [R4.64], R9 ;  /* 0x0000000904001986 */ /* 0x0001e6000c101506 */
[----:B------:R-:W-:Y:S02]  /*63d90*/  LEA.HI.X.SX32 R13, R6, R2, 0x1, P6 ;  /* 0x00000002060d7211 */ /* 0x000fe400030f0eff */
[----:B------:R-:W-:Y:S02]  /*63da0*/  IADD3 R0, R28, 0x17a, RZ ;  /* 0x0000017a1c007810 */ /* 0x000fe40007ffe0ff */
[----:B------:R-:W-:Y:S02]  /*63db0*/  IADD3 R7, R6, c[0x0][0x198], RZ ;  /* 0x0000660006077a10 */ /* 0x000fe40007ffe0ff */
[----:B------:R-:W-:-:S02]  /*63dc0*/  ISETP.LT.AND P3, PT, R0, c[0x0][0x17c], !P0 ;  /* 0x00005f0000007a0c */ /* 0x000fc40004761270 */
[----:B------:R-:W-:Y:S02]  /*63dd0*/  IADD3 R0, R28, 0x17b, RZ ;  /* 0x0000017b1c007810 */ /* 0x000fe40007ffe0ff */
[C---:B------:R-:W-:Y:S02]  /*63de0*/  LEA R10, P6, R7.reuse, R3, 0x1 ;  /* 0x00000003070a7211 */ /* 0x040fe400078c08ff */
[C---:B0-----:R-:W-:Y:S02]  /*63df0*/  IADD3 R4, R7.reuse, c[0x0][0x198], RZ ;  /* 0x0000660007047a10 */ /* 0x041fe40007ffe0ff */
[----:B------:R-:W-:Y:S02]  /*63e00*/  ISETP.LT.AND P2, PT, R0, c[0x0][0x17c], !P0 ;  /* 0x00005f0000007a0c */ /* 0x000fe40004741270 */
[----:B------:R-:W-:Y:S02]  /*63e10*/  LEA.HI.X.SX32 R11, R7, R2, 0x1, P6 ;  /* 0x00000002070b7211 */ /* 0x000fe400030f0eff */
[----:B------:R-:W-:-:S02]  /*63e20*/  IADD3 R0, R28, 0x17c, RZ ;  /* 0x0000017c1c007810 */ /* 0x000fc40007ffe0ff */
[CC--:B------:R-:W-:Y:S02]  /*63e30*/  LEA R6, P6, R4.reuse, R3.reuse, 0x1 ;  /* 0x0000000304067211 */ /* 0x0c0fe400078c08ff */
[----:B------:R-:W-:Y:S02]  /*63e40*/  IADD3 R5, R4, c[0x0][0x198], RZ ;  /* 0x0000660004057a10 */ /* 0x000fe40007ffe0ff */
[----:B------:R-:W-:Y:S02]  /*63e50*/  ISETP.LT.AND P1, PT, R0, c[0x0][0x17c], !P0 ;  /* 0x00005f0000007a0c */ /* 0x000fe40004721270 */
[----:B------:R-:W-:Y:S02]  /*63e60*/  LEA.HI.X.SX32 R7, R4, R2, 0x1, P6 ;  /* 0x0000000204077211 */ /* 0x000fe400030f0eff */
[----:B------:R-:W-:Y:S02]  /*63e70*/  LEA R8, P6, R5, R3, 0x1 ;  /* 0x0000000305087211 */ /* 0x000fe400078c08ff */
[----:B------:R-:W-:-:S02]  /*63e80*/  IADD3 R0, R28, 0x17d, RZ ;  /* 0x0000017d1c007810 */ /* 0x000fc40007ffe0ff */
[C---:B------:R-:W-:Y:S02]  /*63e90*/  LEA.HI.X.SX32 R9, R5.reuse, R2, 0x1, P6 ;  /* 0x0000000205097211 */ /* 0x040fe400030f0eff */
[----:B------:R-:W-:-:S04]  /*63ea0*/  IADD3 R5, R5, c[0x0][0x198], RZ ;  /* 0x0000660005057a10 */ /* 0x000fc80007ffe0ff */
[----:B------:R-:W-:Y:S01]  /*63eb0*/  LEA R4, P6, R5, R3, 0x1 ;  /* 0x0000000305047211 */ /* 0x000fe200078c08ff */
[----:B--2---:R-:W0:Y:S01]  /*63ec0*/  LDS.128 R16, [R29] ;  /* 0x000000001d107984 */ /* 0x004e220000000c00 */
[----:B------:R-:W-:-:S03]  /*63ed0*/  LOP3.LUT R22, R29, 0x20, RZ, 0x3c, !PT ;  /* 0x000000201d167812 */ /* 0x000fc600078e3cff */
[----:B---3--:R1:W-:Y:S02]  /*63ee0*/  @P5 STG.E.U16 [R14.64], R23 ;  /* 0x000000170e005986 */ /* 0x0083e4000c101506 */
[----:B-1----:R-:W-:-:S05]  /*63ef0*/  PRMT R15, R23, 0x7632, R15 ;  /* 0x00007632170f7816 */ /* 0x002fca000000000f */
[----:B------:R1:W-:Y:S04]  /*63f00*/  @P4 STG.E.U16 [R12.64], R15 ;  /* 0x0000000f0c004986 */ /* 0x0003e8000c101506 */
[----:B0-----:R-:W-:Y:S01]  /*63f10*/  STL [R1+0x44], R17 ;  /* 0x0000441101007387 */ /* 0x001fe20000100800 */
[----:B-1----:R-:W-:-:S03]  /*63f20*/  IMAD.MOV.U32 R15, RZ, RZ, R16 ;  /* 0x000000ffff0f7224 */ /* 0x002fc600078e0010 */
[----:B------:R-:W-:Y:S04]  /*63f30*/  STL.64 [R1+0x48], R18 ;  /* 0x0000481201007387 */ /* 0x000fe80000100a00 */
[----:B------:R-:W0:Y:S01]  /*63f40*/  LDS.128 R16, [R22] ;  /* 0x0000000016107984 */ /* 0x000e220000000c00 */
[----:B------:R-:W-:-:S03]  /*63f50*/  LOP3.LUT R23, R29, 0x40, RZ, 0x3c, !PT ;  /* 0x000000401d177812 */ /* 0x000fc600078e3cff */
[----:B0-----:R-:W-:Y:S01]  /*63f60*/  STL [R1+0x54], R17 ;  /* 0x0000541101007387 */ /* 0x001fe20000100800 */
[----:B------:R-:W-:-:S03]  /*63f70*/  IMAD.MOV.U32 R14, RZ, RZ, R16 ;  /* 0x000000ffff0e7224 */ /* 0x000fc600078e0010 */
[----:B------:R-:W-:Y:S04]  /*63f80*/  STL.64 [R1+0x58], R18 ;  /* 0x0000581201007387 */ /* 0x000fe80000100a00 */
[----:B------:R-:W0:Y:S01]  /*63f90*/  LDS.128 R16, [R23] ;  /* 0x0000000017107984 */ /* 0x000e220000000c00 */
[----:B------:R-:W-:-:S03]  /*63fa0*/  ISETP.LT.AND P5, PT, R0, c[0x0][0x17c], !P0 ;  /* 0x00005f0000007a0c */ /* 0x000fc600047a1270 */
[----:B----4-:R1:W-:Y:S01]  /*63fb0*/  @P3 STG.E.U16 [R10.64], R24 ;  /* 0x000000180a003986 */ /* 0x0103e2000c101506 */
[----:B------:R-:W-:-:S04]  /*63fc0*/  IADD3 R0, R28, 0x17e, RZ ;  /* 0x0000017e1c007810 */ /* 0x000fc80007ffe0ff */
[----:B------:R-:W-:Y:S02]  /*63fd0*/  ISETP.LT.AND P4, PT, R0, c[0x0][0x17c], !P0 ;  /* 0x00005f0000007a0c */ /* 0x000fe40004781270 */
[----:B-1----:R-:W-:Y:S01]  /*63fe0*/  PRMT R11, R24, 0x7632, R11 ;  /* 0x00007632180b7816 */ /* 0x002fe2000000000b */
[----:B0-----:R-:W-:Y:S01]  /*63ff0*/  STL [R1+0x24], R17 ;  /* 0x0000241101007387 */ /* 0x001fe20000100800 */
[----:B------:R-:W-:-:S03]  /*64000*/  IMAD.MOV.U32 R13, RZ, RZ, R16 ;  /* 0x000000ffff0d7224 */ /* 0x000fc600078e0010 */
[----:B------:R-:W-:Y:S04]  /*64010*/  STL.64 [R1+0x28], R18 ;  /* 0x0000281201007387 */ /* 0x000fe80000100a00 */
[----:B------:R-:W0:Y:S01]  /*64020*/  LDS.128 R16, [R26] ;  /* 0x000000001a107984 */ /* 0x000e220000000c00 */
[C---:B------:R-:W-:Y:S02]  /*64030*/  IADD3 R10, R5.reuse, c[0x0][0x198], RZ ;  /* 0x00006600050a7a10 */ /* 0x040fe40007ffe0ff */
[----:B------:R-:W-:Y:S01]  /*64040*/  IADD3 R0, R28, 0x17f, RZ ;  /* 0x0000017f1c007810 */ /* 0x000fe20007ffe0ff */
[----:B------:R1:W-:Y:S01]  /*64050*/  @P2 STG.E.U16 [R6.64], R11 ;  /* 0x0000000b06002986 */ /* 0x0003e2000c101506 */
[----:B------:R-:W-:-:S03]  /*64060*/  LEA.HI.X.SX32 R5, R5, R2, 0x1, P6 ;  /* 0x0000000205057211 */ /* 0x000fc600030f0eff */
[----:B------:R2:W-:Y:S01]  /*64070*/  @P1 STG.E.U16 [R8.64], R25 ;  /* 0x0000001908001986 */ /* 0x0005e2000c101506 */
[----:B------:R-:W-:Y:S02]  /*64080*/  ISETP.LT.AND P3, PT, R0, c[0x0][0x17c], !P0 ;  /* 0x00005f0000007a0c */ /* 0x000fe40004761270 */
[C---:B-1----:R-:W-:Y:S02]  /*64090*/  LEA R6, P6, R10.reuse, R3, 0x1 ;  /* 0x000000030a067211 */ /* 0x042fe400078c08ff */
[C---:B------:R-:W-:Y:S02]  /*640a0*/  IADD3 R11, R10.reuse, c[0x0][0x198], RZ ;  /* 0x000066000a0b7a10 */ /* 0x040fe40007ffe0ff */
[----:B--2---:R-:W-:Y:S02]  /*640b0*/  PRMT R9, R25, 0x7632, R9 ;  /* 0x0000763219097816 */ /* 0x004fe40000000009 */
[----:B------:R-:W-:-:S03]  /*640c0*/  LEA.HI.X.SX32 R7, R10, R2, 0x1, P6 ;  /* 0x000000020a077211 */ /* 0x000fc600030f0eff */
[----:B------:R1:W-:Y:S01]  /*640d0*/  @P5 STG.E.U16 [R4.64], R9 ;  /* 0x0000000904005986 */ /* 0x0003e2000c101506 */
[C---:B------:R-:W-:Y:S02]  /*640e0*/  IADD3 R8, R11.reuse, c[0x0][0x198], RZ ;  /* 0x000066000b087a10 */ /* 0x040fe40007ffe0ff */
[----:B------:R-:W-:Y:S02]  /*640f0*/  IADD3 R0, R28, 0x180, RZ ;  /* 0x000001801c007810 */ /* 0x000fe40007ffe0ff */
[----:B-1----:R-:W-:-:S04]  /*64100*/  LEA R4, P6, R11, R3, 0x1 ;  /* 0x000000030b047211 */ /* 0x002fc800078c08ff */
[----:B------:R-:W-:Y:S02]  /*64110*/  LEA.HI.X.SX32 R5, R11, R2, 0x1, P6 ;  /* 0x000000020b057211 */ /* 0x000fe400030f0eff */
[----:B------:R-:W-:Y:S01]  /*64120*/  PRMT R11, R27, 0x7632, R11 ;  /* 0x000076321b0b7816 */ /* 0x000fe2000000000b */
[----:B------:R-:W-:Y:S01]  /*64130*/  @P4 STG.E.U16 [R6.64], R27 ;  /* 0x0000001b06004986 */ /* 0x000fe2000c101506 */
[----:B------:R-:W-:-:S03]  /*64140*/  ISETP.LT.AND P2, PT, R0, c[0x0][0x17c], !P0 ;  /* 0x00005f0000007a0c */ /* 0x000fc60004741270 */
[----:B------:R1:W-:Y:S01]  /*64150*/  @P3 STG.E.U16 [R4.64], R11 ;  /* 0x0000000b04003986 */ /* 0x0003e2000c101506 */
[----:B------:R-:W-:-:S03]  /*64160*/  IADD3 R0, R28, 0x181, RZ ;  /* 0x000001811c007810 */ /* 0x000fc60007ffe0ff */
[----:B0-----:R-:W-:Y:S04]  /*64170*/  STL [R1+0x74], R17 ;  /* 0x0000741101007387 */ /* 0x001fe80000100800 */
[----:B------:R-:W-:Y:S01]  /*64180*/  STL.64 [R1+0x78], R18 ;  /* 0x0000781201007387 */ /* 0x000fe20000100a00 */
[----:B-1----:R-:W-:-:S03]  /*64190*/  IMAD.MOV.U32 R11, RZ, RZ, R16 ;  /* 0x000000ffff0b7224 */ /* 0x002fc600078e0010 */
[----:B------:R-:W0:Y:S01]  /*641a0*/  LDS.128 R16, [R29+0x800] ;  /* 0x000800001d107984 */ /* 0x000e220000000c00 */
[----:B------:R-:W-:Y:S02]  /*641b0*/  ISETP.LT.AND P1, PT, R0, c[0x0][0x17c], !P0 ;  /* 0x00005f0000007a0c */ /* 0x000fe40004721270 */
[----:B------:R-:W-:-:S04]  /*641c0*/  IADD3 R0, R28, 0x182, RZ ;  /* 0x000001821c007810 */ /* 0x000fc80007ffe0ff */
[----:B------:R-:W-:Y:S02]  /*641d0*/  ISETP.LT.AND P5, PT, R0, c[0x0][0x17c], !P0 ;  /* 0x00005f0000007a0c */ /* 0x000fe400047a1270 */
[----:B------:R-:W-:Y:S02]  /*641e0*/  IADD3 R0, R28, 0x183, RZ ;  /* 0x000001831c007810 */ /* 0x000fe40007ffe0ff */
[----:B------:R-:W-:Y:S02]  /*641f0*/  LEA R6, P6, R8, R3, 0x1 ;  /* 0x0000000308067211 */ /* 0x000fe400078c08ff */
[----:B------:R-:W-:Y:S02]  /*64200*/  ISETP.LT.AND P4, PT, R0, c[0x0][0x17c], !P0 ;  /* 0x00005f0000007a0c */ /* 0x000fe40004781270 */
[----:B------:R-:W-:Y:S02]  /*64210*/  IADD3 R0, R28, 0x184, RZ ;  /* 0x000001841c007810 */ /* 0x000fe40007ffe0ff */
[----:B------:R-:W-:-:S02]  /*64220*/  LEA.HI.X.SX32 R7, R8, R2, 0x1, P6 ;  /* 0x0000000208077211 */ /* 0x000fc400030f0eff */
[----:B------:R-:W-:Y:S02]  /*64230*/  ISETP.LT.AND P3, PT, R0, c[0x0][0x17c], !P0 ;  /* 0x00005f0000007a0c */ /* 0x000fe40004761270 */
[----:B------:R-:W-:Y:S02]  /*64240*/  IADD3 R8, R8, c[0x0][0x198], RZ ;  /* 0x0000660008087a10 */ /* 0x000fe40007ffe0ff */
[----:B------:R-:W-:Y:S01]  /*64250*/  IADD3 R0, R28, 0x185, RZ ;  /* 0x000001851c007810 */ /* 0x000fe20007ffe0ff */
[----:B------:R1:W-:Y:S03]  /*64260*/  @P2 STG.E.U16 [R6.64], R15 ;  /* 0x0000000f06002986 */ /* 0x0003e6000c101506 */
[----:B------:R-:W-:Y:S02]  /*64270*/  ISETP.LT.AND P2, PT, R0, c[0x0][0x17c], !P0 ;  /* 0x00005f0000007a0c */ /* 0x000fe40004741270 */
[----:B------:R-:W-:-:S02]  /*64280*/  IADD3 R0, R8, c[0x0][0x198], RZ ;  /* 0x0000660008007a10 */ /* 0x000fc40007ffe0ff */
[----:B------:R-:W-:Y:S02]  /*64290*/  PRMT R9, R15, 0x7632, R9 ;  /* 0x000076320f097816 */ /* 0x000fe40000000009 */
[----:B-1----:R-:W-:-:S04]  /*642a0*/  LEA R6, P6, R8, R3, 0x1 ;  /* 0x0000000308067211 */ /* 0x002fc800078c08ff */
[-C--:B------:R-:W-:Y:S02]  /*642b0*/  LEA.HI.X.SX32 R7, R8, R2.reuse, 0x1, P6 ;  /* 0x0000000208077211 */ /* 0x080fe400030f0eff */
[CC--:B------:R-:W-:Y:S02]  /*642c0*/  LEA R4, P6, R0.reuse, R3.reuse, 0x1 ;  /* 0x0000000300047211 */ /* 0x0c0fe400078c08ff */
[C---:B------:R-:W-:Y:S01]  /*642d0*/  IADD3 R8, R0.reuse, c[0x0][0x198], RZ ;  /* 0x0000660000087a10 */ /* 0x040fe20007ffe0ff */
[----:B------:R1:W-:Y:S01]  /*642e0*/  @P1 STG.E.U16 [R6.64], R9 ;  /* 0x0000000906001986 */ /* 0x0003e2000c101506 */
[----:B------:R-:W-:Y:S02]  /*642f0*/  LEA.HI.X.SX32 R5, R0, R2, 0x1, P6 ;  /* 0x0000000200057211 */ /* 0x000fe400030f0eff */
[C---:B------:R-:W-:Y:S01]  /*64300*/  IADD3 R0, R8.reuse, c[0x0][0x198], RZ ;  /* 0x0000660008007a10 */ /* 0x040fe20007ffe0ff */
[----:B0-----:R-:W-:Y:S01]  /*64310*/  STL [R1+0xa4], R17 ;  /* 0x0000a41101007387 */ /* 0x001fe20000100800 */
[----:B-1----:R-:W-:-:S03]  /*64320*/  LEA R6, P6, R8, R3, 0x1 ;  /* 0x0000000308067211 */ /* 0x002fc600078c08ff */
[----:B------:R0:W-:Y:S01]  /*64330*/  @P5 STG.E.U16 [R4.64], R14 ;  /* 0x0000000e04005986 */ /* 0x0001e2000c101506 */
[----:B------:R-:W-:-:S03]  /*64340*/  LEA.HI.X.SX32 R7, R8, R2, 0x1, P6 ;  /* 0x0000000208077211 */ /* 0x000fc600030f0eff */
[----:B------:R-:W-:Y:S01]  /*64350*/  STL.64 [R1+0xa8], R18 ;  /* 0x0000a81201007387 */ /* 0x000fe20000100a00 */
[----:B------:R-:W-:Y:S01]  /*64360*/  PRMT R8, R14, 0x7632, R8 ;  /* 0x000076320e087816 */ /* 0x000fe20000000008 */
[----:B0-----:R-:W-:Y:S02]  /*64370*/  IMAD.MOV.U32 R14, RZ, RZ, R16 ;  /* 0x000000ffff0e7224 */ /* 0x001fe400078e0010 */
[----:B------:R-:W0:Y:S01]  /*64380*/  LDS.128 R16, [R22+0x800] ;  /* 0x0008000016107984 */ /* 0x000e220000000c00 */
[----:B------:R-:W-:Y:S02]  /*64390*/  LEA R4, P6, R0, R3, 0x1 ;  /* 0x0000000300047211 */ /* 0x000fe400078c08ff */
[----:B------:R-:W-:Y:S02]  /*643a0*/  IADD3 R9, R28, 0x188, RZ ;  /* 0x000001881c097810 */ /* 0x000fe40007ffe0ff */
[----:B------:R-:W-:Y:S01]  /*643b0*/  LEA.HI.X.SX32 R5, R0, R2, 0x1, P6 ;  /* 0x0000000200057211 */ /* 0x000fe200030f0eff */
[----:B------:R1:W-:Y:S01]  /*643c0*/  @P4 STG.E.U16 [R6.64], R8 ;  /* 0x0000000806004986 */ /* 0x0003e2000c101506 */
[----:B------:R-:W-:-:S02]  /*643d0*/  ISETP.LT.AND P4, PT, R9, c[0x0][0x17c], !P0 ;  /* 0x00005f0009007a0c */ /* 0x000fc40004781270 */
[----:B------:R-:W-:Y:S01]  /*643e0*/  PRMT R9, R13, 0x7632, R9 ;  /* 0x000076320d097816 */ /* 0x000fe20000000009 */
[----:B------:R2:W-:Y:S01]  /*643f0*/  @P3 STG.E.U16 [R4.64], R13 ;  /* 0x0000000d04003986 */ /* 0x0005e2000c101506 */
[----:B------:R-:W-:Y:S02]  /*64400*/  IADD3 R10, R28, 0x186, RZ ;  /* 0x000001861c0a7810 */ /* 0x000fe40007ffe0ff */
[----:B-1----:R-:W-:Y:S01]  /*64410*/  IADD3 R7, R0, c[0x0][0x198], RZ ;  /* 0x0000660000077a10 */ /* 0x002fe20007ffe0ff */
[----:B0-----:R-:W-:Y:S01]  /*64420*/  STL [R1+0x94], R17 ;  /* 0x0000941101007387 */ /* 0x001fe20000100800 */
[----:B--2---:R-:W-:-:S03]  /*64430*/  IMAD.MOV.U32 R13, RZ, RZ, R16 ;  /* 0x000000ffff0d7224 */ /* 0x004fc600078e0010 */
[----:B------:R-:W-:Y:S04]  /*64440*/  STL.64 [R1+0x98], R18 ;  /* 0x0000981201007387 */ /* 0x000fe80000100a00 */
[----:B------:R-:W0:Y:S01]  /*64450*/  LDS.128 R16, [R23+0x800] ;  /* 0x0008000017107984 */ /* 0x000e220000000c00 */
[----:B------:R-:W-:Y:S02]  /*64460*/  IADD3 R0, R28, 0x189, RZ ;  /* 0x000001891c007810 */ /* 0x000fe40007ffe0ff */
[----:B------:R-:W-:Y:S02]  /*64470*/  LEA R6, P6, R7, R3, 0x1 ;  /* 0x0000000307067211 */ /* 0x000fe400078c08ff */
[----:B------:R-:W-:Y:S02]  /*64480*/  ISETP.LT.AND P3, PT, R0, c[0x0][0x17c], !P0 ;  /* 0x00005f0000007a0c */ /* 0x000fe40004761270 */
[----:B------:R-:W-:-:S02]  /*64490*/  ISETP.LT.AND P1, PT, R10, c[0x0][0x17c], !P0 ;  /* 0x00005f000a007a0c */ /* 0x000fc40004721270 */
[C---:B------:R-:W-:Y:S02]  /*644a0*/  IADD3 R0, R7.reuse, c[0x0][0x198], RZ ;  /* 0x0000660007007a10 */ /* 0x040fe40007ffe0ff */
[-C--:B------:R-:W-:Y:S02]  /*644b0*/  LEA.HI.X.SX32 R7, R7, R2.reuse, 0x1, P6 ;  /* 0x0000000207077211 */ /* 0x080fe400030f0eff */
[C---:B------:R-:W-:Y:S02]  /*644c0*/  LEA R4, P6, R0.reuse, R3, 0x1 ;  /* 0x0000000300047211 */ /* 0x040fe400078c08ff */
[C---:B------:R-:W-:Y:S01]  /*644d0*/  IADD3 R8, R0.reuse, c[0x0][0x198], RZ ;  /* 0x0000660000087a10 */ /* 0x040fe20007ffe0ff */
[----:B------:R1:W-:Y:S01]  /*644e0*/  @P2 STG.E.U16 [R6.64], R9 ;  /* 0x0000000906002986 */ /* 0x0003e2000c101506 */
[----:B------:R-:W-:Y:S02]  /*644f0*/  LEA.HI.X.SX32 R5, R0, R2, 0x1, P6 ;  /* 0x0000000200057211 */ /* 0x000fe400030f0eff */
[----:B------:R-:W-:-:S03]  /*64500*/  IADD3 R0, R8, c[0x0][0x198], RZ ;  /* 0x0000660008007a10 */ /* 0x000fc60007ffe0ff */
[----:B------:R2:W-:Y:S01]  /*64510*/  @P1 STG.E.U16 [R4.64], R11 ;  /* 0x0000000b04001986 */ /* 0x0005e2000c101506 */
[----:B-1----:R-:W-:Y:S02]  /*64520*/  IADD3 R7, R28, 0x18b, RZ ;  /* 0x0000018b1c077810 */ /* 0x002fe40007ffe0ff */
[C---:B------:R-:W-:Y:S02]  /*64530*/  LEA R6, P6, R8.reuse, R3, 0x1 ;  /* 0x0000000308067211 */ /* 0x040fe400078c08ff */
[----:B------:R-:W-:Y:S02]  /*64540*/  ISETP.LT.AND P1, PT, R7, c[0x0][0x17c], !P0 ;  /* 0x00005f0007007a0c */ /* 0x000fe40004721270 */
[----:B------:R-:W-:Y:S02]  /*64550*/  LEA.HI.X.SX32 R7, R8, R2, 0x1, P6 ;  /* 0x0000000208077211 */ /* 0x000fe400030f0eff */
[----:B------:R-:W-:Y:S01]  /*64560*/  PRMT R8, R11, 0x7632, R8 ;  /* 0x000076320b087816 */ /* 0x000fe20000000008 */
[----:B0-----:R-:W-:Y:S01]  /*64570*/  STL [R1+0x84], R17 ;  /* 0x0000841101007387 */ /* 0x001fe20000100800 */
[----:B--2---:R-:W-:-:S03]  /*64580*/  IMAD.MOV.U32 R11, RZ, RZ, R16 ;  /* 0x000000ffff0b7224 */ /* 0x004fc600078e0010 */
[----:B------:R-:W-:Y:S04]  /*64590*/  STL.64 [R1+0x88], R18 ;  /* 0x0000881201007387 */ /* 0x000fe80000100a00 */
[----:B------:R-:W0:Y:S01]  /*645a0*/  LDS.128 R16, [R26+0x800] ;  /* 0x000800001a107984 */ /* 0x000e220000000c00 */
[----:B------:R-:W-:Y:S02]  /*645b0*/  IADD3 R10, R28, 0x187, RZ ;  /* 0x000001871c0a7810 */ /* 0x000fe40007ffe0ff */
[----:B------:R-:W-:Y:S01]  /*645c0*/  LEA R4, P6, R0, R3, 0x1 ;  /* 0x0000000300047211 */ /* 0x000fe200078c08ff */
[----:B------:R-:W-:Y:S01]  /*645d0*/  LDS.128 R24, [R26+0x1000] ;  /* 0x001000001a187984 */ /* 0x000fe20000000c00 */
[----:B------:R-:W-:Y:S02]  /*645e0*/  ISETP.LT.AND P5, PT, R10, c[0x0][0x17c], !P0 ;  /* 0x00005f000a007a0c */ /* 0x000fe400047a1270 */
[----:B------:R-:W-:-:S02]  /*645f0*/  IADD3 R9, R28, 0x18c, RZ ;  /* 0x0000018c1c097810 */ /* 0x000fc40007ffe0ff */
[----:B------:R-:W-:-:S09]  /*64600*/  LEA.HI.X.SX32 R5, R0, R2, 0x1, P6 ;  /* 0x0000000200057211 */ /* 0x000fd200030f0eff */
[----:B------:R-:W-:Y:S01]  /*64610*/  @P5 STG.E.U16 [R6.64], R8 ;  /* 0x0000000806005986 */ /* 0x000fe2000c101506 */
[----:B------:R-:W-:Y:S02]  /*64620*/  ISETP.LT.AND P5, PT, R9, c[0x0][0x17c], !P0 ;  /* 0x00005f0009007a0c */ /* 0x000fe400047a1270 */
[----:B------:R-:W-:Y:S01]  /*64630*/  PRMT R9, R14, 0x7632, R9 ;  /* 0x000076320e097816 */ /* 0x000fe20000000009 */
[----:B------:R1:W-:Y:S04]  /*64640*/  @P4 STG.E.U16 [R4.64], R14 ;  /* 0x0000000e04004986 */ /* 0x0003e8000c101506 */
[----:B0-----:R-:W-:Y:S01]  /*64650*/  STL [R1+0x4], R17 ;  /* 0x0000041101007387 */ /* 0x001fe20000100800 */
[----:B-1----:R-:W-:-:S03]  /*64660*/  IMAD.MOV.U32 R14, RZ, RZ, R16 ;  /* 0x000000ffff0e7224 */ /* 0x002fc600078e0010 */
[----:B------:R-:W-:Y:S04]  /*64670*/  STL.64 [R1+0x8], R18 ;  /* 0x0000081201007387 */ /* 0x000fe80000100a00 */
[----:B------:R-:W0:Y:S01]  /*64680*/  LDS.128 R16, [R29+0x1000] ;  /* 0x001000001d107984 */ /* 0x000e220000000c00 */
[----:B------:R-:W-:Y:S02]  /*64690*/  IADD3 R7, R0, c[0x0][0x198], RZ ;  /* 0x0000660000077a10 */ /* 0x000fe40007ffe0ff */
[C---:B------:R-:W-:Y:S02]  /*646a0*/  IADD3 R0, R28.reuse, 0x18d, RZ ;  /* 0x0000018d1c007810 */ /* 0x040fe40007ffe0ff */
[----:B------:R-:W-:Y:S02]  /*646b0*/  IADD3 R10, R28, 0x18a, RZ ;  /* 0x0000018a1c0a7810 */ /* 0x000fe40007ffe0ff */
[----:B------:R-:W-:-:S02]  /*646c0*/  LEA R6, P6, R7, R3, 0x1 ;  /* 0x0000000307067211 */ /* 0x000fc400078c08ff */
[----:B------:R-:W-:Y:S02]  /*646d0*/  ISETP.LT.AND P4, PT, R0, c[0x0][0x17c], !P0 ;  /* 0x00005f0000007a0c */ /* 0x000fe40004781270 */
[----:B------:R-:W-:Y:S02]  /*646e0*/  ISETP.LT.AND P2, PT, R10, c[0x0][0x17c], !P0 ;  /* 0x00005f000a007a0c */ /* 0x000fe40004741270 */
[C---:B------:R-:W-:Y:S02]  /*646f0*/  IADD3 R0, R7.reuse, c[0x0][0x198], RZ ;  /* 0x0000660007007a10 */ /* 0x040fe40007ffe0ff */
[-C--:B------:R-:W-:Y:S02]  /*64700*/  LEA.HI.X.SX32 R7, R7, R2.reuse, 0x1, P6 ;  /* 0x0000000207077211 */ /* 0x080fe400030f0eff */
[C---:B------:R-:W-:Y:S02]  /*64710*/  LEA R4, P6, R0.reuse, R3, 0x1 ;  /* 0x0000000300047211 */ /* 0x040fe400078c08ff */
[C---:B------:R-:W-:Y:S01]  /*64720*/  IADD3 R8, R0.reuse, c[0x0][0x198], RZ ;  /* 0x0000660000087a10 */ /* 0x040fe20007ffe0ff */
[----:B------:R1:W-:Y:S01]  /*64730*/  @P3 STG.E.U16 [R6.64], R9 ;  /* 0x0000000906003986 */ /* 0x0003e2000c101506 */
[----:B------:R-:W-:-:S02]  /*64740*/  LEA.HI.X.SX32 R5, R0, R2, 0x1, P6 ;  /* 0x0000000200057211 */ /* 0x000fc400030f0eff */
        /* <DEDUP_REMOVED lines=11> */
[----:B------:R-:W-:Y:S02]  /*64800*/  LEA R4, P6, R0, R3, 0x1 ;  /* 0x0000000300047211 */ /* 0x000fe400078c08ff */
[----:B------:R-:W-:Y:S02]  /*64810*/  IADD3 R9, R28, 0x190, RZ ;  /* 0x000001901c097810 */ /* 0x000fe40007ffe0ff */
[----:B------:R-:W-:Y:S01]  /*64820*/  LEA.HI.X.SX32 R5, R0, R2, 0x1, P6 ;  /* 0x0000000200057211 */ /* 0x000fe200030f0eff */
[----:B------:R-:W-:Y:S01]  /*64830*/  @P1 STG.E.U16 [R6.64], R8 ;  /* 0x0000000806001986 */ /* 0x000fe2000c101506 */
[----:B------:R-:W-:-:S02]  /*64840*/  ISETP.LT.AND P1, PT, R9, c[0x0][0x17c], !P0 ;  /* 0x00005f0009007a0c */ /* 0x000fc40004721270 */
[----:B------:R-:W-:Y:S01]  /*64850*/  PRMT R9, R11, 0x7632, R9 ;  /* 0x000076320b097816 */ /* 0x000fe20000000009 */
[----:B------:R1:W-:Y:S04]  /*64860*/  @P5 STG.E.U16 [R4.64], R11 ;  /* 0x0000000b04005986 */ /* 0x0003e8000c101506 */
[----:B0-----:R-:W-:Y:S01]  /*64870*/  STL [R1+0x34], R17 ;  /* 0x0000341101007387 */ /* 0x001fe20000100800 */
[----:B-1----:R-:W-:-:S03]  /*64880*/  IMAD.MOV.U32 R11, RZ, RZ, R16 ;  /* 0x000000ffff0b7224 */ /* 0x002fc600078e0010 */
[----:B------:R-:W-:Y:S04]  /*64890*/  STL.64 [R1+0x38], R18 ;  /* 0x0000381201007387 */ /* 0x000fe80000100a00 */
[----:B------:R-:W0:Y:S04]  /*648a0*/  LDS.128 R16, [R23+0x1000] ;  /* 0x0010000017107984 */ /* 0x000e280000000c00 */
[----:B0-----:R0:W-:Y:S04]  /*648b0*/  STL [R1+0x14], R17 ;  /* 0x0000141101007387 */ /* 0x0011e80000100800 */
[----:B------:R-:W-:Y:S04]  /*648c0*/  STL.64 [R1+0x18], R18 ;  /* 0x0000181201007387 */ /* 0x000fe80000100a00 */
[----:B0-----:R-:W2:Y:S01]  /*648d0*/  LDL.LU R17, [R1+0x17a4] ;  /* 0x0017a40001117983 */ /* 0x001ea20000300800 */
[----:B------:R-:W-:-:S02]  /*648e0*/  IADD3 R6, R0, c[0x0][0x198], RZ ;  /* 0x0000660000067a10 */ /* 0x000fc40007ffe0ff */
[C---:B------:R-:W-:Y:S02]  /*648f0*/  IADD3 R0, R28.reuse, 0x191, RZ ;  /* 0x000001911c007810 */ /* 0x040fe40007ffe0ff */
[----:B------:R-:W-:Y:S02]  /*64900*/  IADD3 R10, R28, 0x18e, RZ ;  /* 0x0000018e1c0a7810 */ /* 0x000fe40007ffe0ff */
[----:B------:R-:W-:Y:S02]  /*64910*/  LEA R4, P6, R6, R3, 0x1 ;  /* 0x0000000306047211 */ /* 0x000fe400078c08ff */
[----:B------:R-:W-:Y:S02]  /*64920*/  ISETP.LT.AND P5, PT, R0, c[0x0][0x17c], !P0 ;  /* 0x00005f0000007a0c */ /* 0x000fe400047a1270 */
[----:B------:R-:W-:Y:S02]  /*64930*/  ISETP.LT.AND P3, PT, R10, c[0x0][0x17c], !P0 ;  /* 0x00005f000a007a0c */ /* 0x000fe40004761270 */
[----:B------:R-:W-:-:S02]  /*64940*/  IADD3 R0, R6, c[0x0][0x198], RZ ;  /* 0x0000660006007a10 */ /* 0x000fc40007ffe0ff */
[-C--:B------:R-:W-:Y:S02]  /*64950*/  LEA.HI.X.SX32 R5, R6, R2.reuse, 0x1, P6 ;  /* 0x0000000206057211 */ /* 0x080fe400030f0eff */
[C---:B------:R-:W-:Y:S02]  /*64960*/  LEA R6, P6, R0.reuse, R3, 0x1 ;  /* 0x0000000300067211 */ /* 0x040fe400078c08ff */
[C---:B------:R-:W-:Y:S01]  /*64970*/  IADD3 R8, R0.reuse, c[0x0][0x198], RZ ;  /* 0x0000660000087a10 */ /* 0x040fe20007ffe0ff */
[----:B------:R0:W-:Y:S01]  /*64980*/  @P4 STG.E.U16 [R4.64], R9 ;  /* 0x0000000904004986 */ /* 0x0001e2000c101506 */
[----:B------:R-:W-:Y:S02]  /*64990*/  LEA.HI.X.SX32 R7, R0, R2, 0x1, P6 ;  /* 0x0000000200077211 */ /* 0x000fe400030f0eff */
[----:B------:R-:W-:-:S03]  /*649a0*/  IADD3 R0, R8, c[0x0][0x198], RZ ;  /* 0x0000660008007a10 */ /* 0x000fc60007ffe0ff */
[----:B------:R1:W-:Y:S01]  /*649b0*/  @P3 STG.E.U16 [R6.64], R14 ;  /* 0x0000000e06003986 */ /* 0x0003e2000c101506 */
[----:B0-----:R-:W-:Y:S02]  /*649c0*/  IADD3 R5, R28, 0x193, RZ ;  /* 0x000001931c057810 */ /* 0x001fe40007ffe0ff */
[CC--:B------:R-:W-:Y:S02]  /*649d0*/  LEA R4, P6, R8.reuse, R3.reuse, 0x1 ;  /* 0x0000000308047211 */ /* 0x0c0fe400078c08ff */
[----:B------:R-:W-:Y:S02]  /*649e0*/  ISETP.LT.AND P3, PT, R5, c[0x0][0x17c], !P0 ;  /* 0x00005f0005007a0c */ /* 0x000fe40004761270 */
[----:B------:R-:W-:Y:S02]  /*649f0*/  LEA.HI.X.SX32 R5, R8, R2, 0x1, P6 ;  /* 0x0000000208057211 */ /* 0x000fe400030f0eff */
[----:B------:R-:W-:Y:S02]  /*64a00*/  PRMT R8, R14, 0x7632, R8 ;  /* 0x000076320e087816 */ /* 0x000fe40000000008 */
[----:B-1----:R-:W-:-:S03]  /*64a10*/  LEA R6, P6, R0, R3, 0x1 ;  /* 0x0000000300067211 */ /* 0x002fc600078c08ff */
[----:B------:R0:W-:Y:S01]  /*64a20*/  @P2 STG.E.U16 [R4.64], R8 ;  /* 0x0000000804002986 */ /* 0x0001e2000c101506 */
[----:B------:R-:W-:Y:S02]  /*64a30*/  LEA.HI.X.SX32 R7, R0, R2, 0x1, P6 ;  /* 0x0000000200077211 */ /* 0x000fe400030f0eff */
[----:B------:R-:W-:-:S03]  /*64a40*/  IADD3 R10, R28, 0x192, RZ ;  /* 0x000001921c0a7810 */ /* 0x000fc60007ffe0ff */
[----:B------:R1:W-:Y:S01]  /*64a50*/  @P1 STG.E.U16 [R6.64], R13 ;  /* 0x0000000d06001986 */ /* 0x0003e2000c101506 */
[----:B0-----:R-:W-:Y:S02]  /*64a60*/  IADD3 R4, R0, c[0x0][0x198], RZ ;  /* 0x0000660000047a10 */ /* 0x001fe40007ffe0ff */
[C---:B------:R-:W-:Y:S02]  /*64a70*/  IADD3 R0, R28.reuse, 0x195, RZ ;  /* 0x000001951c007810 */ /* 0x040fe40007ffe0ff */
[----:B------:R-:W-:Y:S02]  /*64a80*/  IADD3 R9, R28, 0x194, RZ ;  /* 0x000001941c097810 */ /* 0x000fe40007ffe0ff */
[----:B-1----:R-:W-:Y:S02]  /*64a90*/  LEA R6, P6, R4, R3, 0x1 ;  /* 0x0000000304067211 */ /* 0x002fe400078c08ff */
[----:B------:R-:W-:Y:S02]  /*64aa0*/  ISETP.LT.AND P1, PT, R0, c[0x0][0x17c], !P0 ;  /* 0x00005f0000007a0c */ /* 0x000fe40004721270 */
[----:B------:R-:W-:-:S02]  /*64ab0*/  IADD3 R0, R4, c[0x0][0x198], RZ ;  /* 0x0000660004007a10 */ /* 0x000fc40007ffe0ff */
[----:B------:R-:W-:Y:S02]  /*64ac0*/  PRMT R8, R13, 0x7632, R8 ;  /* 0x000076320d087816 */ /* 0x000fe40000000008 */
[-C--:B------:R-:W-:Y:S02]  /*64ad0*/  LEA.HI.X.SX32 R7, R4, R2.reuse, 0x1, P6 ;  /* 0x0000000204077211 */ /* 0x080fe400030f0eff */
[----:B------:R-:W-:Y:S02]  /*64ae0*/  ISETP.LT.AND P4, PT, R10, c[0x0][0x17c], !P0 ;  /* 0x00005f000a007a0c */ /* 0x000fe40004781270 */
[----:B------:R-:W-:Y:S02]  /*64af0*/  ISETP.LT.AND P2, PT, R9, c[0x0][0x17c], !P0 ;  /* 0x00005f0009007a0c */ /* 0x000fe40004741270 */
[C---:B------:R-:W-:Y:S02]  /*64b00*/  LEA R4, P6, R0.reuse, R3, 0x1 ;  /* 0x0000000300047211 */ /* 0x040fe400078c08ff */
[C---:B------:R-:W-:Y:S01]  /*64b10*/  IADD3 R9, R0.reuse, c[0x0][0x198], RZ ;  /* 0x0000660000097a10 */ /* 0x040fe20007ffe0ff */
[----:B------:R0:W-:Y:S01]  /*64b20*/  @P5 STG.E.U16 [R6.64], R8 ;  /* 0x0000000806005986 */ /* 0x0001e2000c101506 */
[----:B------:R-:W-:-:S02]  /*64b30*/  LEA.HI.X.SX32 R5, R0, R2, 0x1, P6 ;  /* 0x0000000200057211 */ /* 0x000fc400030f0eff */
[----:B------:R-:W-:Y:S02]  /*64b40*/  IADD3 R10, R28, 0x196, RZ ;  /* 0x000001961c0a7810 */ /* 0x000fe40007ffe0ff */
[C---:B------:R-:W-:Y:S02]  /*64b50*/  IADD3 R0, R9.reuse, c[0x0][0x198], RZ ;  /* 0x0000660009007a10 */ /* 0x040fe40007ffe0ff */
[----:B------:R-:W-:Y:S02]  /*64b60*/  ISETP.LT.AND P5, PT, R10, c[0x0][0x17c], !P0 ;  /* 0x00005f000a007a0c */ /* 0x000fe400047a1270 */
[----:B0-----:R-:W-:Y:S02]  /*64b70*/  LEA R8, P6, R9, R3, 0x1 ;  /* 0x0000000309087211 */ /* 0x001fe400078c08ff */
[----:B------:R-:W-:Y:S02]  /*64b80*/  PRMT R12, R11, 0x7632, R12 ;  /* 0x000076320b0c7816 */ /* 0x000fe4000000000c */
[----:B------:R-:W-:-:S02]  /*64b90*/  LEA.HI.X.SX32 R9, R9, R2, 0x1, P6 ;  /* 0x0000000209097211 */ /* 0x000fc400030f0eff */
[CC--:B------:R-:W-:Y:S01]  /*64ba0*/  LEA R10, P6, R0.reuse, R3.reuse, 0x1 ;  /* 0x00000003000a7211 */ /* 0x0c0fe200078c08ff */
[----:B------:R0:W-:Y:S04]  /*64bb0*/  @P4 STG.E.U16 [R4.64], R11 ;  /* 0x0000000b04004986 */ /* 0x0001e8000c101506 */
[----:B------:R1:W-:Y:S01]  /*64bc0*/  @P3 STG.E.U16 [R8.64], R12 ;  /* 0x0000000c08003986 */ /* 0x0003e2000c101506 */
[C---:B0-----:R-:W-:Y:S02]  /*64bd0*/  LEA.HI.X.SX32 R11, R0.reuse, R2, 0x1, P6 ;  /* 0x00000002000b7211 */ /* 0x041fe400030f0eff */
[----:B-1----:R-:W-:Y:S02]  /*64be0*/  IADD3 R8, R0, c[0x0][0x198], RZ ;  /* 0x0000660000087a10 */ /* 0x002fe40007ffe0ff */
[----:B------:R-:W-:Y:S01]  /*64bf0*/  IADD3 R0, R28, 0x199, RZ ;  /* 0x000001991c007810 */ /* 0x000fe20007ffe0ff */
[----:B------:R-:W-:Y:S01]  /*64c00*/  @P2 STG.E.U16 [R10.64], R16 ;  /* 0x000000100a002986 */ /* 0x000fe2000c101506 */
[----:B------:R-:W-:-:S02]  /*64c10*/  LEA R14, P6, R8, R3, 0x1 ;  /* 0x00000003080e7211 */ /* 0x000fc400078c08ff */
[----:B------:R-:W-:Y:S02]  /*64c20*/  ISETP.LT.AND P2, PT, R0, c[0x0][0x17c], !P0 ;  /* 0x00005f0000007a0c */ /* 0x000fe40004741270 */
[----:B------:R-:W-:Y:S02]  /*64c30*/  IADD3 R0, R8, c[0x0][0x198], RZ ;  /* 0x0000660008007a10 */ /* 0x000fe40007ffe0ff */
[----:B------:R-:W-:Y:S02]  /*64c40*/  IADD3 R13, R28, 0x198, RZ ;  /* 0x000001981c0d7810 */ /* 0x000fe40007ffe0ff */
[----:B------:R-:W-:Y:S02]  /*64c50*/  LEA.HI.X.SX32 R15, R8, R2, 0x1, P6 ;  /* 0x00000002080f7211 */ /* 0x000fe400030f0eff */
[----:B------:R-:W-:Y:S01]  /*64c60*/  LEA R12, P6, R0, R3, 0x1 ;  /* 0x00000003000c7211 */ /* 0x000fe200078c08ff */
[----:B------:R-:W-:Y:S01]  /*64c70*/  LDS.128 R8, [R22+0x1800] ;  /* 0x0018000016087984 */ /* 0x000fe20000000c00 */
[----:B------:R-:W-:-:S02]  /*64c80*/  ISETP.LT.AND P3, PT, R13, c[0x0][0x17c], !P0 ;  /* 0x00005f000d007a0c */ /* 0x000fc40004761270 */
[----:B------:R-:W-:Y:S02]  /*64c90*/  LEA.HI.X.SX32 R13, R0, R2, 0x1, P6 ;  /* 0x00000002000d7211 */ /* 0x000fe400030f0eff */
[----:B------:R-:W-:-:S04]  /*64ca0*/  IADD3 R6, R28, 0x197, RZ ;  /* 0x000001971c067810 */ /* 0x000fc80007ffe0ff */
[----:B------:R-:W-:Y:S02]  /*64cb0*/  ISETP.LT.AND P4, PT, R6, c[0x0][0x17c], !P0 ;  /* 0x00005f0006007a0c */ /* 0x000fe40004781270 */
[----:B------:R-:W0:Y:S01]  /*64cc0*/  LDS.128 R4, [R29+0x1800] ;  /* 0x001800001d047984 */ /* 0x000e220000000c00 */
[----:B------:R-:W-:Y:S02]  /*64cd0*/  IADD3 R18, R28, 0x19a, RZ ;  /* 0x0000019a1c127810 */ /* 0x000fe40007ffe0ff */
[----:B--2---:R-:W-:-:S05]  /*64ce0*/  PRMT R17, R16, 0x7632, R17 ;  /* 0x0000763210117816 */ /* 0x004fca0000000011 */
[----:B------:R1:W-:Y:S04]  /*64cf0*/  @P1 STG.E.U16 [R14.64], R17 ;  /* 0x000000110e001986 */ /* 0x0003e8000c101506 */
[----:B------:R-:W-:Y:S01]  /*64d00*/  @P5 STG.E.U16 [R12.64], R24 ;  /* 0x000000180c005986 */ /* 0x000fe2000c101506 */
[----:B-1----:R-:W-:-:S04]  /*64d10*/  IADD3 R14, R28, 0x19b, RZ ;  /* 0x0000019b1c0e7810 */ /* 0x002fc80007ffe0ff */
[----:B------:R-:W-:Y:S02]  /*64d20*/  ISETP.LT.AND P5, PT, R14, c[0x0][0x17c], !P0 ;  /* 0x00005f000e007a0c */ /* 0x000fe400047a1270 */
[----:B------:R1:W2:Y:S04]  /*64d30*/  LDS.128 R12, [R23+0x1800] ;  /* 0x00180000170c7984 */ /* 0x0002a80000000c00 */
[----:B-1----:R-:W1:Y:S01]  /*64d40*/  S2R R23, SR_TID.X ;  /* 0x0000000000177919 */ /* 0x002e620000002100 */
[----:B------:R-:W-:Y:S02]  /*64d50*/  IADD3 R16, R0, c[0x0][0x198], RZ ;  /* 0x0000660000107a10 */ /* 0x000fe40007ffe0ff */
[----:B------:R-:W-:Y:S02]  /*64d60*/  ISETP.LT.AND P1, PT, R18, c[0x0][0x17c], !P0 ;  /* 0x00005f0012007a0c */ /* 0x000fe40004721270 */
[----:B------:R-:W-:-:S02]  /*64d70*/  LEA R18, P6, R16, R3, 0x1 ;  /* 0x0000000310127211 */ /* 0x000fc400078c08ff */
[C---:B------:R-:W-:Y:S02]  /*64d80*/  IADD3 R0, R16.reuse, c[0x0][0x198], RZ ;  /* 0x0000660010007a10 */ /* 0x040fe40007ffe0ff */
[-C--:B------:R-:W-:Y:S02]  /*64d90*/  LEA.HI.X.SX32 R19, R16, R2.reuse, 0x1, P6 ;  /* 0x0000000210137211 */ /* 0x080fe400030f0eff */
[----:B------:R-:W-:Y:S02]  /*64da0*/  LEA R16, P6, R0, R3, 0x1 ;  /* 0x0000000300107211 */ /* 0x000fe400078c08ff */
[----:B------:R-:W-:Y:S02]  /*64db0*/  PRMT R24, R24, 0x7632, R24 ;  /* 0x0000763218187816 */ /* 0x000fe40000000018 */
[----:B------:R-:W-:Y:S01]  /*64dc0*/  LEA.HI.X.SX32 R17, R0, R2, 0x1, P6 ;  /* 0x0000000200117211 */ /* 0x000fe200030f0eff */
[C---:B-1----:R-:W-:Y:S01]  /*64dd0*/  IMAD.SHL.U32 R29, R23.reuse, 0x1000, RZ ;  /* 0x00001000171d7824 */ /* 0x042fe200078e00ff */
[----:B------:R-:W-:-:S04]  /*64de0*/  LOP3.LUT R21, R23, 0x7f, RZ, 0xc0, !PT ;  /* 0x0000007f17157812 */ /* 0x000fc800078ec0ff */
[----:B------:R-:W-:Y:S02]  /*64df0*/  LOP3.LUT R29, R29, 0x6000, RZ, 0xc0, !PT ;  /* 0x000060001d1d7812 */ /* 0x000fe400078ec0ff */
[----:B------:R-:W-:-:S03]  /*64e00*/  IADD3 R0, R0, c[0x0][0x198], RZ ;  /* 0x0000660000007a10 */ /* 0x000fc60007ffe0ff */
[----:B------:R-:W-:Y:S01]  /*64e10*/  IMAD R29, R21, 0x10, R29 ;  /* 0x00000010151d7824 */ /* 0x000fe200078e021d */
[C---:B------:R-:W-:Y:S01]  /*64e20*/  LEA R22, P6, R0.reuse, R3, 0x1 ;  /* 0x0000000300167211 */ /* 0x040fe200078c08ff */
[----:B------:R1:W-:Y:S03]  /*64e30*/  @P4 STG.E.U16 [R18.64], R24 ;  /* 0x0000001812004986 */ /* 0x0003e6000c101506 */
[----:B------:R-:W-:Y:S02]  /*64e40*/  LOP3.LUT R29, R29, 0x60, RZ, 0x3c, !PT ;  /* 0x000000601d1d7812 */ /* 0x000fe400078e3cff */
[----:B------:R-:W-:Y:S01]  /*64e50*/  LEA.HI.X.SX32 R23, R0, R2, 0x1, P6 ;  /* 0x0000000200177211 */ /* 0x000fe200030f0eff */
[----:B0-----:R-:W-:Y:S01]  /*64e60*/  @P3 STG.E.U16 [R16.64], R4 ;  /* 0x0000000410003986 */ /* 0x001fe2000c101506 */
[----:B-1----:R-:W-:Y:S02]  /*64e70*/  IADD3 R18, R28, 0x19d, RZ ;  /* 0x0000019d1c127810 */ /* 0x002fe40007ffe0ff */
[----:B------:R-:W-:-:S02]  /*64e80*/  PRMT R24, R4, 0x7632, R24 ;  /* 0x0000763204187816 */ /* 0x000fc40000000018 */
[----:B------:R-:W-:Y:S02]  /*64e90*/  ISETP.LT.AND P3, PT, R18, c[0x0][0x17c], !P0 ;  /* 0x00005f0012007a0c */ /* 0x000fe40004761270 */
[----:B------:R0:W1:Y:S04]  /*64ea0*/  LDS.128 R16, [R29+0x1800] ;  /* 0x001800001d107984 */ /* 0x0000680000000c00 */
[----:B------:R3:W-:Y:S04]  /*64eb0*/  @P2 STG.E.U16 [R22.64], R24 ;  /* 0x0000001816002986 */ /* 0x0007e8000c101506 */
[----:B0-----:R-:W4:Y:S04]  /*64ec0*/  LDL.LU R29, [R1+0x54] ;  /* 0x00005400011d7983 */ /* 0x001f280000300800 */
[----:B---3--:R-:W3:Y:S01]  /*64ed0*/  LDL.LU R24, [R1+0x44] ;  /* 0x0000440001187983 */ /* 0x008ee20000300800 */
[----:B------:R-:W-:-:S02]  /*64ee0*/  IADD3 R20, R28, 0x19c, RZ ;  /* 0x0000019c1c147810 */ /* 0x000fc40007ffe0ff */
[----:B------:R-:W-:Y:S02]  /*64ef0*/  IADD3 R21, R0, c[0x0][0x198], RZ ;  /* 0x0000660000157a10 */ /* 0x000fe40007ffe0ff */
[----:B------:R-:W-:Y:S02]  /*64f00*/  ISETP.LT.AND P4, PT, R20, c[0x0][0x17c], !P0 ;  /* 0x00005f0014007a0c */ /* 0x000fe40004781270 */
[C---:B------:R-:W-:Y:S02]  /*64f10*/  LEA R20, P6, R21.reuse, R3, 0x1 ;  /* 0x0000000315147211 */ /* 0x040fe400078c08ff */
[C---:B------:R-:W-:Y:S02]  /*64f20*/  IADD3 R0, R21.reuse, c[0x0][0x198], RZ ;  /* 0x0000660015007a10 */ /* 0x040fe40007ffe0ff */
[----:B------:R-:W-:Y:S02]  /*64f30*/  LEA.HI.X.SX32 R21, R21, R2, 0x1, P6 ;  /* 0x0000000215157211 */ /* 0x000fe400030f0eff */
[----:B------:R-:W-:-:S02]  /*64f40*/  IADD3 R4, R28, 0x19e, RZ ;  /* 0x0000019e1c047810 */ /* 0x000fc40007ffe0ff */
[----:B------:R-:W-:Y:S01]  /*64f50*/  LEA R22, P6, R0, R3, 0x1 ;  /* 0x0000000300167211 */ /* 0x000fe200078c08ff */
[----:B------:R0:W-:Y:S01]  /*64f60*/  @P1 STG.E.U16 [R20.64], R8 ;  /* 0x0000000814001986 */ /* 0x0001e2000c101506 */
[----:B------:R-:W-:Y:S02]  /*64f70*/  ISETP.LT.AND P2, PT, R4, c[0x0][0x17c], !P0 ;  /* 0x00005f0004007a0c */ /* 0x000fe40004741270 */
[C---:B------:R-:W-:Y:S02]  /*64f80*/  LEA.HI.X.SX32 R23, R0.reuse, R2, 0x1, P6 ;  /* 0x0000000200177211 */ /* 0x040fe400030f0eff */
[----:B------:R-:W-:Y:S02]  /*64f90*/  IADD3 R4, R0, c[0x0][0x198], RZ ;  /* 0x0000660000047a10 */ /* 0x000fe40007ffe0ff */
[----:B0-----:R-:W-:Y:S02]  /*64fa0*/  IADD3 R20, R28, 0x19f, RZ ;  /* 0x0000019f1c147810 */ /* 0x001fe40007ffe0ff */
[----:B------:R-:W-:-:S02]  /*64fb0*/  PRMT R8, R8, 0x7632, R8 ;  /* 0x0000763208087816 */ /* 0x000fc40000000008 */
[----:B------:R-:W-:Y:S02]  /*64fc0*/  ISETP.LT.AND P1, PT, R20, c[0x0][0x17c], !P0 ;  /* 0x00005f0014007a0c */ /* 0x000fe40004721270 */
[----:B------:R-:W-:Y:S01]  /*64fd0*/  LEA R20, P6, R4, R3, 0x1 ;  /* 0x0000000304147211 */ /* 0x000fe200078c08ff */
[----:B------:R0:W-:Y:S01]  /*64fe0*/  @P5 STG.E.U16 [R22.64], R8 ;  /* 0x0000000816005986 */ /* 0x0001e2000c101506 */
[----:B------:R-:W-:Y:S02]  /*64ff0*/  IADD3 R0, R28, 0x1a0, RZ ;  /* 0x000001a01c007810 */ /* 0x000fe40007ffe0ff */
[----:B------:R-:W-:Y:S02]  /*65000*/  LEA.HI.X.SX32 R21, R4, R2, 0x1, P6 ;  /* 0x0000000204157211 */ /* 0x000fe400030f0eff */
[----:B------:R-:W-:Y:S02]  /*65010*/  ISETP.LT.AND P5, PT, R0, c[0x0][0x17c], !P0 ;  /* 0x00005f0000007a0c */ /* 0x000fe400047a1270 */
[----:B0-----:R-:W-:-:S02]  /*65020*/  IADD3 R8, R4, c[0x0][0x198], RZ ;  /* 0x0000660004087a10 */ /* 0x001fc40007ffe0ff */
[----:B------:R-:W-:Y:S02]  /*65030*/  IADD3 R4, R28, 0x1a1, RZ ;  /* 0x000001a11c047810 */ /* 0x000fe40007ffe0ff */
[C---:B------:R-:W-:Y:S02]  /*65040*/  LEA R22, P6, R8.reuse, R3, 0x1 ;  /* 0x0000000308167211 */ /* 0x040fe400078c08ff */
[C---:B------:R-:W-:Y:S01]  /*65050*/  IADD3 R0, R8.reuse, c[0x0][0x198], RZ ;  /* 0x0000660008007a10 */ /* 0x040fe20007ffe0ff */
[----:B--2---:R0:W-:Y:S01]  /*65060*/  @P4 STG.E.U16 [R20.64], R12 ;  /* 0x0000000c14004986 */ /* 0x0041e2000c101506 */
[----:B------:R-:W-:Y:S02]  /*65070*/  LEA.HI.X.SX32 R23, R8, R2, 0x1, P6 ;  /* 0x0000000208177211 */ /* 0x000fe400030f0eff */
[----:B------:R-:W-:Y:S02]  /*65080*/  ISETP.LT.AND P4, PT, R4, c[0x0][0x17c], !P0 ;  /* 0x00005f0004007a0c */ /* 0x000fe40004781270 */
[----:B------:R-:W-:-:S02]  /*65090*/  IADD3 R4, R0, c[0x0][0x198], RZ ;  /* 0x0000660000047a10 */ /* 0x000fc40007ffe0ff */
[----:B0-----:R-:W-:Y:S02]  /*650a0*/  LEA R20, P6, R0, R3, 0x1 ;  /* 0x0000000300147211 */ /* 0x001fe400078c08ff */
[----:B------:R-:W-:Y:S02]  /*650b0*/  PRMT R12, R12, 0x7632, R12 ;  /* 0x000076320c0c7816 */ /* 0x000fe4000000000c */
[----:B------:R-:W-:-:S03]  /*650c0*/  LEA.HI.X.SX32 R21, R0, R2, 0x1, P6 ;  /* 0x0000000200157211 */ /* 0x000fc600030f0eff */
[----:B------:R0:W-:Y:S04]  /*650d0*/  @P3 STG.E.U16 [R22.64], R12 ;  /* 0x0000000c16003986 */ /* 0x0001e8000c101506 */
[----:B-1----:R1:W-:Y:S01]  /*650e0*/  @P2 STG.E.U16 [R20.64], R16 ;  /* 0x0000001014002986 */ /* 0x0023e2000c101506 */
[C---:B------:R-:W-:Y:S02]  /*650f0*/  IADD3 R0, R4.reuse, c[0x0][0x198], RZ ;  /* 0x0000660004007a10 */ /* 0x040fe40007ffe0ff */
[----:B0-----:R-:W-:-:S04]  /*65100*/  LEA R22, P6, R4, R3, 0x1 ;  /* 0x0000000304167211 */ /* 0x001fc800078c08ff */
[----:B------:R-:W-:Y:S02]  /*65110*/  LEA.HI.X.SX32 R23, R4, R2, 0x1, P6 ;  /* 0x0000000204177211 */ /* 0x000fe400030f0eff */
[----:B-1----:R-:W-:Y:S02]  /*65120*/  PRMT R16, R16, 0x7632, R16 ;  /* 0x0000763210107816 */ /* 0x002fe40000000010 */
[----:B------:R-:W-:-:S03]  /*65130*/  LEA R20, P6, R0, R3, 0x1 ;  /* 0x0000000300147211 */ /* 0x000fc600078c08ff */
[----:B------:R0:W-:Y:S01]  /*65140*/  @P1 STG.E.U16 [R22.64], R16 ;  /* 0x0000001016001986 */ /* 0x0001e2000c101506 */
[C---:B------:R-:W-:Y:S02]  /*65150*/  IADD3 R4, R0.reuse, c[0x0][0x198], RZ ;  /* 0x0000660000047a10 */ /* 0x040fe40007ffe0ff */
[----:B------:R-:W-:Y:S02]  /*65160*/  LEA.HI.X.SX32 R21, R0, R2, 0x1, P6 ;  /* 0x0000000200157211 */ /* 0x000fe400030f0eff */
[----:B------:R-:W-:Y:S01]  /*65170*/  IADD3 R8, R28, 0x1a2, RZ ;  /* 0x000001a21c087810 */ /* 0x000fe20007ffe0ff */
[----:B0-----:R-:W2:Y:S01]  /*65180*/  LDL.LU R16, [R1+0x24] ;  /* 0x0000240001107983 */ /* 0x001ea20000300800 */
[C---:B------:R-:W-:Y:S02]  /*65190*/  LEA R22, P6, R4.reuse, R3, 0x1 ;  /* 0x0000000304167211 */ /* 0x040fe400078c08ff */
[----:B------:R-:W-:Y:S02]  /*651a0*/  IADD3 R0, R4, c[0x0][0x198], RZ ;  /* 0x0000660004007a10 */ /* 0x000fe40007ffe0ff */
[----:B------:R-:W-:-:S02]  /*651b0*/  ISETP.LT.AND P3, PT, R8, c[0x0][0x17c], !P0 ;  /* 0x00005f0008007a0c */ /* 0x000fc40004761270 */
[----:B------:R-:W-:Y:S02]  /*651c0*/  LEA.HI.X.SX32 R23, R4, R2, 0x1, P6 ;  /* 0x0000000204177211 */ /* 0x000fe400030f0eff */
[----:B------:R-:W-:Y:S01]  /*651d0*/  IADD3 R4, R0, c[0x0][0x198], RZ ;  /* 0x0000660000047a10 */ /* 0x000fe20007ffe0ff */
[----:B---3--:R0:W-:Y:S01]  /*651e0*/  @P5 STG.E.U16 [R20.64], R24 ;  /* 0x0000001814005986 */ /* 0x0081e2000c101506 */
[----:B------:R-:W-:-:S03]  /*651f0*/  PRMT R12, R24, 0x7632, R12 ;  /* 0x00007632180c7816 */ /* 0x000fc6000000000c */
[----:B0-----:R-:W3:Y:S01]  /*65200*/  LDL.LU R24, [R1+0x74] ;  /* 0x0000740001187983 */ /* 0x001ee20000300800 */
[----:B------:R-:W-:-:S03]  /*65210*/  LEA R20, P6, R0, R3, 0x1 ;  /* 0x0000000300147211 */ /* 0x000fc600078c08ff */
[----:B------:R0:W-:Y:S01]  /*65220*/  @P4 STG.E.U16 [R22.64], R12 ;  /* 0x0000000c16004986 */ /* 0x0001e2000c101506 */
[----:B------:R-:W-:Y:S02]  /*65230*/  LEA.HI.X.SX32 R21, R0, R2, 0x1, P6 ;  /* 0x0000000200157211 */ /* 0x000fe400030f0eff */
[----:B------:R-:W-:-:S03]  /*65240*/  IADD3 R0, R4, c[0x0][0x198], RZ ;  /* 0x0000660004007a10 */ /* 0x000fc60007ffe0ff */
[----:B----4-:R1:W-:Y:S01]  /*65250*/  @P3 STG.E.U16 [R20.64], R29 ;  /* 0x0000001d14003986 */ /* 0x0103e2000c101506 */
[----:B0-----:R-:W-:-:S04]  /*65260*/  LEA R22, P6, R4, R3, 0x1 ;  /* 0x0000000304167211 */ /* 0x001fc800078c08ff */
[----:B------:R-:W-:Y:S02]  /*65270*/  LEA.HI.X.SX32 R23, R4, R2, 0x1, P6 ;  /* 0x0000000204177211 */ /* 0x000fe400030f0eff */
[----:B------:R-:W-:Y:S02]  /*65280*/  PRMT R4, R29, 0x7632, R4 ;  /* 0x000076321d047816 */ /* 0x000fe40000000004 */
[----:B-1----:R-:W4:Y:S01]  /*65290*/  LDL.LU R29, [R1+0xa4] ;  /* 0x0000a400011d7983 */ /* 0x002f220000300800 */
[----:B------:R-:W-:-:S04]  /*652a0*/  IADD3 R8, R28, 0x1a3, RZ ;  /* 0x000001a31c087810 */ /* 0x000fc80007ffe0ff */
[----:B------:R-:W-:Y:S02]  /*652b0*/  ISETP.LT.AND P2, PT, R8, c[0x0][0x17c], !P0 ;  /* 0x00005f0008007a0c */ /* 0x000fe40004741270 */
[----:B------:R-:W-:-:S04]  /*652c0*/  IADD3 R8, R28, 0x1a4, RZ ;  /* 0x000001a41c087810 */ /* 0x000fc80007ffe0ff */
[----:B------:R-:W-:Y:S02]  /*652d0*/  ISETP.LT.AND P1, PT, R8, c[0x0][0x17c], !P0 ;  /* 0x00005f0008007a0c */ /* 0x000fe40004721270 */
[----:B------:R-:W-:Y:S02]  /*652e0*/  IADD3 R8, R28, 0x1a5, RZ ;  /* 0x000001a51c087810 */ /* 0x000fe40007ffe0ff */
[----:B------:R-:W-:Y:S02]  /*652f0*/  LEA R20, P6, R0, R3, 0x1 ;  /* 0x0000000300147211 */ /* 0x000fe400078c08ff */
[----:B------:R-:W-:Y:S01]  /*65300*/  ISETP.LT.AND P5, PT, R8, c[0x0][0x17c], !P0 ;  /* 0x00005f0008007a0c */ /* 0x000fe200047a1270 */
[----:B------:R0:W-:Y:S01]  /*65310*/  @P2 STG.E.U16 [R22.64], R4 ;  /* 0x0000000416002986 */ /* 0x0001e2000c101506 */
[----:B------:R-:W-:Y:S02]  /*65320*/  IADD3 R8, R28, 0x1a6, RZ ;  /* 0x000001a61c087810 */ /* 0x000fe40007ffe0ff */
[----:B------:R-:W-:-:S02]  /*65330*/  LEA.HI.X.SX32 R21, R0, R2, 0x1, P6 ;  /* 0x0000000200157211 */ /* 0x000fc400030f0eff */
[----:B------:R-:W-:Y:S02]  /*65340*/  ISETP.LT.AND P4, PT, R8, c[0x0][0x17c], !P0 ;  /* 0x00005f0008007a0c */ /* 0x000fe40004781270 */
[----:B0-----:R-:W-:-:S04]  /*65350*/  IADD3 R4, R0, c[0x0][0x198], RZ ;  /* 0x0000660000047a10 */ /* 0x001fc80007ffe0ff */
[C---:B------:R-:W-:Y:S02]  /*65360*/  LEA R22, P6, R4.reuse, R3, 0x1 ;  /* 0x0000000304167211 */ /* 0x040fe400078c08ff */
[C---:B------:R-:W-:Y:S02]  /*65370*/  IADD3 R0, R4.reuse, c[0x0][0x198], RZ ;  /* 0x0000660004007a10 */ /* 0x040fe40007ffe0ff */
[----:B------:R-:W-:Y:S02]  /*65380*/  LEA.HI.X.SX32 R23, R4, R2, 0x1, P6 ;  /* 0x0000000204177211 */ /* 0x000fe400030f0eff */
[----:B------:R-:W-:Y:S02]  /*65390*/  IADD3 R4, R0, c[0x0][0x198], RZ ;  /* 0x0000660000047a10 */ /* 0x000fe40007ffe0ff */
[----:B------:R-:W-:-:S04]  /*653a0*/  IADD3 R8, R28, 0x1a7, RZ ;  /* 0x000001a71c087810 */ /* 0x000fc80007ffe0ff */
[----:B------:R-:W-:Y:S02]  /*653b0*/  ISETP.LT.AND P3, PT, R8, c[0x0][0x17c], !P0 ;  /* 0x00005f0008007a0c */ /* 0x000fe40004761270 */
[----:B------:R-:W-:-:S04]  /*653c0*/  IADD3 R8, R28, 0x1a8, RZ ;  /* 0x000001a81c087810 */ /* 0x000fc80007ffe0ff */
[----:B------:R-:W-:Y:S01]  /*653d0*/  ISETP.LT.AND P2, PT, R8, c[0x0][0x17c], !P0 ;  /* 0x00005f0008007a0c */ /* 0x000fe20004741270 */
[----:B--2---:R0:W-:Y:S01]  /*653e0*/  @P1 STG.E.U16 [R20.64], R16 ;  /* 0x0000001014001986 */ /* 0x0041e2000c101506 */
[----:B------:R-:W-:-:S05]  /*653f0*/  PRMT R12, R16, 0x7632, R12 ;  /* 0x00007632100c7816 */ /* 0x000fca000000000c */
[----:B------:R1:W-:Y:S01]  /*65400*/  @P5 STG.E.U16 [R22.64], R12 ;  /* 0x0000000c16005986 */ /* 0x0003e2000c101506 */
[----:B0-----:R-:W-:-:S03]  /*65410*/  LEA R20, P6, R0, R3, 0x1 ;  /* 0x0000000300147211 */ /* 0x001fc600078c08ff */
[----:B------:R-:W2:Y:S01]  /*65420*/  LDL.LU R16, [R1+0x94] ;  /* 0x0000940001107983 */ /* 0x000ea20000300800 */
[-C--:B------:R-:W-:Y:S02]  /*65430*/  LEA.HI.X.SX32 R21, R0, R2.reuse, 0x1, P6 ;  /* 0x0000000200157211 */ /* 0x080fe400030f0eff */
[C---:B-1----:R-:W-:Y:S02]  /*65440*/  LEA R22, P6, R4.reuse, R3, 0x1 ;  /* 0x0000000304167211 */ /* 0x042fe400078c08ff */
[C---:B------:R-:W-:Y:S02]  /*65450*/  IADD3 R0, R4.reuse, c[0x0][0x198], RZ ;  /* 0x0000660004007a10 */ /* 0x040fe40007ffe0ff */
[----:B------:R-:W-:Y:S01]  /*65460*/  LEA.HI.X.SX32 R23, R4, R2, 0x1, P6 ;  /* 0x0000000204177211 */ /* 0x000fe200030f0eff */
[----:B---3--:R0:W-:Y:S01]  /*65470*/  @P4 STG.E.U16 [R20.64], R24 ;  /* 0x0000001814004986 */ /* 0x0081e2000c101506 */
[----:B------:R-:W-:-:S03]  /*65480*/  PRMT R4, R24, 0x7632, R4 ;  /* 0x0000763218047816 */ /* 0x000fc60000000004 */
[----:B0-----:R-:W3:Y:S01]  /*65490*/  LDL.LU R24, [R1+0x84] ;  /* 0x0000840001187983 */ /* 0x001ee20000300800 */
[----:B------:R-:W-:-:S04]  /*654a0*/  LEA R20, P6, R0, R3, 0x1 ;  /* 0x0000000300147211 */ /* 0x000fc800078c08ff */
[----:B------:R-:W-:Y:S01]  /*654b0*/  LEA.HI.X.SX32 R21, R0, R2, 0x1, P6 ;  /* 0x0000000200157211 */ /* 0x000fe200030f0eff */
[----:B------:R-:W-:Y:S04]  /*654c0*/  @P3 STG.E.U16 [R22.64], R4 ;  /* 0x0000000416003986 */ /* 0x000fe8000c101506 */
[----:B----4-:R0:W-:Y:S01]  /*654d0*/  @P2 STG.E.U16 [R20.64], R29 ;  /* 0x0000001d14002986 */ /* 0x0101e2000c101506 */
[----:B------:R-:W-:-:S03]  /*654e0*/  PRMT R12, R29, 0x7632, R12 ;  /* 0x000076321d0c7816 */ /* 0x000fc6000000000c */
[----:B0-----:R-:W4:Y:S01]  /*654f0*/  LDL.LU R29, [R1+0x4] ;  /* 0x00000400011d7983 */ /* 0x001f220000300800 */
[----:B------:R-:W-:Y:S02]  /*65500*/  IADD3 R8, R28, 0x1a9, RZ ;  /* 0x000001a91c087810 */ /* 0x000fe40007ffe0ff */
[----:B------:R-:W-:Y:S02]  /*65510*/  IADD3 R4, R0, c[0x0][0x198], RZ ;  /* 0x0000660000047a10 */ /* 0x000fe40007ffe0ff */
[----:B------:R-:W-:Y:S02]  /*65520*/  ISETP.LT.AND P1, PT, R8, c[0x0][0x17c], !P0 ;  /* 0x00005f0008007a0c */ /* 0x000fe40004721270 */
[----:B------:R-:W-:Y:S02]  /*65530*/  IADD3 R8, R28, 0x1aa, RZ ;  /* 0x000001aa1c087810 */ /* 0x000fe40007ffe0ff */
[C---:B------:R-:W-:Y:S02]  /*65540*/  LEA R22, P6, R4.reuse, R3, 0x1 ;  /* 0x0000000304167211 */ /* 0x040fe400078c08ff */
[----:B------:R-:W-:-:S02]  /*65550*/  IADD3 R0, R4, c[0x0][0x198], RZ ;  /* 0x0000660004007a10 */ /* 0x000fc40007ffe0ff */
[----:B------:R-:W-:Y:S02]  /*65560*/  ISETP.LT.AND P5, PT, R8, c[0x0][0x17c], !P0 ;  /* 0x00005f0008007a0c */ /* 0x000fe400047a1270 */
[----:B------:R-:W-:Y:S02]  /*65570*/  IADD3 R8, R28, 0x1ab, RZ ;  /* 0x000001ab1c087810 */ /* 0x000fe40007ffe0ff */
[----:B------:R-:W-:Y:S02]  /*65580*/  LEA.HI.X.SX32 R23, R4, R2, 0x1, P6 ;  /* 0x0000000204177211 */ /* 0x000fe400030f0eff */
[C---:B------:R-:W-:Y:S02]  /*65590*/  LEA R20, P6, R0.reuse, R3, 0x1 ;  /* 0x0000000300147211 */ /* 0x040fe400078c08ff */
[----:B------:R-:W-:Y:S02]  /*655a0*/  IADD3 R4, R0, c[0x0][0x198], RZ ;  /* 0x0000660000047a10 */ /* 0x000fe40007ffe0ff */
[----:B------:R-:W-:Y:S01]  /*655b0*/  ISETP.LT.AND P4, PT, R8, c[0x0][0x17c], !P0 ;  /* 0x00005f0008007a0c */ /* 0x000fe20004781270 */
[----:B------:R0:W-:Y:S01]  /*655c0*/  @P1 STG.E.U16 [R22.64], R12 ;  /* 0x0000000c16001986 */ /* 0x0001e2000c101506 */
[----:B------:R-:W-:-:S02]  /*655d0*/  IADD3 R8, R28, 0x1ac, RZ ;  /* 0x000001ac1c087810 */ /* 0x000fc40007ffe0ff */
[----:B------:R-:W-:Y:S02]  /*655e0*/  LEA.HI.X.SX32 R21, R0, R2, 0x1, P6 ;  /* 0x0000000200157211 */ /* 0x000fe400030f0eff */
[----:B------:R-:W-:Y:S02]  /*655f0*/  ISETP.LT.AND P3, PT, R8, c[0x0][0x17c], !P0 ;  /* 0x00005f0008007a0c */ /* 0x000fe40004761270 */
[C---:B------:R-:W-:Y:S02]  /*65600*/  IADD3 R0, R4.reuse, c[0x0][0x198], RZ ;  /* 0x0000660004007a10 */ /* 0x040fe40007ffe0ff */
[----:B0-----:R-:W-:-:S04]  /*65610*/  LEA R22, P6, R4, R3, 0x1 ;  /* 0x0000000304167211 */ /* 0x001fc800078c08ff */
[----:B------:R-:W-:Y:S02]  /*65620*/  LEA.HI.X.SX32 R23, R4, R2, 0x1, P6 ;  /* 0x0000000204177211 */ /* 0x000fe400030f0eff */
[----:B------:R-:W-:-:S04]  /*65630*/  IADD3 R8, R28, 0x1ad, RZ ;  /* 0x000001ad1c087810 */ /* 0x000fc80007ffe0ff */
[----:B------:R-:W-:Y:S02]  /*65640*/  ISETP.LT.AND P2, PT, R8, c[0x0][0x17c], !P0 ;  /* 0x00005f0008007a0c */ /* 0x000fe40004741270 */
[----:B------:R-:W-:-:S04]  /*65650*/  IADD3 R8, R28, 0x1ae, RZ ;  /* 0x000001ae1c087810 */ /* 0x000fc80007ffe0ff */
[----:B------:R-:W-:Y:S01]  /*65660*/  ISETP.LT.AND P1, PT, R8, c[0x0][0x17c], !P0 ;  /* 0x00005f0008007a0c */ /* 0x000fe20004721270 */
[----:B--2---:R0:W-:Y:S01]  /*65670*/  @P5 STG.E.U16 [R20.64], R16 ;  /* 0x0000001014005986 */ /* 0x0041e2000c101506 */
[----:B------:R-:W-:-:S05]  /*65680*/  PRMT R4, R16, 0x7632, R4 ;  /* 0x0000763210047816 */ /* 0x000fca0000000004 */
[----:B------:R1:W-:Y:S04]  /*65690*/  @P4 STG.E.U16 [R22.64], R4 ;  /* 0x0000000416004986 */ /* 0x0003e8000c101506 */
[----:B0-----:R-:W2:Y:S01]  /*656a0*/  LDL.LU R16, [R1+0x64] ;  /* 0x0000640001107983 */ /* 0x001ea20000300800 */
[----:B------:R-:W-:-:S04]  /*656b0*/  LEA R20, P6, R0, R3, 0x1 ;  /* 0x0000000300147211 */ /* 0x000fc800078c08ff */
[C---:B------:R-:W-:Y:S02]  /*656c0*/  LEA.HI.X.SX32 R21, R0.reuse, R2, 0x1, P6 ;  /* 0x0000000200157211 */ /* 0x040fe400030f0eff */
[----:B-1----:R-:W-:-:S04]  /*656d0*/  IADD3 R4, R0, c[0x0][0x198], RZ ;  /* 0x0000660000047a10 */ /* 0x002fc80007ffe0ff */
[C---:B------:R-:W-:Y:S02]  /*656e0*/  LEA R22, P6, R4.reuse, R3, 0x1 ;  /* 0x0000000304167211 */ /* 0x040fe400078c08ff */
[C---:B------:R-:W-:Y:S02]  /*656f0*/  IADD3 R0, R4.reuse, c[0x0][0x198], RZ ;  /* 0x0000660004007a10 */ /* 0x040fe40007ffe0ff */
[----:B------:R-:W-:Y:S02]  /*65700*/  LEA.HI.X.SX32 R23, R4, R2, 0x1, P6 ;  /* 0x0000000204177211 */ /* 0x000fe400030f0eff */
[----:B------:R-:W-:Y:S01]  /*65710*/  IADD3 R4, R0, c[0x0][0x198], RZ ;  /* 0x0000660000047a10 */ /* 0x000fe20007ffe0ff */
[----:B---3--:R0:W-:Y:S01]  /*65720*/  @P3 STG.E.U16 [R20.64], R24 ;  /* 0x0000001814003986 */ /* 0x0081e2000c101506 */
[----:B------:R-:W-:-:S03]  /*65730*/  PRMT R12, R24, 0x7632, R12 ;  /* 0x00007632180c7816 */ /* 0x000fc6000000000c */
[----:B0-----:R-:W3:Y:S01]  /*65740*/  LDL.LU R24, [R1+0x34] ;  /* 0x0000340001187983 */ /* 0x001ee20000300800 */
[----:B------:R-:W-:-:S03]  /*65750*/  LEA R20, P6, R0, R3, 0x1 ;  /* 0x0000000300147211 */ /* 0x000fc600078c08ff */
[----:B------:R0:W-:Y:S01]  /*65760*/  @P2 STG.E.U16 [R22.64], R12 ;  /* 0x0000000c16002986 */ /* 0x0001e2000c101506 */
[-C--:B------:R-:W-:Y:S02]  /*65770*/  LEA.HI.X.SX32 R21, R0, R2.reuse, 0x1, P6 ;  /* 0x0000000200157211 */ /* 0x080fe400030f0eff */
[C---:B------:R-:W-:Y:S02]  /*65780*/  IADD3 R0, R4.reuse, c[0x0][0x198], RZ ;  /* 0x0000660004007a10 */ /* 0x040fe40007ffe0ff */
[C---:B0-----:R-:W-:Y:S01]  /*65790*/  LEA R22, P6, R4.reuse, R3, 0x1 ;  /* 0x0000000304167211 */ /* 0x041fe200078c08ff */
[----:B----4-:R0:W-:Y:S03]  /*657a0*/  @P1 STG.E.U16 [R20.64], R29 ;  /* 0x0000001d14001986 */ /* 0x0101e6000c101506 */
[----:B------:R-:W-:Y:S02]  /*657b0*/  LEA.HI.X.SX32 R23, R4, R2, 0x1, P6 ;  /* 0x0000000204177211 */ /* 0x000fe400030f0eff */
[----:B------:R-:W-:-:S02]  /*657c0*/  PRMT R4, R29, 0x7632, R4 ;  /* 0x000076321d047816 */ /* 0x000fc40000000004 */
[----:B0-----:R-:W4:Y:S01]  /*657d0*/  LDL.LU R29, [R1+0x14] ;  /* 0x00001400011d7983 */ /* 0x001f220000300800 */
        /* <DEDUP_REMOVED lines=23> */
[----:B0-----:R-:W-:-:S04]  /*65950*/  LEA R20, P6, R0, R3, 0x1 ;  /* 0x0000000300147211 */ /* 0x001fc800078c08ff */
[-C--:B------:R-:W-:Y:S02]  /*65960*/  LEA.HI.X.SX32 R21, R0, R2.reuse, 0x1, P6 ;  /* 0x0000000200157211 */ /* 0x080fe400030f0eff */
[C---:B-1----:R-:W-:Y:S02]  /*65970*/  LEA R22, P6, R4.reuse, R3, 0x1 ;  /* 0x0000000304167211 */ /* 0x042fe400078c08ff */
[C---:B------:R-:W-:Y:S02]  /*65980*/  IADD3 R0, R4.reuse, c[0x0][0x198], RZ ;  /* 0x0000660004007a10 */ /* 0x040fe40007ffe0ff */
[----:B------:R-:W-:Y:S01]  /*65990*/  LEA.HI.X.SX32 R23, R4, R2, 0x1, P6 ;  /* 0x0000000204177211 */ /* 0x000fe200030f0eff */
[----:B---3--:R0:W-:Y:S01]  /*659a0*/  @P2 STG.E.U16 [R20.64], R24 ;  /* 0x0000001814002986 */ /* 0x0081e2000c101506 */
[----:B------:R-:W-:-:S03]  /*659b0*/  PRMT R4, R24, 0x7632, R4 ;  /* 0x0000763218047816 */ /* 0x000fc60000000004 */
[----:B0-----:R-:W2:Y:S01]  /*659c0*/  LDL.LU R24, [R1+0x48] ;  /* 0x0000480001187983 */ /* 0x001ea20000300800 */
[----:B------:R-:W-:-:S04]  /*659d0*/  LEA R20, P6, R0, R3, 0x1 ;  /* 0x0000000300147211 */ /* 0x000fc800078c08ff */
[----:B------:R-:W-:Y:S01]  /*659e0*/  LEA.HI.X.SX32 R21, R0, R2, 0x1, P6 ;  /* 0x0000000200157211 */ /* 0x000fe200030f0eff */
[----:B------:R-:W-:Y:S04]  /*659f0*/  @P1 STG.E.U16 [R22.64], R4 ;  /* 0x0000000416001986 */ /* 0x000fe8000c101506 */
[----:B----4-:R0:W-:Y:S01]  /*65a00*/  @P5 STG.E.U16 [R20.64], R29 ;  /* 0x0000001d14005986 */ /* 0x0101e2000c101506 */
[----:B------:R-:W-:-:S03]  /*65a10*/  PRMT R12, R29, 0x7632, R12 ;  /* 0x000076321d0c7816 */ /* 0x000fc6000000000c */
[----:B0-----:R-:W3:Y:S01]  /*65a20*/  LDL.LU R29, [R1+0x58] ;  /* 0x00005800011d7983 */ /* 0x001ee20000300800 */
[----:B------:R-:W-:-:S04]  /*65a30*/  IADD3 R8, R28, 0x1b5, RZ ;  /* 0x000001b51c087810 */ /* 0x000fc80007ffe0ff */
[----:B------:R-:W-:Y:S02]  /*65a40*/  ISETP.LT.AND P4, PT, R8, c[0x0][0x17c], !P0 ;  /* 0x00005f0008007a0c */ /* 0x000fe40004781270 */
[----:B------:R-:W-:-:S04]  /*65a50*/  IADD3 R8, R28, 0x1b6, RZ ;  /* 0x000001b61c087810 */ /* 0x000fc80007ffe0ff */
[----:B------:R-:W-:Y:S02]  /*65a60*/  ISETP.LT.AND P3, PT, R8, c[0x0][0x17c], !P0 ;  /* 0x00005f0008007a0c */ /* 0x000fe40004761270 */
[----:B------:R-:W-:Y:S02]  /*65a70*/  IADD3 R8, R28, 0x1b7, RZ ;  /* 0x000001b71c087810 */ /* 0x000fe40007ffe0ff */
[----:B------:R-:W-:Y:S02]  /*65a80*/  IADD3 R4, R0, c[0x0][0x198], RZ ;  /* 0x0000660000047a10 */ /* 0x000fe40007ffe0ff */
[----:B------:R-:W-:Y:S02]  /*65a90*/  ISETP.LT.AND P2, PT, R8, c[0x0][0x17c], !P0 ;  /* 0x00005f0008007a0c */ /* 0x000fe40004741270 */
[----:B------:R-:W-:Y:S02]  /*65aa0*/  IADD3 R8, R28, 0x1b8, RZ ;  /* 0x000001b81c087810 */ /* 0x000fe40007ffe0ff */
[----:B------:R-:W-:-:S02]  /*65ab0*/  LEA R22, P6, R4, R3, 0x1 ;  /* 0x0000000304167211 */ /* 0x000fc400078c08ff */
[----:B------:R-:W-:Y:S02]  /*65ac0*/  IADD3 R0, R4, c[0x0][0x198], RZ ;  /* 0x0000660004007a10 */ /* 0x000fe40007ffe0ff */
[----:B------:R-:W-:Y:S02]  /*65ad0*/  ISETP.LT.AND P1, PT, R8, c[0x0][0x17c], !P0 ;  /* 0x00005f0008007a0c */ /* 0x000fe40004721270 */
[----:B------:R-:W-:Y:S02]  /*65ae0*/  IADD3 R8, R28, 0x1b9, RZ ;  /* 0x000001b91c087810 */ /* 0x000fe40007ffe0ff */
[----:B------:R-:W-:Y:S02]  /*65af0*/  LEA.HI.X.SX32 R23, R4, R2, 0x1, P6 ;  /* 0x0000000204177211 */ /* 0x000fe400030f0eff */
[----:B------:R-:W-:Y:S02]  /*65b00*/  LEA R20, P6, R0, R3, 0x1 ;  /* 0x0000000300147211 */ /* 0x000fe400078c08ff */
[----:B------:R-:W-:-:S02]  /*65b10*/  ISETP.LT.AND P5, PT, R8, c[0x0][0x17c], !P0 ;  /* 0x00005f0008007a0c */ /* 0x000fc400047a1270 */
[----:B------:R-:W-:Y:S02]  /*65b20*/  IADD3 R4, R0, c[0x0][0x198], RZ ;  /* 0x0000660000047a10 */ /* 0x000fe40007ffe0ff */
[----:B------:R-:W-:Y:S01]  /*65b30*/  IADD3 R8, R28, 0x1ba, RZ ;  /* 0x000001ba1c087810 */ /* 0x000fe20007ffe0ff */
[----:B------:R0:W-:Y:S01]  /*65b40*/  @P4 STG.E.U16 [R22.64], R12 ;  /* 0x0000000c16004986 */ /* 0x0001e2000c101506 */
[----:B------:R-:W-:Y:S02]  /*65b50*/  LEA.HI.X.SX32 R21, R0, R2, 0x1, P6 ;  /* 0x0000000200157211 */ /* 0x000fe400030f0eff */
[----:B------:R-:W-:Y:S02]  /*65b60*/  ISETP.LT.AND P4, PT, R8, c[0x0][0x17c], !P0 ;  /* 0x00005f0008007a0c */ /* 0x000fe40004781270 */
[----:B------:R-:W-:Y:S01]  /*65b70*/  IADD3 R0, R4, c[0x0][0x198], RZ ;  /* 0x0000660004007a10 */ /* 0x000fe20007ffe0ff */
[----:B------:R1:W-:Y:S01]  /*65b80*/  @P3 STG.E.U16 [R20.64], R25 ;  /* 0x0000001914003986 */ /* 0x0003e2000c101506 */
[----:B------:R-:W-:-:S02]  /*65b90*/  IADD3 R8, R28, 0x1bb, RZ ;  /* 0x000001bb1c087810 */ /* 0x000fc40007ffe0ff */
[-C--:B0-----:R-:W-:Y:S02]  /*65ba0*/  LEA R22, P6, R4, R3.reuse, 0x1 ;  /* 0x0000000304167211 */ /* 0x081fe400078c08ff */
[----:B------:R-:W-:Y:S02]  /*65bb0*/  ISETP.LT.AND P3, PT, R8, c[0x0][0x17c], !P0 ;  /* 0x00005f0008007a0c */ /* 0x000fe40004761270 */
[----:B------:R-:W-:Y:S02]  /*65bc0*/  LEA.HI.X.SX32 R23, R4, R2, 0x1, P6 ;  /* 0x0000000204177211 */ /* 0x000fe400030f0eff */
[----:B-1----:R-:W-:Y:S02]  /*65bd0*/  PRMT R25, R25, 0x7632, R25 ;  /* 0x0000763219197816 */ /* 0x002fe40000000019 */
[C---:B------:R-:W-:Y:S02]  /*65be0*/  LEA R20, P6, R0.reuse, R3, 0x1 ;  /* 0x0000000300147211 */ /* 0x040fe400078c08ff */
[----:B------:R-:W-:-:S02]  /*65bf0*/  IADD3 R4, R0, c[0x0][0x198], RZ ;  /* 0x0000660000047a10 */ /* 0x000fc40007ffe0ff */
[----:B------:R-:W-:Y:S01]  /*65c00*/  IADD3 R8, R28, 0x1bc, RZ ;  /* 0x000001bc1c087810 */ /* 0x000fe20007ffe0ff */
[----:B------:R0:W-:Y:S01]  /*65c10*/  @P2 STG.E.U16 [R22.64], R25 ;  /* 0x0000001916002986 */ /* 0x0001e2000c101506 */
[----:B------:R-:W-:Y:S02]  /*65c20*/  LEA.HI.X.SX32 R21, R0, R2, 0x1, P6 ;  /* 0x0000000200157211 */ /* 0x000fe400030f0eff */
[----:B------:R-:W-:Y:S02]  /*65c30*/  ISETP.LT.AND P2, PT, R8, c[0x0][0x17c], !P0 ;  /* 0x00005f0008007a0c */ /* 0x000fe40004741270 */
[----:B------:R-:W-:Y:S02]  /*65c40*/  IADD3 R0, R4, c[0x0][0x198], RZ ;  /* 0x0000660004007a10 */ /* 0x000fe40007ffe0ff */
[----:B------:R-:W-:Y:S02]  /*65c50*/  IADD3 R8, R28, 0x1bd, RZ ;  /* 0x000001bd1c087810 */ /* 0x000fe40007ffe0ff */
[----:B0-----:R-:W-:Y:S01]  /*65c60*/  LEA R22, P6, R4, R3, 0x1 ;  /* 0x0000000304167211 */ /* 0x001fe200078c08ff */
[----:B------:R0:W-:Y:S01]  /*65c70*/  @P1 STG.E.U16 [R20.64], R5 ;  /* 0x0000000514001986 */ /* 0x0001e2000c101506 */
[----:B------:R-:W-:-:S02]  /*65c80*/  ISETP.LT.AND P1, PT, R8, c[0x0][0x17c], !P0 ;  /* 0x00005f0008007a0c */ /* 0x000fc40004721270 */
[-C--:B------:R-:W-:Y:S01]  /*65c90*/  LEA.HI.X.SX32 R23, R4, R2.reuse, 0x1, P6 ;  /* 0x0000000204177211 */ /* 0x080fe200030f0eff */
[----:B------:R-:W4:Y:S01]  /*65ca0*/  LDL.LU R25, [R1+0x28] ;  /* 0x0000280001197983 */ /* 0x000f220000300800 */
[CC--:B------:R-:W-:Y:S02]  /*65cb0*/  LEA R4, P6, R0.reuse, R3.reuse, 0x1 ;  /* 0x0000000300047211 */ /* 0x0c0fe400078c08ff */
[C---:B------:R-:W-:Y:S02]  /*65cc0*/  IADD3 R8, R0.reuse, c[0x0][0x198], RZ ;  /* 0x0000660000087a10 */ /* 0x040fe40007ffe0ff */
[----:B------:R-:W-:Y:S02]  /*65cd0*/  PRMT R12, R5, 0x7632, R12 ;  /* 0x00007632050c7816 */ /* 0x000fe4000000000c */
[----:B0-----:R-:W-:Y:S02]  /*65ce0*/  LEA.HI.X.SX32 R5, R0, R2, 0x1, P6 ;  /* 0x0000000200057211 */ /* 0x001fe400030f0eff */
[C---:B------:R-:W-:Y:S01]  /*65cf0*/  LEA R20, P6, R8.reuse, R3, 0x1 ;  /* 0x0000000308147211 */ /* 0x040fe200078c08ff */
[----:B------:R-:W-:Y:S01]  /*65d00*/  @P5 STG.E.U16 [R22.64], R12 ;  /* 0x0000000c16005986 */ /* 0x000fe2000c101506 */
[----:B------:R-:W-:-:S02]  /*65d10*/  IADD3 R0, R8, c[0x0][0x198], RZ ;  /* 0x0000660008007a10 */ /* 0x000fc40007ffe0ff */
[----:B------:R-:W-:Y:S01]  /*65d20*/  LEA.HI.X.SX32 R21, R8, R2, 0x1, P6 ;  /* 0x0000000208157211 */ /* 0x000fe200030f0eff */
[----:B------:R0:W-:Y:S01]  /*65d30*/  @P4 STG.E.U16 [R4.64], R9 ;  /* 0x0000000904004986 */ /* 0x0001e2000c101506 */
[C---:B------:R-:W-:Y:S02]  /*65d40*/  IADD3 R8, R28.reuse, 0x1c0, RZ ;  /* 0x000001c01c087810 */ /* 0x040fe40007ffe0ff */
[C---:B------:R-:W-:Y:S02]  /*65d50*/  IADD3 R16, R28.reuse, 0x1be, RZ ;  /* 0x000001be1c107810 */ /* 0x040fe40007ffe0ff */
[----:B0-----:R-:W-:Y:S02]  /*65d60*/  IADD3 R4, R28, 0x1bf, RZ ;  /* 0x000001bf1c047810 */ /* 0x001fe40007ffe0ff */
[----:B------:R-:W-:Y:S02]  /*65d70*/  PRMT R9, R9, 0x7632, R9 ;  /* 0x0000763209097816 */ /* 0x000fe40000000009 */
[----:B------:R-:W-:-:S02]  /*65d80*/  ISETP.LT.AND P4, PT, R4, c[0x0][0x17c], !P0 ;  /* 0x00005f0004007a0c */ /* 0x000fc40004781270 */
[----:B------:R-:W-:Y:S01]  /*65d90*/  LEA R4, P6, R0, R3, 0x1 ;  /* 0x0000000300047211 */ /* 0x000fe200078c08ff */
[----:B------:R0:W-:Y:S01]  /*65da0*/  @P3 STG.E.U16 [R20.64], R9 ;  /* 0x0000000914003986 */ /* 0x0001e2000c101506 */
[----:B------:R-:W-:Y:S02]  /*65db0*/  ISETP.LT.AND P3, PT, R8, c[0x0][0x17c], !P0 ;  /* 0x00005f0008007a0c */ /* 0x000fe40004761270 */
[----:B------:R-:W-:Y:S02]  /*65dc0*/  LEA.HI.X.SX32 R5, R0, R2, 0x1, P6 ;  /* 0x0000000200057211 */ /* 0x000fe400030f0eff */
[----:B------:R-:W-:Y:S02]  /*65dd0*/  ISETP.LT.AND P5, PT, R16, c[0x0][0x17c], !P0 ;  /* 0x00005f0010007a0c */ /* 0x000fe400047a1270 */
[----:B0-----:R-:W-:-:S04]  /*65de0*/  IADD3 R9, R0, c[0x0][0x198], RZ ;  /* 0x0000660000097a10 */ /* 0x001fc80007ffe0ff */
[C---:B------:R-:W-:Y:S02]  /*65df0*/  LEA R8, P6, R9.reuse, R3, 0x1 ;  /* 0x0000000309087211 */ /* 0x040fe400078c08ff */
[C---:B------:R-:W-:Y:S01]  /*65e00*/  IADD3 R0, R9.reuse, c[0x0][0x198], RZ ;  /* 0x0000660009007a10 */ /* 0x040fe20007ffe0ff */
[----:B------:R0:W-:Y:S01]  /*65e10*/  @P2 STG.E.U16 [R4.64], R13 ;  /* 0x0000000d04002986 */ /* 0x0001e2000c101506 */
[----:B------:R-:W-:Y:S02]  /*65e20*/  LEA.HI.X.SX32 R9, R9, R2, 0x1, P6 ;  /* 0x0000000209097211 */ /* 0x000fe400030f0eff */
[----:B------:R-:W-:-:S04]  /*65e30*/  IADD3 R12, R28, 0x1c1, RZ ;  /* 0x000001c11c0c7810 */ /* 0x000fc80007ffe0ff */
[----:B------:R-:W-:Y:S02]  /*65e40*/  ISETP.LT.AND P2, PT, R12, c[0x0][0x17c], !P0 ;  /* 0x00005f000c007a0c */ /* 0x000fe40004741270 */
[C---:B0-----:R-:W-:Y:S02]  /*65e50*/  LEA R4, P6, R0.reuse, R3, 0x1 ;  /* 0x0000000300047211 */ /* 0x041fe400078c08ff */
[----:B------:R-:W-:Y:S02]  /*65e60*/  PRMT R13, R13, 0x7632, R13 ;  /* 0x000076320d0d7816 */ /* 0x000fe4000000000d */
[C---:B------:R-:W-:Y:S02]  /*65e70*/  LEA.HI.X.SX32 R5, R0.reuse, R2, 0x1, P6 ;  /* 0x0000000200057211 */ /* 0x040fe400030f0eff */
[----:B------:R-:W-:Y:S01]  /*65e80*/  IADD3 R12, R0, c[0x0][0x198], RZ ;  /* 0x00006600000c7a10 */ /* 0x000fe20007ffe0ff */
[----:B------:R0:W-:Y:S04]  /*65e90*/  @P1 STG.E.U16 [R8.64], R13 ;  /* 0x0000000d08001986 */ /* 0x0001e8000c101506 */
[----:B------:R1:W-:Y:S01]  /*65ea0*/  @P5 STG.E.U16 [R4.64], R17 ;  /* 0x0000001104005986 */ /* 0x0003e2000c101506 */
[----:B------:R-:W-:-:S02]  /*65eb0*/  IADD3 R0, R12, c[0x0][0x198], RZ ;  /* 0x000066000c007a10 */ /* 0x000fc40007ffe0ff */
[-C--:B0-----:R-:W-:Y:S02]  /*65ec0*/  LEA R8, P6, R12, R3.reuse, 0x1 ;  /* 0x000000030c087211 */ /* 0x081fe400078c08ff */
[----:B-1----:R-:W-:Y:S02]  /*65ed0*/  IADD3 R4, R28, 0x1c3, RZ ;  /* 0x000001c31c047810 */ /* 0x002fe40007ffe0ff */
[----:B------:R-:W-:Y:S02]  /*65ee0*/  LEA.HI.X.SX32 R9, R12, R2, 0x1, P6 ;  /* 0x000000020c097211 */ /* 0x000fe400030f0eff */
[----:B------:R-:W-:Y:S02]  /*65ef0*/  PRMT R17, R17, 0x7632, R17 ;  /* 0x0000763211117816 */ /* 0x000fe40000000011 */
[----:B------:R-:W-:Y:S02]  /*65f00*/  ISETP.LT.AND P5, PT, R4, c[0x0][0x17c], !P0 ;  /* 0x00005f0004007a0c */ /* 0x000fe400047a1270 */
[----:B------:R-:W-:Y:S01]  /*65f10*/  LEA R4, P6, R0, R3, 0x1 ;  /* 0x0000000300047211 */ /* 0x000fe200078c08ff */
[----:B------:R0:W-:Y:S01]  /*65f20*/  @P4 STG.E.U16 [R8.64], R17 ;  /* 0x0000001108004986 */ /* 0x0001e2000c101506 */
[----:B------:R-:W-:-:S02]  /*65f30*/  IADD3 R16, R28, 0x1c2, RZ ;  /* 0x000001c21c107810 */ /* 0x000fc40007ffe0ff */
[----:B------:R-:W-:Y:S02]  /*65f40*/  LEA.HI.X.SX32 R5, R0, R2, 0x1, P6 ;  /* 0x0000000200057211 */ /* 0x000fe400030f0eff */
[----:B------:R-:W-:Y:S02]  /*65f50*/  ISETP.LT.AND P1, PT, R16, c[0x0][0x17c], !P0 ;  /* 0x00005f0010007a0c */ /* 0x000fe40004721270 */
[----:B0-----:R-:W-:-:S04]  /*65f60*/  IADD3 R9, R0, c[0x0][0x198], RZ ;  /* 0x0000660000097a10 */ /* 0x001fc80007ffe0ff */
[C---:B------:R-:W-:Y:S02]  /*65f70*/  LEA R8, P6, R9.reuse, R3, 0x1 ;  /* 0x0000000309087211 */ /* 0x040fe400078c08ff */
[C---:B------:R-:W-:Y:S02]  /*65f80*/  IADD3 R0, R9.reuse, c[0x0][0x198], RZ ;  /* 0x0000660009007a10 */ /* 0x040fe40007ffe0ff */
[----:B------:R-:W-:Y:S01]  /*65f90*/  LEA.HI.X.SX32 R9, R9, R2, 0x1, P6 ;  /* 0x0000000209097211 */ /* 0x000fe200030f0eff */
[----:B--2---:R0:W-:Y:S01]  /*65fa0*/  @P3 STG.E.U16 [R4.64], R24 ;  /* 0x0000001804003986 */ /* 0x0041e2000c101506 */
[----:B------:R-:W-:-:S03]  /*65fb0*/  PRMT R13, R24, 0x7632, R13 ;  /* 0x00007632180d7816 */ /* 0x000fc6000000000d */
[----:B0-----:R-:W2:Y:S01]  /*65fc0*/  LDL.LU R24, [R1+0x78] ;  /* 0x0000780001187983 */ /* 0x001ea20000300800 */
[----:B------:R-:W-:-:S04]  /*65fd0*/  LEA R4, P6, R0, R3, 0x1 ;  /* 0x0000000300047211 */ /* 0x000fc800078c08ff */
[----:B------:R-:W-:Y:S01]  /*65fe0*/  LEA.HI.X.SX32 R5, R0, R2, 0x1, P6 ;  /* 0x0000000200057211 */ /* 0x000fe200030f0eff */
[----:B------:R-:W-:Y:S04]  /*65ff0*/  @P2 STG.E.U16 [R8.64], R13 ;  /* 0x0000000d08002986 */ /* 0x000fe8000c101506 */
[----:B---3--:R0:W-:Y:S02]  /*66000*/  @P1 STG.E.U16 [R4.64], R29 ;  /* 0x0000001d04001986 */ /* 0x0081e4000c101506 */
[----:B0-----:R-:W-:Y:S02]  /*66010*/  PRMT R5, R29, 0x7632, R5 ;  /* 0x000076321d057816 */ /* 0x001fe40000000005 */
[----:B------:R-:W3:Y:S01]  /*66020*/  LDL.LU R29, [R1+0xa8] ;  /* 0x0000a800011d7983 */ /* 0x000ee20000300800 */
[----:B------:R-:W-:-:S04]  /*66030*/  IADD3 R12, R28, 0x1c4, RZ ;  /* 0x000001c41c0c7810 */ /* 0x000fc80007ffe0ff */
[----:B------:R-:W-:Y:S02]  /*66040*/  ISETP.LT.AND P4, PT, R12, c[0x0][0x17c], !P0 ;  /* 0x00005f000c007a0c */ /* 0x000fe40004781270 */
[----:B------:R-:W-:-:S04]  /*66050*/  IADD3 R12, R28, 0x1c5, RZ ;  /* 0x000001c51c0c7810 */ /* 0x000fc80007ffe0ff */
[----:B------:R-:W-:Y:S02]  /*66060*/  ISETP.LT.AND P3, PT, R12, c[0x0][0x17c], !P0 ;  /* 0x00005f000c007a0c */ /* 0x000fe40004761270 */
[----:B------:R-:W-:Y:S02]  /*66070*/  IADD3 R12, R0, c[0x0][0x198], RZ ;  /* 0x00006600000c7a10 */ /* 0x000fe40007ffe0ff */
[----:B------:R-:W-:Y:S02]  /*66080*/  IADD3 R4, R28, 0x1c7, RZ ;  /* 0x000001c71c047810 */ /* 0x000fe40007ffe0ff */
[C---:B------:R-:W-:Y:S02]  /*66090*/  LEA R8, P6, R12.reuse, R3, 0x1 ;  /* 0x000000030c087211 */ /* 0x040fe400078c08ff */
[C---:B------:R-:W-:Y:S02]  /*660a0*/  IADD3 R0, R12.reuse, c[0x0][0x198], RZ ;  /* 0x000066000c007a10 */ /* 0x040fe40007ffe0ff */
[----:B------:R-:W-:-:S02]  /*660b0*/  LEA.HI.X.SX32 R9, R12, R2, 0x1, P6 ;  /* 0x000000020c097211 */ /* 0x000fc400030f0eff */
[----:B------:R-:W-:Y:S02]  /*660c0*/  ISETP.LT.AND P1, PT, R4, c[0x0][0x17c], !P0 ;  /* 0x00005f0004007a0c */ /* 0x000fe40004721270 */
[----:B------:R-:W-:Y:S01]  /*660d0*/  LEA R4, P6, R0, R3, 0x1 ;  /* 0x0000000300047211 */ /* 0x000fe200078c08ff */
[----:B------:R0:W-:Y:S01]  /*660e0*/  @P5 STG.E.U16 [R8.64], R5 ;  /* 0x0000000508005986 */ /* 0x0001e2000c101506 */
[C---:B------:R-:W-:Y:S02]  /*660f0*/  IADD3 R16, R28.reuse, 0x1c6, RZ ;  /* 0x000001c61c107810 */ /* 0x040fe40007ffe0ff */
[----:B------:R-:W-:Y:S02]  /*66100*/  IADD3 R12, R28, 0x1c8, RZ ;  /* 0x000001c81c0c7810 */ /* 0x000fe40007ffe0ff */
[----:B------:R-:W-:Y:S02]  /*66110*/  ISETP.LT.AND P2, PT, R16, c[0x0][0x17c], !P0 ;  /* 0x00005f0010007a0c */ /* 0x000fe40004741270 */
[----:B0-----:R-:W-:-:S02]  /*66120*/  LEA.HI.X.SX32 R5, R0, R2, 0x1, P6 ;  /* 0x0000000200057211 */ /* 0x001fc400030f0eff */
[----:B------:R-:W-:-:S04]  /*66130*/  IADD3 R9, R0, c[0x0][0x198], RZ ;  /* 0x0000660000097a10 */ /* 0x000fc80007ffe0ff */
[C---:B------:R-:W-:Y:S02]  /*66140*/  LEA R8, P6, R9.reuse, R3, 0x1 ;  /* 0x0000000309087211 */ /* 0x040fe400078c08ff */
[C---:B------:R-:W-:Y:S02]  /*66150*/  IADD3 R0, R9.reuse, c[0x0][0x198], RZ ;  /* 0x0000660009007a10 */ /* 0x040fe40007ffe0ff */
[----:B------:R-:W-:Y:S02]  /*66160*/  ISETP.LT.AND P5, PT, R12, c[0x0][0x17c], !P0 ;  /* 0x00005f000c007a0c */ /* 0x000fe400047a1270 */
[----:B------:R-:W-:Y:S02]  /*66170*/  LEA.HI.X.SX32 R9, R9, R2, 0x1, P6 ;  /* 0x0000000209097211 */ /* 0x000fe400030f0eff */
[----:B------:R-:W-:Y:S01]  /*66180*/  IADD3 R12, R28, 0x1c9, RZ ;  /* 0x000001c91c0c7810 */ /* 0x000fe20007ffe0ff */
[----:B----4-:R0:W-:Y:S01]  /*66190*/  @P4 STG.E.U16 [R4.64], R25 ;  /* 0x0000001904004986 */ /* 0x0101e2000c101506 */
[----:B------:R-:W-:-:S02]  /*661a0*/  PRMT R13, R25, 0x7632, R13 ;  /* 0x00007632190d7816 */ /* 0x000fc4000000000d */
[----:B------:R-:W-:Y:S01]  /*661b0*/  ISETP.LT.AND P4, PT, R12, c[0x0][0x17c], !P0 ;  /* 0x00005f000c007a0c */ /* 0x000fe20004781270 */
[----:B0-----:R-:W4:Y:S01]  /*661c0*/  LDL.LU R25, [R1+0x98] ;  /* 0x0000980001197983 */ /* 0x001f220000300800 */
[CC--:B------:R-:W-:Y:S02]  /*661d0*/  LEA R4, P6, R0.reuse, R3.reuse, 0x1 ;  /* 0x0000000300047211 */ /* 0x0c0fe400078c08ff */
[C---:B------:R-:W-:Y:S02]  /*661e0*/  IADD3 R12, R0.reuse, c[0x0][0x198], RZ ;  /* 0x00006600000c7a10 */ /* 0x040fe40007ffe0ff */
[----:B------:R-:W-:Y:S01]  /*661f0*/  LEA.HI.X.SX32 R5, R0, R2, 0x1, P6 ;  /* 0x0000000200057211 */ /* 0x000fe200030f0eff */
[----:B------:R0:W-:Y:S01]  /*66200*/  @P3 STG.E.U16 [R8.64], R13 ;  /* 0x0000000d08003986 */ /* 0x0001e2000c101506 */
[C---:B------:R-:W-:Y:S02]  /*66210*/  IADD3 R0, R12.reuse, c[0x0][0x198], RZ ;  /* 0x000066000c007a10 */ /* 0x040fe40007ffe0ff */
[----:B0-----:R-:W-:-:S04]  /*66220*/  LEA R8, P6, R12, R3, 0x1 ;  /* 0x000000030c087211 */ /* 0x001fc800078c08ff */
[-C--:B------:R-:W-:Y:S01]  /*66230*/  LEA.HI.X.SX32 R9, R12, R2.reuse, 0x1, P6 ;  /* 0x000000020c097211 */ /* 0x080fe200030f0eff */
[----:B--2---:R0:W-:Y:S02]  /*66240*/  @P2 STG.E.U16 [R4.64], R24 ;  /* 0x0000001804002986 */ /* 0x0041e4000c101506 */
[----:B0-----:R-:W-:Y:S02]  /*66250*/  IADD3 R4, R28, 0x1cb, RZ ;  /* 0x000001cb1c047810 */ /* 0x001fe40007ffe0ff */
[----:B------:R-:W-:Y:S02]  /*66260*/  PRMT R5, R24, 0x7632, R5 ;  /* 0x0000763218057816 */ /* 0x000fe40000000005 */
[----:B------:R-:W2:Y:S01]  /*66270*/  LDL.LU R24, [R1+0x88] ;  /* 0x0000880001187983 */ /* 0x000ea20000300800 */
[----:B------:R-:W-:Y:S02]  /*66280*/  ISETP.LT.AND P2, PT, R4, c[0x0][0x17c], !P0 ;  /* 0x00005f0004007a0c */ /* 0x000fe40004741270 */
[C---:B------:R-:W-:Y:S01]  /*66290*/  LEA R4, P6, R0.reuse, R3, 0x1 ;  /* 0x0000000300047211 */ /* 0x040fe200078c08ff */
[----:B------:R0:W-:Y:S03]  /*662a0*/  @P1 STG.E.U16 [R8.64], R5 ;  /* 0x0000000508001986 */ /* 0x0001e6000c101506 */
[----:B0-----:R-:W-:-:S02]  /*662b0*/  LEA.HI.X.SX32 R5, R0, R2, 0x1, P6 ;  /* 0x0000000200057211 */ /* 0x001fc400030f0eff */
[----:B---3--:R-:W-:-:S03]  /*662c0*/  PRMT R13, R29, 0x7632, R13 ;  /* 0x000076321d0d7816 */ /* 0x008fc6000000000d */
[----:B------:R0:W-:Y:S04]  /*662d0*/  @P5 STG.E.U16 [R4.64], R29 ;  /* 0x0000001d04005986 */ /* 0x0001e8000c101506 */
[----:B0-----:R-:W3:Y:S01]  /*662e0*/  LDL.LU R29, [R1+0x8] ;  /* 0x00000800011d7983 */ /* 0x001ee20000300800 */
[----:B------:R-:W-:Y:S02]  /*662f0*/  IADD3 R9, R0, c[0x0][0x198], RZ ;  /* 0x0000660000097a10 */ /* 0x000fe40007ffe0ff */
[C---:B------:R-:W-:Y:S02]  /*66300*/  IADD3 R16, R28.reuse, 0x1ca, RZ ;  /* 0x000001ca1c107810 */ /* 0x040fe40007ffe0ff */
[----:B------:R-:W-:Y:S02]  /*66310*/  IADD3 R12, R28, 0x1cc, RZ ;  /* 0x000001cc1c0c7810 */ /* 0x000fe40007ffe0ff */
[----:B------:R-:W-:-:S02]  /*66320*/  LEA R8, P6, R9, R3, 0x1 ;  /* 0x0000000309087211 */ /* 0x000fc400078c08ff */
[----:B------:R-:W-:Y:S02]  /*66330*/  ISETP.LT.AND P3, PT, R16, c[0x0][0x17c], !P0 ;  /* 0x00005f0010007a0c */ /* 0x000fe40004761270 */
[C---:B------:R-:W-:Y:S02]  /*66340*/  IADD3 R0, R9.reuse, c[0x0][0x198], RZ ;  /* 0x0000660009007a10 */ /* 0x040fe40007ffe0ff */
[----:B------:R-:W-:Y:S02]  /*66350*/  ISETP.LT.AND P1, PT, R12, c[0x0][0x17c], !P0 ;  /* 0x00005f000c007a0c */ /* 0x000fe40004721270 */
[----:B------:R-:W-:Y:S02]  /*66360*/  LEA.HI.X.SX32 R9, R9, R2, 0x1, P6 ;  /* 0x0000000209097211 */ /* 0x000fe400030f0eff */
[----:B------:R-:W-:Y:S02]  /*66370*/  IADD3 R12, R28, 0x1cd, RZ ;  /* 0x000001cd1c0c7810 */ /* 0x000fe40007ffe0ff */
[----:B------:R-:W-:-:S02]  /*66380*/  LEA R4, P6, R0, R3, 0x1 ;  /* 0x0000000300047211 */ /* 0x000fc400078c08ff */
[----:B------:R-:W-:Y:S02]  /*66390*/  ISETP.LT.AND P5, PT, R12, c[0x0][0x17c], !P0 ;  /* 0x00005f000c007a0c */ /* 0x000fe400047a1270 */
[C---:B------:R-:W-:Y:S02]  /*663a0*/  LEA.HI.X.SX32 R5, R0.reuse, R2, 0x1, P6 ;  /* 0x0000000200057211 */ /* 0x040fe400030f0eff */
[----:B------:R-:W-:Y:S01]  /*663b0*/  IADD3 R12, R0, c[0x0][0x198], RZ ;  /* 0x00006600000c7a10 */ /* 0x000fe20007ffe0ff */
[----:B------:R0:W-:Y:S03]  /*663c0*/  @P4 STG.E.U16 [R8.64], R13 ;  /* 0x0000000d08004986 */ /* 0x0001e6000c101506 */
[C---:B------:R-:W-:Y:S02]  /*663d0*/  IADD3 R0, R12.reuse, c[0x0][0x198], RZ ;  /* 0x000066000c007a10 */ /* 0x040fe40007ffe0ff */
[----:B0-----:R-:W-:-:S04]  /*663e0*/  LEA R8, P6, R12, R3, 0x1 ;  /* 0x000000030c087211 */ /* 0x001fc800078c08ff */
[----:B------:R-:W-:Y:S02]  /*663f0*/  LEA.HI.X.SX32 R9, R12, R2, 0x1, P6 ;  /* 0x000000020c097211 */ /* 0x000fe400030f0eff */
[C---:B------:R-:W-:Y:S01]  /*66400*/  IADD3 R16, R28.reuse, 0x1ce, RZ ;  /* 0x000001ce1c107810 */ /* 0x040fe20007ffe0ff */
[----:B----4-:R0:W-:Y:S02]  /*66410*/  @P3 STG.E.U16 [R4.64], R25 ;  /* 0x0000001904003986 */ /* 0x0101e4000c101506 */
[----:B0-----:R-:W-:Y:S02]  /*66420*/  IADD3 R4, R28, 0x1cf, RZ ;  /* 0x000001cf1c047810 */ /* 0x001fe40007ffe0ff */
[----:B------:R-:W-:Y:S02]  /*66430*/  PRMT R5, R25, 0x7632, R5 ;  /* 0x0000763219057816 */ /* 0x000fe40000000005 */
[----:B------:R-:W-:Y:S01]  /*66440*/  ISETP.LT.AND P3, PT, R4, c[0x0][0x17c], !P0 ;  /* 0x00005f0004007a0c */ /* 0x000fe20004761270 */
[----:B------:R-:W4:Y:S01]  /*66450*/  LDL.LU R25, [R1+0x68] ;  /* 0x0000680001197983 */ /* 0x000f220000300800 */
[----:B------:R-:W-:-:S03]  /*66460*/  LEA R4, P6, R0, R3, 0x1 ;  /* 0x0000000300047211 */ /* 0x000fc600078c08ff */
[----:B------:R0:W-:Y:S01]  /*66470*/  @P2 STG.E.U16 [R8.64], R5 ;  /* 0x0000000508002986 */ /* 0x0001e2000c101506 */
[----:B------:R-:W-:Y:S02]  /*66480*/  ISETP.LT.AND P4, PT, R16, c[0x0][0x17c], !P0 ;  /* 0x00005f0010007a0c */ /* 0x000fe40004781270 */
[C---:B0-----:R-:W-:Y:S02]  /*66490*/  LEA.HI.X.SX32 R5, R0.reuse, R2, 0x1, P6 ;  /* 0x0000000200057211 */ /* 0x041fe400030f0eff */
[----:B------:R-:W-:-:S04]  /*664a0*/  IADD3 R9, R0, c[0x0][0x198], RZ ;  /* 0x0000660000097a10 */ /* 0x000fc80007ffe0ff */
        /* <DEDUP_REMOVED lines=16> */
[----:B------:R-:W-:-:S04]  /*665b0*/  IADD3 R12, R0, c[0x0][0x198], RZ ;  /* 0x00006600000c7a10 */ /* 0x000fc80007ffe0ff */
[-C--:B------:R-:W-:Y:S02]  /*665c0*/  LEA R8, P6, R12, R3.reuse, 0x1 ;  /* 0x000000030c087211 */ /* 0x080fe400078c08ff */
[----:B------:R-:W-:Y:S02]  /*665d0*/  IADD3 R4, R28, 0x1d3, RZ ;  /* 0x000001d31c047810 */ /* 0x000fe40007ffe0ff */
[C---:B------:R-:W-:Y:S02]  /*665e0*/  LEA.HI.X.SX32 R9, R12.reuse, R2, 0x1, P6 ;  /* 0x000000020c097211 */ /* 0x040fe400030f0eff */
[----:B------:R-:W-:Y:S02]  /*665f0*/  IADD3 R0, R12, c[0x0][0x198], RZ ;  /* 0x000066000c007a10 */ /* 0x000fe40007ffe0ff */
[----:B------:R-:W-:Y:S01]  /*66600*/  ISETP.LT.AND P4, PT, R4, c[0x0][0x17c], !P0 ;  /* 0x00005f0004007a0c */ /* 0x000fe20004781270 */
[----:B------:R0:W-:Y:S01]  /*66610*/  @P3 STG.E.U16 [R8.64], R5 ;  /* 0x0000000508003986 */ /* 0x0001e2000c101506 */
[----:B------:R-:W-:-:S02]  /*66620*/  LEA R4, P6, R0, R3, 0x1 ;  /* 0x0000000300047211 */ /* 0x000fc400078c08ff */
[C---:B------:R-:W-:Y:S02]  /*66630*/  IADD3 R16, R28.reuse, 0x1d2, RZ ;  /* 0x000001d21c107810 */ /* 0x040fe40007ffe0ff */
[----:B------:R-:W-:Y:S02]  /*66640*/  IADD3 R12, R28, 0x1d4, RZ ;  /* 0x000001d41c0c7810 */ /* 0x000fe40007ffe0ff */
[----:B------:R-:W-:Y:S02]  /*66650*/  ISETP.LT.AND P5, PT, R16, c[0x0][0x17c], !P0 ;  /* 0x00005f0010007a0c */ /* 0x000fe400047a1270 */
[C---:B0-----:R-:W-:Y:S02]  /*66660*/  IADD3 R9, R0.reuse, c[0x0][0x198], RZ ;  /* 0x0000660000097a10 */ /* 0x041fe40007ffe0ff */
[----:B------:R-:W-:Y:S02]  /*66670*/  LEA.HI.X.SX32 R5, R0, R2, 0x1, P6 ;  /* 0x0000000200057211 */ /* 0x000fe400030f0eff */
[----:B------:R-:W-:-:S02]  /*66680*/  LEA R8, P6, R9, R3, 0x1 ;  /* 0x0000000309087211 */ /* 0x000fc400078c08ff */
[C---:B------:R-:W-:Y:S02]  /*66690*/  IADD3 R0, R9.reuse, c[0x0][0x198], RZ ;  /* 0x0000660009007a10 */ /* 0x040fe40007ffe0ff */
[----:B------:R-:W-:Y:S02]  /*666a0*/  ISETP.LT.AND P3, PT, R12, c[0x0][0x17c], !P0 ;  /* 0x00005f000c007a0c */ /* 0x000fe40004761270 */
[----:B------:R-:W-:Y:S02]  /*666b0*/  LEA.HI.X.SX32 R9, R9, R2, 0x1, P6 ;  /* 0x0000000209097211 */ /* 0x000fe400030f0eff */
[----:B------:R-:W-:Y:S01]  /*666c0*/  IADD3 R12, R28, 0x1d5, RZ ;  /* 0x000001d51c0c7810 */ /* 0x000fe20007ffe0ff */
[----:B----4-:R0:W-:Y:S01]  /*666d0*/  @P2 STG.E.U16 [R4.64], R25 ;  /* 0x0000001904002986 */ /* 0x0101e2000c101506 */
[----:B------:R-:W-:Y:S02]  /*666e0*/  PRMT R13, R25, 0x7632, R13 ;  /* 0x00007632190d7816 */ /* 0x000fe4000000000d */
[----:B------:R-:W-:-:S02]  /*666f0*/  ISETP.LT.AND P2, PT, R12, c[0x0][0x17c], !P0 ;  /* 0x00005f000c007a0c */ /* 0x000fc40004741270 */
[C---:B------:R-:W-:Y:S02]  /*66700*/  IADD3 R12, R0.reuse, c[0x0][0x198], RZ ;  /* 0x00006600000c7a10 */ /* 0x040fe40007ffe0ff */
[----:B0-----:R-:W-:-:S04]  /*66710*/  LEA R4, P6, R0, R3, 0x1 ;  /* 0x0000000300047211 */ /* 0x001fc800078c08ff */
[----:B------:R-:W-:Y:S01]  /*66720*/  LEA.HI.X.SX32 R5, R0, R2, 0x1, P6 ;  /* 0x0000000200057211 */ /* 0x000fe200030f0eff */
[----:B------:R0:W-:Y:S01]  /*66730*/  @P1 STG.E.U16 [R8.64], R13 ;  /* 0x0000000d08001986 */ /* 0x0001e2000c101506 */
[C---:B------:R-:W-:Y:S02]  /*66740*/  IADD3 R0, R12.reuse, c[0x0][0x198], RZ ;  /* 0x000066000c007a10 */ /* 0x040fe40007ffe0ff */
[----:B0-----:R-:W-:-:S04]  /*66750*/  LEA R8, P6, R12, R3, 0x1 ;  /* 0x000000030c087211 */ /* 0x001fc800078c08ff */
[----:B------:R-:W-:Y:S01]  /*66760*/  LEA.HI.X.SX32 R9, R12, R2, 0x1, P6 ;  /* 0x000000020c097211 */ /* 0x000fe200030f0eff */
[----:B--2---:R0:W-:Y:S02]  /*66770*/  @P5 STG.E.U16 [R4.64], R24 ;  /* 0x0000001804005986 */ /* 0x0041e4000c101506 */
[----:B0-----:R-:W-:Y:S02]  /*66780*/  IADD3 R4, R28, 0x1d7, RZ ;  /* 0x000001d71c047810 */ /* 0x001fe40007ffe0ff */
[----:B------:R-:W-:Y:S02]  /*66790*/  PRMT R5, R24, 0x7632, R5 ;  /* 0x0000763218057816 */ /* 0x000fe40000000005 */
[----:B------:R-:W-:Y:S01]  /*667a0*/  ISETP.LT.AND P5, PT, R4, c[0x0][0x17c], !P0 ;  /* 0x00005f0004007a0c */ /* 0x000fe200047a1270 */
[----:B------:R-:W2:Y:S01]  /*667b0*/  LDL.LU R24, [R1+0x4c] ;  /* 0x00004c0001187983 */ /* 0x000ea20000300800 */
[----:B------:R-:W-:-:S03]  /*667c0*/  LEA R4, P6, R0, R3, 0x1 ;  /* 0x0000000300047211 */ /* 0x000fc600078c08ff */
[----:B------:R0:W-:Y:S02]  /*667d0*/  @P4 STG.E.U16 [R8.64], R5 ;  /* 0x0000000508004986 */ /* 0x0001e4000c101506 */
[----:B0-----:R-:W-:Y:S02]  /*667e0*/  LEA.HI.X.SX32 R5, R0, R2, 0x1, P6 ;  /* 0x0000000200057211 */ /* 0x001fe400030f0eff */
[----:B---3--:R-:W-:-:S03]  /*667f0*/  PRMT R13, R29, 0x7632, R13 ;  /* 0x000076321d0d7816 */ /* 0x008fc6000000000d */
[----:B------:R0:W-:Y:S04]  /*66800*/  @P3 STG.E.U16 [R4.64], R29 ;  /* 0x0000001d04003986 */ /* 0x0001e8000c101506 */
[----:B0-----:R-:W3:Y:S01]  /*66810*/  LDL.LU R29, [R1+0x5c] ;  /* 0x00005c00011d7983 */ /* 0x001ee20000300800 */
[----:B------:R-:W-:Y:S02]  /*66820*/  IADD3 R9, R0, c[0x0][0x198], RZ ;  /* 0x0000660000097a10 */ /* 0x000fe40007ffe0ff */
[C---:B------:R-:W-:Y:S01]  /*66830*/  IADD3 R16, R28.reuse, 0x1d6, RZ ;  /* 0x000001d61c107810 */ /* 0x040fe20007ffe0ff */
[----:B------:R-:W4:Y:S01]  /*66840*/  LDL.LU R25, [R1+0x2c] ;  /* 0x00002c0001197983 */ /* 0x000f220000300800 */
[----:B------:R-:W-:Y:S02]  /*66850*/  IADD3 R12, R28, 0x1d8, RZ ;  /* 0x000001d81c0c7810 */ /* 0x000fe40007ffe0ff */
[----:B------:R-:W-:-:S02]  /*66860*/  LEA R8, P6, R9, R3, 0x1 ;  /* 0x0000000309087211 */ /* 0x000fc400078c08ff */
[----:B------:R-:W-:Y:S02]  /*66870*/  ISETP.LT.AND P1, PT, R16, c[0x0][0x17c], !P0 ;  /* 0x00005f0010007a0c */ /* 0x000fe40004721270 */
[C---:B------:R-:W-:Y:S02]  /*66880*/  IADD3 R0, R9.reuse, c[0x0][0x198], RZ ;  /* 0x0000660009007a10 */ /* 0x040fe40007ffe0ff */
[----:B------:R-:W-:Y:S02]  /*66890*/  ISETP.LT.AND P4, PT, R12, c[0x0][0x17c], !P0 ;  /* 0x00005f000c007a0c */ /* 0x000fe40004781270 */
[----:B------:R-:W-:Y:S02]  /*668a0*/  IADD3 R12, R28, 0x1d9, RZ ;  /* 0x000001d91c0c7810 */ /* 0x000fe40007ffe0ff */
[----:B------:R-:W-:Y:S02]  /*668b0*/  LEA.HI.X.SX32 R9, R9, R2, 0x1, P6 ;  /* 0x0000000209097211 */ /* 0x000fe400030f0eff */
[----:B------:R-:W-:-:S02]  /*668c0*/  LEA R4, P6, R0, R3, 0x1 ;  /* 0x0000000300047211 */ /* 0x000fc400078c08ff */
[----:B------:R-:W-:Y:S02]  /*668d0*/  ISETP.LT.AND P3, PT, R12, c[0x0][0x17c], !P0 ;  /* 0x00005f000c007a0c */ /* 0x000fe40004761270 */
[C---:B------:R-:W-:Y:S02]  /*668e0*/  IADD3 R12, R0.reuse, c[0x0][0x198], RZ ;  /* 0x00006600000c7a10 */ /* 0x040fe40007ffe0ff */
[----:B------:R-:W-:Y:S01]  /*668f0*/  LEA.HI.X.SX32 R5, R0, R2, 0x1, P6 ;  /* 0x0000000200057211 */ /* 0x000fe200030f0eff */
[----:B------:R0:W-:Y:S01]  /*66900*/  @P2 STG.E.U16 [R8.64], R13 ;  /* 0x0000000d08002986 */ /* 0x0001e2000c101506 */
[----:B------:R-:W-:-:S03]  /*66910*/  IADD3 R0, R12, c[0x0][0x198], RZ ;  /* 0x000066000c007a10 */ /* 0x000fc60007ffe0ff */
[----:B------:R1:W-:Y:S01]  /*66920*/  @P1 STG.E.U16 [R4.64], R26 ;  /* 0x0000001a04001986 */ /* 0x0003e2000c101506 */
        /* <DEDUP_REMOVED lines=8> */
[----:B------:R-:W-:Y:S02]  /*669b0*/  IADD3 R16, R28, 0x1da, RZ ;  /* 0x000001da1c107810 */ /* 0x000fe40007ffe0ff */
[----:B------:R-:W-:Y:S02]  /*669c0*/  LEA.HI.X.SX32 R5, R0, R2, 0x1, P6 ;  /* 0x0000000200057211 */ /* 0x000fe400030f0eff */
[----:B------:R-:W-:Y:S02]  /*669d0*/  ISETP.LT.AND P5, PT, R12, c[0x0][0x17c], !P0 ;  /* 0x00005f000c007a0c */ /* 0x000fe400047a1270 */
[----:B0-----:R-:W-:Y:S02]  /*669e0*/  IADD3 R9, R0, c[0x0][0x198], RZ ;  /* 0x0000660000097a10 */ /* 0x001fe40007ffe0ff */
[----:B------:R-:W-:Y:S02]  /*669f0*/  IADD3 R12, R28, 0x1dd, RZ ;  /* 0x000001dd1c0c7810 */ /* 0x000fe40007ffe0ff */
[----:B------:R-:W-:-:S02]  /*66a00*/  LEA R8, P6, R9, R3, 0x1 ;  /* 0x0000000309087211 */ /* 0x000fc400078c08ff */
[----:B------:R-:W-:Y:S02]  /*66a10*/  ISETP.LT.AND P2, PT, R16, c[0x0][0x17c], !P0 ;  /* 0x00005f0010007a0c */ /* 0x000fe40004741270 */
[C---:B------:R-:W-:Y:S01]  /*66a20*/  IADD3 R0, R9.reuse, c[0x0][0x198], RZ ;  /* 0x0000660009007a10 */ /* 0x040fe20007ffe0ff */
[----:B------:R0:W-:Y:S01]  /*66a30*/  @P4 STG.E.U16 [R4.64], R6 ;  /* 0x0000000604004986 */ /* 0x0001e2000c101506 */
[----:B------:R-:W-:Y:S02]  /*66a40*/  ISETP.LT.AND P4, PT, R12, c[0x0][0x17c], !P0 ;  /* 0x00005f000c007a0c */ /* 0x000fe40004781270 */
[----:B------:R-:W-:Y:S02]  /*66a50*/  LEA.HI.X.SX32 R9, R9, R2, 0x1, P6 ;  /* 0x0000000209097211 */ /* 0x000fe400030f0eff */
[----:B------:R-:W-:Y:S02]  /*66a60*/  PRMT R12, R6, 0x7632, R12 ;  /* 0x00007632060c7816 */ /* 0x000fe4000000000c */
[----:B0-----:R-:W-:-:S02]  /*66a70*/  LEA R4, P6, R0, R3, 0x1 ;  /* 0x0000000300047211 */ /* 0x001fc400078c08ff */
[C---:B------:R-:W-:Y:S01]  /*66a80*/  IADD3 R6, R0.reuse, c[0x0][0x198], RZ ;  /* 0x0000660000067a10 */ /* 0x040fe20007ffe0ff */
[----:B------:R0:W-:Y:S01]  /*66a90*/  @P3 STG.E.U16 [R8.64], R12 ;  /* 0x0000000c08003986 */ /* 0x0001e2000c101506 */
[----:B------:R-:W-:Y:S02]  /*66aa0*/  LEA.HI.X.SX32 R5, R0, R2, 0x1, P6 ;  /* 0x0000000200057211 */ /* 0x000fe400030f0eff */
[----:B------:R-:W-:-:S03]  /*66ab0*/  IADD3 R0, R6, c[0x0][0x198], RZ ;  /* 0x0000660006007a10 */ /* 0x000fc60007ffe0ff */
[----:B------:R1:W-:Y:S01]  /*66ac0*/  @P2 STG.E.U16 [R4.64], R10 ;  /* 0x0000000a04002986 */ /* 0x0003e2000c101506 */
[----:B0-----:R-:W-:-:S04]  /*66ad0*/  LEA R8, P6, R6, R3, 0x1 ;  /* 0x0000000306087211 */ /* 0x001fc800078c08ff */
[----:B------:R-:W-:Y:S02]  /*66ae0*/  LEA.HI.X.SX32 R9, R6, R2, 0x1, P6 ;  /* 0x0000000206097211 */ /* 0x000fe400030f0eff */
[----:B-1----:R-:W-:Y:S02]  /*66af0*/  PRMT R5, R10, 0x7632, R5 ;  /* 0x000076320a057816 */ /* 0x002fe40000000005 */
[C---:B------:R-:W-:Y:S02]  /*66b00*/  LEA R4, P6, R0.reuse, R3, 0x1 ;  /* 0x0000000300047211 */ /* 0x040fe400078c08ff */
[----:B------:R-:W-:Y:S01]  /*66b10*/  IADD3 R6, R0, c[0x0][0x198], RZ ;  /* 0x0000660000067a10 */ /* 0x000fe20007ffe0ff */
[----:B------:R0:W-:Y:S01]  /*66b20*/  @P1 STG.E.U16 [R8.64], R5 ;  /* 0x0000000508001986 */ /* 0x0001e2000c101506 */
[----:B------:R-:W-:-:S04]  /*66b30*/  IADD3 R13, R28, 0x1de, RZ ;  /* 0x000001de1c0d7810 */ /* 0x000fc80007ffe0ff */
[----:B------:R-:W-:Y:S02]  /*66b40*/  ISETP.LT.AND P3, PT, R13, c[0x0][0x17c], !P0 ;  /* 0x00005f000d007a0c */ /* 0x000fe40004761270 */
[----:B------:R-:W-:Y:S02]  /*66b50*/  IADD3 R13, R28, 0x1df, RZ ;  /* 0x000001df1c0d7810 */ /* 0x000fe40007ffe0ff */
[-C--:B0-----:R-:W-:Y:S02]  /*66b60*/  LEA.HI.X.SX32 R5, R0, R2.reuse, 0x1, P6 ;  /* 0x0000000200057211 */ /* 0x081fe400030f0eff */
[C---:B------:R-:W-:Y:S02]  /*66b70*/  LEA R8, P6, R6.reuse, R3, 0x1 ;  /* 0x0000000306087211 */ /* 0x040fe400078c08ff */
[C---:B------:R-:W-:Y:S01]  /*66b80*/  IADD3 R0, R6.reuse, c[0x0][0x198], RZ ;  /* 0x0000660006007a10 */ /* 0x040fe20007ffe0ff */
[----:B------:R0:W-:Y:S01]  /*66b90*/  @P5 STG.E.U16 [R4.64], R14 ;  /* 0x0000000e04005986 */ /* 0x0001e2000c101506 */
[----:B------:R-:W-:-:S02]  /*66ba0*/  LEA.HI.X.SX32 R9, R6, R2, 0x1, P6 ;  /* 0x0000000206097211 */ /* 0x000fc400030f0eff */
[----:B------:R-:W-:Y:S02]  /*66bb0*/  PRMT R12, R14, 0x7632, R12 ;  /* 0x000076320e0c7816 */ /* 0x000fe4000000000c */
[----:B------:R-:W-:Y:S02]  /*66bc0*/  ISETP.LT.AND P2, PT, R13, c[0x0][0x17c], !P0 ;  /* 0x00005f000d007a0c */ /* 0x000fe40004741270 */
[C---:B------:R-:W-:Y:S02]  /*66bd0*/  IADD3 R6, R0.reuse, c[0x0][0x198], RZ ;  /* 0x0000660000067a10 */ /* 0x040fe40007ffe0ff */
[----:B0-----:R-:W-:Y:S01]  /*66be0*/  LEA R4, P6, R0, R3, 0x1 ;  /* 0x0000000300047211 */ /* 0x001fe200078c08ff */
[----:B------:R0:W-:Y:S01]  /*66bf0*/  @P4 STG.E.U16 [R8.64], R12 ;  /* 0x0000000c08004986 */ /* 0x0001e2000c101506 */
[----:B------:R-:W-:Y:S02]  /*66c00*/  IADD3 R13, R28, 0x1e0, RZ ;  /* 0x000001e01c0d7810 */ /* 0x000fe40007ffe0ff */
[----:B------:R-:W-:-:S02]  /*66c10*/  LEA.HI.X.SX32 R5, R0, R2, 0x1, P6 ;  /* 0x0000000200057211 */ /* 0x000fc400030f0eff */
[----:B------:R-:W-:Y:S02]  /*66c20*/  ISETP.LT.AND P1, PT, R13, c[0x0][0x17c], !P0 ;  /* 0x00005f000d007a0c */ /* 0x000fe40004721270 */
[C---:B------:R-:W-:Y:S01]  /*66c30*/  IADD3 R0, R6.reuse, c[0x0][0x198], RZ ;  /* 0x0000660006007a10 */ /* 0x040fe20007ffe0ff */
[----:B------:R1:W-:Y:S01]  /*66c40*/  @P3 STG.E.U16 [R4.64], R18 ;  /* 0x0000001204003986 */ /* 0x0003e2000c101506 */
[----:B0-----:R-:W-:Y:S02]  /*66c50*/  LEA R8, P6, R6, R3, 0x1 ;  /* 0x0000000306087211 */ /* 0x001fe400078c08ff */
[----:B------:R-:W-:Y:S02]  /*66c60*/  IADD3 R10, R28, 0x1e1, RZ ;  /* 0x000001e11c0a7810 */ /* 0x000fe40007ffe0ff */
[----:B------:R-:W-:Y:S02]  /*66c70*/  LEA.HI.X.SX32 R9, R6, R2, 0x1, P6 ;  /* 0x0000000206097211 */ /* 0x000fe400030f0eff */
[----:B-1----:R-:W-:-:S02]  /*66c80*/  PRMT R5, R18, 0x7632, R5 ;  /* 0x0000763212057816 */ /* 0x002fc40000000005 */
[----:B------:R-:W-:Y:S02]  /*66c90*/  LEA R4, P6, R0, R3, 0x1 ;  /* 0x0000000300047211 */ /* 0x000fe400078c08ff */
[----:B------:R-:W-:Y:S01]  /*66ca0*/  ISETP.LT.AND P5, PT, R10, c[0x0][0x17c], !P0 ;  /* 0x00005f000a007a0c */ /* 0x000fe200047a1270 */
[----:B------:R0:W-:Y:S01]  /*66cb0*/  @P2 STG.E.U16 [R8.64], R5 ;  /* 0x0000000508002986 */ /* 0x0001e2000c101506 */
[----:B------:R-:W-:Y:S02]  /*66cc0*/  IADD3 R6, R28, 0x1e4, RZ ;  /* 0x000001e41c067810 */ /* 0x000fe40007ffe0ff */
[----:B------:R-:W-:Y:S02]  /*66cd0*/  IADD3 R12, R0, c[0x0][0x198], RZ ;  /* 0x00006600000c7a10 */ /* 0x000fe40007ffe0ff */
[----:B------:R-:W-:Y:S02]  /*66ce0*/  IADD3 R10, R28, 0x1e2, RZ ;  /* 0x000001e21c0a7810 */ /* 0x000fe40007ffe0ff */
[----:B------:R-:W-:-:S02]  /*66cf0*/  ISETP.LT.AND P2, PT, R6, c[0x0][0x17c], !P0 ;  /* 0x00005f0006007a0c */ /* 0x000fc40004741270 */
[----:B------:R-:W-:Y:S02]  /*66d00*/  ISETP.LT.AND P4, PT, R10, c[0x0][0x17c], !P0 ;  /* 0x00005f000a007a0c */ /* 0x000fe40004781270 */
[-C--:B0-----:R-:W-:Y:S02]  /*66d10*/  LEA.HI.X.SX32 R5, R0, R2.reuse, 0x1, P6 ;  /* 0x0000000200057211 */ /* 0x081fe400030f0eff */
[CC--:B------:R-:W-:Y:S02]  /*66d20*/  LEA R8, P6, R12.reuse, R3.reuse, 0x1 ;  /* 0x000000030c087211 */ /* 0x0c0fe400078c08ff */
[C---:B------:R-:W-:Y:S02]  /*66d30*/  IADD3 R6, R12.reuse, c[0x0][0x198], RZ ;  /* 0x000066000c067a10 */ /* 0x040fe40007ffe0ff */
[----:B------:R-:W-:Y:S02]  /*66d40*/  LEA.HI.X.SX32 R9, R12, R2, 0x1, P6 ;  /* 0x000000020c097211 */ /* 0x000fe400030f0eff */
[----:B--2---:R-:W-:Y:S01]  /*66d50*/  PRMT R0, R24, 0x7632, R0 ;  /* 0x0000763218007816 */ /* 0x004fe20000000000 */
[----:B------:R0:W-:Y:S04]  /*66d60*/  @P1 STG.E.U16 [R4.64], R24 ;  /* 0x0000001804001986 */ /* 0x0001e8000c101506 */
[----:B0-----:R-:W2:Y:S01]  /*66d70*/  LDL.LU R24, [R1+0x7c] ;  /* 0x00007c0001187983 */ /* 0x001ea20000300800 */
[----:B------:R-:W-:-:S04]  /*66d80*/  LEA R4, P6, R6, R3, 0x1 ;  /* 0x0000000306047211 */ /* 0x000fc800078c08ff */
[----:B------:R-:W-:Y:S01]  /*66d90*/  LEA.HI.X.SX32 R5, R6, R2, 0x1, P6 ;  /* 0x0000000206057211 */ /* 0x000fe200030f0eff */
[----:B------:R-:W-:Y:S01]  /*66da0*/  @P5 STG.E.U16 [R8.64], R0 ;  /* 0x0000000008005986 */ /* 0x000fe2000c101506 */
[----:B---3--:R-:W-:-:S03]  /*66db0*/  PRMT R13, R29, 0x7632, R13 ;  /* 0x000076321d0d7816 */ /* 0x008fc6000000000d */
[----:B------:R0:W-:Y:S04]  /*66dc0*/  @P4 STG.E.U16 [R4.64], R29 ;  /* 0x0000001d04004986 */ /* 0x0001e8000c101506 */
[----:B0-----:R-:W3:Y:S01]  /*66dd0*/  LDL.LU R29, [R1+0xac] ;  /* 0x0000ac00011d7983 */ /* 0x001ee20000300800 */
[----:B------:R-:W-:-:S04]  /*66de0*/  IADD3 R10, R28, 0x1e3, RZ ;  /* 0x000001e31c0a7810 */ /* 0x000fc80007ffe0ff */
[----:B------:R-:W-:Y:S02]  /*66df0*/  ISETP.LT.AND P3, PT, R10, c[0x0][0x17c], !P0 ;  /* 0x00005f000a007a0c */ /* 0x000fe40004761270 */
[----:B------:R-:W-:Y:S02]  /*66e00*/  IADD3 R10, R28, 0x1e5, RZ ;  /* 0x000001e51c0a7810 */ /* 0x000fe40007ffe0ff */
[----:B------:R-:W-:Y:S02]  /*66e10*/  IADD3 R12, R6, c[0x0][0x198], RZ ;  /* 0x00006600060c7a10 */ /* 0x000fe40007ffe0ff */
[----:B------:R-:W-:Y:S02]  /*66e20*/  ISETP.LT.AND P1, PT, R10, c[0x0][0x17c], !P0 ;  /* 0x00005f000a007a0c */ /* 0x000fe40004721270 */
[----:B------:R-:W-:Y:S02]  /*66e30*/  IADD3 R10, R28, 0x1e6, RZ ;  /* 0x000001e61c0a7810 */ /* 0x000fe40007ffe0ff */
[----:B------:R-:W-:-:S02]  /*66e40*/  LEA R8, P6, R12, R3, 0x1 ;  /* 0x000000030c087211 */ /* 0x000fc400078c08ff */
[----:B------:R-:W-:Y:S02]  /*66e50*/  ISETP.LT.AND P5, PT, R10, c[0x0][0x17c], !P0 ;  /* 0x00005f000a007a0c */ /* 0x000fe400047a1270 */
[----:B------:R-:W-:Y:S02]  /*66e60*/  IADD3 R10, R28, 0x1e7, RZ ;  /* 0x000001e71c0a7810 */ /* 0x000fe40007ffe0ff */
[C---:B------:R-:W-:Y:S02]  /*66e70*/  IADD3 R6, R12.reuse, c[0x0][0x198], RZ ;  /* 0x000066000c067a10 */ /* 0x040fe40007ffe0ff */
[----:B------:R-:W-:Y:S02]  /*66e80*/  LEA.HI.X.SX32 R9, R12, R2, 0x1, P6 ;  /* 0x000000020c097211 */ /* 0x000fe400030f0eff */
[----:B------:R-:W-:Y:S02]  /*66e90*/  ISETP.LT.AND P4, PT, R10, c[0x0][0x17c], !P0 ;  /* 0x00005f000a007a0c */ /* 0x000fe40004781270 */
[----:B------:R-:W-:-:S02]  /*66ea0*/  LEA R4, P6, R6, R3, 0x1 ;  /* 0x0000000306047211 */ /* 0x000fc400078c08ff */
[C---:B------:R-:W-:Y:S01]  /*66eb0*/  IADD3 R10, R6.reuse, c[0x0][0x198], RZ ;  /* 0x00006600060a7a10 */ /* 0x040fe20007ffe0ff */
[----:B------:R0:W-:Y:S01]  /*66ec0*/  @P3 STG.E.U16 [R8.64], R13 ;  /* 0x0000000d08003986 */ /* 0x0001e2000c101506 */
[----:B------:R-:W-:Y:S02]  /*66ed0*/  LEA.HI.X.SX32 R5, R6, R2, 0x1, P6 ;  /* 0x0000000206057211 */ /* 0x000fe400030f0eff */
[C---:B------:R-:W-:Y:S02]  /*66ee0*/  IADD3 R6, R10.reuse, c[0x0][0x198], RZ ;  /* 0x000066000a067a10 */ /* 0x040fe40007ffe0ff */
[----:B----4-:R-:W-:Y:S01]  /*66ef0*/  PRMT R12, R25, 0x7632, R12 ;  /* 0x00007632190c7816 */ /* 0x010fe2000000000c */
[----:B------:R1:W-:Y:S01]  /*66f00*/  @P2 STG.E.U16 [R4.64], R25 ;  /* 0x0000001904002986 */ /* 0x0003e2000c101506 */
[----:B0-----:R-:W-:-:S04]  /*66f10*/  LEA R8, P6, R10, R3, 0x1 ;  /* 0x000000030a087211 */ /* 0x001fc800078c08ff */
[-C--:B------:R-:W-:Y:S01]  /*66f20*/  LEA.HI.X.SX32 R9, R10, R2.reuse, 0x1, P6 ;  /* 0x000000020a097211 */ /* 0x080fe200030f0eff */
[----:B-1----:R-:W4:Y:S01]  /*66f30*/  LDL.LU R25, [R1+0x9c] ;  /* 0x00009c0001197983 */ /* 0x002f220000300800 */
[C---:B------:R-:W-:Y:S02]  /*66f40*/  LEA R4, P6, R6.reuse, R3, 0x1 ;  /* 0x0000000306047211 */ /* 0x040fe400078c08ff */
[----:B------:R-:W-:Y:S02]  /*66f50*/  IADD3 R10, R6, c[0x0][0x198], RZ ;  /* 0x00006600060a7a10 */ /* 0x000fe40007ffe0ff */
[----:B------:R-:W-:Y:S01]  /*66f60*/  IADD3 R0, R28, 0x1e8, RZ ;  /* 0x000001e81c007810 */ /* 0x000fe20007ffe0ff */
[----:B------:R0:W-:Y:S01]  /*66f70*/  @P1 STG.E.U16 [R8.64], R12 ;  /* 0x0000000c08001986 */ /* 0x0001e2000c101506 */
[----:B------:R-:W-:Y:S02]  /*66f80*/  LEA.HI.X.SX32 R5, R6, R2, 0x1, P6 ;  /* 0x0000000206057211 */ /* 0x000fe400030f0eff */
[----:B------:R-:W-:-:S02]  /*66f90*/  ISETP.LT.AND P3, PT, R0, c[0x0][0x17c], !P0 ;  /* 0x00005f0000007a0c */ /* 0x000fc40004761270 */
[C---:B------:R-:W-:Y:S02]  /*66fa0*/  IADD3 R6, R10.reuse, c[0x0][0x198], RZ ;  /* 0x000066000a067a10 */ /* 0x040fe40007ffe0ff */
[----:B0-----:R-:W-:-:S04]  /*66fb0*/  LEA R8, P6, R10, R3, 0x1 ;  /* 0x000000030a087211 */ /* 0x001fc800078c08ff */
        /* <DEDUP_REMOVED lines=10> */
[----:B------:R-:W-:Y:S02]  /*67060*/  IADD3 R0, R28, 0x1e9, RZ ;  /* 0x000001e91c007810 */ /* 0x000fe40007ffe0ff */
[----:B------:R-:W-:Y:S02]  /*67070*/  IADD3 R10, R6, c[0x0][0x198], RZ ;  /* 0x00006600060a7a10 */ /* 0x000fe40007ffe0ff */
[----:B------:R-:W-:Y:S02]  /*67080*/  ISETP.LT.AND P2, PT, R0, c[0x0][0x17c], !P0 ;  /* 0x00005f0000007a0c */ /* 0x000fe40004741270 */
[----:B------:R-:W-:-:S02]  /*67090*/  IADD3 R0, R28, 0x1ea, RZ ;  /* 0x000001ea1c007810 */ /* 0x000fc40007ffe0ff */
[-C--:B------:R-:W-:Y:S02]  /*670a0*/  LEA R8, P6, R10, R3.reuse, 0x1 ;  /* 0x000000030a087211 */ /* 0x080fe400078c08ff */
[----:B------:R-:W-:Y:S02]  /*670b0*/  ISETP.LT.AND P1, PT, R0, c[0x0][0x17c], !P0 ;  /* 0x00005f0000007a0c */ /* 0x000fe40004721270 */
[----:B------:R-:W-:Y:S02]  /*670c0*/  IADD3 R6, R10, c[0x0][0x198], RZ ;  /* 0x000066000a067a10 */ /* 0x000fe40007ffe0ff */
[----:B------:R-:W-:Y:S02]  /*670d0*/  IADD3 R0, R28, 0x1eb, RZ ;  /* 0x000001eb1c007810 */ /* 0x000fe40007ffe0ff */
[----:B------:R-:W-:Y:S02]  /*670e0*/  LEA.HI.X.SX32 R9, R10, R2, 0x1, P6 ;  /* 0x000000020a097211 */ /* 0x000fe400030f0eff */
[----:B------:R-:W-:-:S02]  /*670f0*/  LEA R4, P6, R6, R3, 0x1 ;  /* 0x0000000306047211 */ /* 0x000fc400078c08ff */
[----:B------:R-:W-:Y:S02]  /*67100*/  ISETP.LT.AND P5, PT, R0, c[0x0][0x17c], !P0 ;  /* 0x00005f0000007a0c */ /* 0x000fe400047a1270 */
[----:B------:R-:W-:Y:S02]  /*67110*/  IADD3 R10, R6, c[0x0][0x198], RZ ;  /* 0x00006600060a7a10 */ /* 0x000fe40007ffe0ff */
[----:B------:R-:W-:Y:S01]  /*67120*/  IADD3 R0, R28, 0x1ec, RZ ;  /* 0x000001ec1c007810 */ /* 0x000fe20007ffe0ff */
[----:B------:R0:W-:Y:S01]  /*67130*/  @P2 STG.E.U16 [R8.64], R12 ;  /* 0x0000000c08002986 */ /* 0x0001e2000c101506 */
[----:B------:R-:W-:Y:S02]  /*67140*/  LEA.HI.X.SX32 R5, R6, R2, 0x1, P6 ;  /* 0x0000000206057211 */ /* 0x000fe400030f0eff */
[----:B------:R-:W-:Y:S02]  /*67150*/  ISETP.LT.AND P4, PT, R0, c[0x0][0x17c], !P0 ;  /* 0x00005f0000007a0c */ /* 0x000fe40004781270 */
[----:B------:R-:W-:-:S02]  /*67160*/  IADD3 R6, R10, c[0x0][0x198], RZ ;  /* 0x000066000a067a10 */ /* 0x000fc40007ffe0ff */
[----:B------:R-:W-:Y:S02]  /*67170*/  IADD3 R0, R28, 0x1ed, RZ ;  /* 0x000001ed1c007810 */ /* 0x000fe40007ffe0ff */
[C---:B0-----:R-:W-:Y:S01]  /*67180*/  LEA R8, P6, R10.reuse, R3, 0x1 ;  /* 0x000000030a087211 */ /* 0x041fe200078c08ff */
[----:B----4-:R0:W-:Y:S01]  /*67190*/  @P1 STG.E.U16 [R4.64], R25 ;  /* 0x0000001904001986 */ /* 0x0101e2000c101506 */
[----:B------:R-:W-:Y:S02]  /*671a0*/  PRMT R13, R25, 0x7632, R13 ;  /* 0x00007632190d7816 */ /* 0x000fe4000000000d */
[----:B------:R-:W-:Y:S02]  /*671b0*/  LEA.HI.X.SX32 R9, R10, R2, 0x1, P6 ;  /* 0x000000020a097211 */ /* 0x000fe400030f0eff */
[----:B------:R-:W-:Y:S02]  /*671c0*/  ISETP.LT.AND P3, PT, R0, c[0x0][0x17c], !P0 ;  /* 0x00005f0000007a0c */ /* 0x000fe40004761270 */
[----:B------:R-:W-:-:S02]  /*671d0*/  IADD3 R10, R6, c[0x0][0x198], RZ ;  /* 0x00006600060a7a10 */ /* 0x000fc40007ffe0ff */
[----:B------:R-:W-:Y:S02]  /*671e0*/  IADD3 R0, R28, 0x1ee, RZ ;  /* 0x000001ee1c007810 */ /* 0x000fe40007ffe0ff */
[C---:B0-----:R-:W-:Y:S01]  /*671f0*/  LEA R4, P6, R6.reuse, R3, 0x1 ;  /* 0x0000000306047211 */ /* 0x041fe200078c08ff */
[----:B------:R-:W4:Y:S03]  /*67200*/  LDL.LU R25, [R1+0x6c] ;  /* 0x00006c0001197983 */ /* 0x000f260000300800 */
[----:B------:R-:W-:Y:S01]  /*67210*/  LEA.HI.X.SX32 R5, R6, R2, 0x1, P6 ;  /* 0x0000000206057211 */ /* 0x000fe200030f0eff */
[----:B------:R0:W-:Y:S01]  /*67220*/  @P5 STG.E.U16 [R8.64], R13 ;  /* 0x0000000d08005986 */ /* 0x0001e2000c101506 */
[----:B------:R-:W-:Y:S02]  /*67230*/  ISETP.LT.AND P2, PT, R0, c[0x0][0x17c], !P0 ;  /* 0x00005f0000007a0c */ /* 0x000fe40004741270 */
[----:B------:R-:W-:-:S02]  /*67240*/  IADD3 R6, R10, c[0x0][0x198], RZ ;  /* 0x000066000a067a10 */ /* 0x000fc40007ffe0ff */
[----:B0-----:R-:W-:-:S04]  /*67250*/  LEA R8, P6, R10, R3, 0x1 ;  /* 0x000000030a087211 */ /* 0x001fc800078c08ff */
[----:B------:R-:W-:Y:S02]  /*67260*/  LEA.HI.X.SX32 R9, R10, R2, 0x1, P6 ;  /* 0x000000020a097211 */ /* 0x000fe400030f0eff */
[----:B------:R-:W-:-:S04]  /*67270*/  LEA R12, P6, R6, R3, 0x1 ;  /* 0x00000003060c7211 */ /* 0x000fc800078c08ff */
[C---:B------:R-:W-:Y:S02]  /*67280*/  LEA.HI.X.SX32 R13, R6.reuse, R2, 0x1, P6 ;  /* 0x00000002060d7211 */ /* 0x040fe400030f0eff */
[----:B------:R-:W-:Y:S02]  /*67290*/  IADD3 R10, R6, c[0x0][0x198], RZ ;  /* 0x00006600060a7a10 */ /* 0x000fe40007ffe0ff */
[----:B--2---:R-:W-:Y:S01]  /*672a0*/  PRMT R14, R24, 0x7632, R14 ;  /* 0x00007632180e7816 */ /* 0x004fe2000000000e */
[----:B------:R0:W-:Y:S04]  /*672b0*/  @P4 STG.E.U16 [R4.64], R24 ;  /* 0x0000001804004986 */ /* 0x0001e8000c101506 */
[----:B0-----:R-:W2:Y:S04]  /*672c0*/  LDL.LU R24, [R1+0x3c] ;  /* 0x00003c0001187983 */ /* 0x001ea80000300800 */
[----:B------:R-:W-:Y:S01]  /*672d0*/  @P3 STG.E.U16 [R8.64], R14 ;  /* 0x0000000e08003986 */ /* 0x000fe2000c101506 */
[----:B---3--:R-:W-:-:S03]  /*672e0*/  PRMT R6, R29, 0x7632, R6 ;  /* 0x000076321d067816 */ /* 0x008fc60000000006 */
[----:B------:R0:W-:Y:S04]  /*672f0*/  @P2 STG.E.U16 [R12.64], R29 ;  /* 0x0000001d0c002986 */ /* 0x0001e8000c101506 */
[----:B0-----:R-:W3:Y:S01]  /*67300*/  LDL.LU R29, [R1+0x1c] ;  /* 0x00001c00011d7983 */ /* 0x001ee20000300800 */
[----:B------:R-:W-:-:S04]  /*67310*/  IADD3 R0, R28, 0x1ef, RZ ;  /* 0x000001ef1c007810 */ /* 0x000fc80007ffe0ff */
[----:B------:R-:W-:Y:S02]  /*67320*/  ISETP.LT.AND P1, PT, R0, c[0x0][0x17c], !P0 ;  /* 0x00005f0000007a0c */ /* 0x000fe40004721270 */
[----:B------:R-:W-:Y:S02]  /*67330*/  IADD3 R0, R28, 0x1f0, RZ ;  /* 0x000001f01c007810 */ /* 0x000fe40007ffe0ff */
[----:B------:R-:W-:Y:S02]  /*67340*/  LEA R16, P6, R10, R3, 0x1 ;  /* 0x000000030a107211 */ /* 0x000fe400078c08ff */
[----:B------:R-:W-:Y:S02]  /*67350*/  ISETP.LT.AND P5, PT, R0, c[0x0][0x17c], !P0 ;  /* 0x00005f0000007a0c */ /* 0x000fe400047a1270 */
[----:B------:R-:W-:Y:S02]  /*67360*/  IADD3 R4, R10, c[0x0][0x198], RZ ;  /* 0x000066000a047a10 */ /* 0x000fe40007ffe0ff */
[----:B------:R-:W-:-:S02]  /*67370*/  IADD3 R0, R28, 0x1f1, RZ ;  /* 0x000001f11c007810 */ /* 0x000fc40007ffe0ff */
[-C--:B------:R-:W-:Y:S02]  /*67380*/  LEA.HI.X.SX32 R17, R10, R2.reuse, 0x1, P6 ;  /* 0x000000020a117211 */ /* 0x080fe400030f0eff */
[----:B------:R-:W-:Y:S02]  /*67390*/  LEA R20, P6, R4, R3, 0x1 ;  /* 0x0000000304147211 */ /* 0x000fe400078c08ff */
[----:B------:R-:W-:Y:S02]  /*673a0*/  ISETP.LT.AND P4, PT, R0, c[0x0][0x17c], !P0 ;  /* 0x00005f0000007a0c */ /* 0x000fe40004781270 */
[----:B------:R-:W-:Y:S02]  /*673b0*/  IADD3 R5, R4, c[0x0][0x198], RZ ;  /* 0x0000660004057a10 */ /* 0x000fe40007ffe0ff */
[----:B------:R-:W-:Y:S02]  /*673c0*/  IADD3 R0, R28, 0x1f2, RZ ;  /* 0x000001f21c007810 */ /* 0x000fe40007ffe0ff */
[----:B------:R-:W-:-:S02]  /*673d0*/  LEA.HI.X.SX32 R21, R4, R2, 0x1, P6 ;  /* 0x0000000204157211 */ /* 0x000fc400030f0eff */
[CC--:B------:R-:W-:Y:S02]  /*673e0*/  LEA R8, P6, R5.reuse, R3.reuse, 0x1 ;  /* 0x0000000305087211 */ /* 0x0c0fe400078c08ff */
[----:B------:R-:W-:Y:S02]  /*673f0*/  ISETP.LT.AND P3, PT, R0, c[0x0][0x17c], !P0 ;  /* 0x00005f0000007a0c */ /* 0x000fe40004761270 */
[C---:B------:R-:W-:Y:S02]  /*67400*/  IADD3 R4, R5.reuse, c[0x0][0x198], RZ ;  /* 0x0000660005047a10 */ /* 0x040fe40007ffe0ff */
[----:B------:R-:W-:Y:S02]  /*67410*/  IADD3 R0, R28, 0x1f3, RZ ;  /* 0x000001f31c007810 */ /* 0x000fe40007ffe0ff */
[----:B------:R-:W-:Y:S02]  /*67420*/  LEA.HI.X.SX32 R9, R5, R2, 0x1, P6 ;  /* 0x0000000205097211 */ /* 0x000fe400030f0eff */
[----:B------:R-:W-:-:S02]  /*67430*/  LEA R12, P6, R4, R3, 0x1 ;  /* 0x00000003040c7211 */ /* 0x000fc400078c08ff */
[----:B------:R-:W-:Y:S02]  /*67440*/  ISETP.LT.AND P2, PT, R0, c[0x0][0x17c], !P0 ;  /* 0x00005f0000007a0c */ /* 0x000fe40004741270 */
[----:B------:R-:W-:Y:S02]  /*67450*/  IADD3 R5, R4, c[0x0][0x198], RZ ;  /* 0x0000660004057a10 */ /* 0x000fe40007ffe0ff */
[----:B------:R-:W-:Y:S02]  /*67460*/  IADD3 R0, R28, 0x1f4, RZ ;  /* 0x000001f41c007810 */ /* 0x000fe40007ffe0ff */
[----:B----4-:R-:W-:Y:S02]  /*67470*/  PRMT R10, R25, 0x7632, R10 ;  /* 0x00007632190a7816 */ /* 0x010fe4000000000a */
[----:B------:R-:W-:Y:S01]  /*67480*/  LEA.HI.X.SX32 R13, R4, R2, 0x1, P6 ;  /* 0x00000002040d7211 */ /* 0x000fe200030f0eff */
[----:B------:R0:W-:Y:S01]  /*67490*/  @P1 STG.E.U16 [R16.64], R6 ;  /* 0x0000000610001986 */ /* 0x0001e2000c101506 */
[----:B------:R-:W-:-:S02]  /*674a0*/  LEA R4, P6, R5, R3, 0x1 ;  /* 0x0000000305047211 */ /* 0x000fc400078c08ff */
[----:B------:R-:W-:Y:S01]  /*674b0*/  ISETP.LT.AND P1, PT, R0, c[0x0][0x17c], !P0 ;  /* 0x00005f0000007a0c */ /* 0x000fe20004721270 */
[----:B------:R-:W-:Y:S01]  /*674c0*/  @P5 STG.E.U16 [R20.64], R25 ;  /* 0x0000001914005986 */ /* 0x000fe2000c101506 */
[----:B------:R-:W-:-:S03]  /*674d0*/  IADD3 R0, R28, 0x1f5, RZ ;  /* 0x000001f51c007810 */ /* 0x000fc60007ffe0ff */
[----:B------:R1:W-:Y:S01]  /*674e0*/  @P4 STG.E.U16 [R8.64], R10 ;  /* 0x0000000a08004986 */ /* 0x0003e2000c101506 */
[C---:B0-----:R-:W-:Y:S02]  /*674f0*/  IADD3 R6, R5.reuse, c[0x0][0x198], RZ ;  /* 0x0000660005067a10 */ /* 0x041fe40007ffe0ff */
[----:B------:R-:W-:Y:S02]  /*67500*/  LEA.HI.X.SX32 R5, R5, R2, 0x1, P6 ;  /* 0x0000000205057211 */ /* 0x000fe400030f0eff */
[----:B------:R-:W-:Y:S02]  /*67510*/  ISETP.LT.AND P5, PT, R0, c[0x0][0x17c], !P0 ;  /* 0x00005f0000007a0c */ /* 0x000fe400047a1270 */
[C---:B-1----:R-:W-:Y:S02]  /*67520*/  LEA R8, P6, R6.reuse, R3, 0x1 ;  /* 0x0000000306087211 */ /* 0x042fe400078c08ff */
[----:B------:R-:W-:Y:S02]  /*67530*/  IADD3 R10, R6, c[0x0][0x198], RZ ;  /* 0x00006600060a7a10 */ /* 0x000fe40007ffe0ff */
[----:B------:R-:W-:-:S04]  /*67540*/  IADD3 R0, R28, 0x1f6, RZ ;  /* 0x000001f61c007810 */ /* 0x000fc80007ffe0ff */
[----:B------:R-:W-:Y:S02]  /*67550*/  ISETP.LT.AND P4, PT, R0, c[0x0][0x17c], !P0 ;  /* 0x00005f0000007a0c */ /* 0x000fe40004781270 */
[----:B------:R-:W-:Y:S02]  /*67560*/  IADD3 R0, R28, 0x1f7, RZ ;  /* 0x000001f71c007810 */ /* 0x000fe40007ffe0ff */
[----:B--2---:R-:W-:Y:S01]  /*67570*/  PRMT R9, R24, 0x7632, R9 ;  /* 0x0000763218097816 */ /* 0x004fe20000000009 */
[----:B------:R-:W-:Y:S04]  /*67580*/  @P3 STG.E.U16 [R12.64], R24 ;  /* 0x000000180c003986 */ /* 0x000fe8000c101506 */
[----:B------:R0:W-:Y:S01]  /*67590*/  @P2 STG.E.U16 [R4.64], R9 ;  /* 0x0000000904002986 */ /* 0x0001e2000c101506 */
[----:B------:R-:W-:-:S02]  /*675a0*/  ISETP.LT.AND P3, PT, R0, c[0x0][0x17c], !P0 ;  /* 0x00005f0000007a0c */ /* 0x000fc40004761270 */
[-C--:B0-----:R-:W-:Y:S02]  /*675b0*/  LEA.HI.X.SX32 R9, R6, R2.reuse, 0x1, P6 ;  /* 0x0000000206097211 */ /* 0x081fe400030f0eff */
[CC--:B------:R-:W-:Y:S02]  /*675c0*/  LEA R16, P6, R10.reuse, R3.reuse, 0x1 ;  /* 0x000000030a107211 */ /* 0x0c0fe400078c08ff */
[C---:B------:R-:W-:Y:S02]  /*675d0*/  IADD3 R6, R10.reuse, c[0x0][0x198], RZ ;  /* 0x000066000a067a10 */ /* 0x040fe40007ffe0ff */
[----:B------:R-:W-:Y:S02]  /*675e0*/  LEA.HI.X.SX32 R17, R10, R2, 0x1, P6 ;  /* 0x000000020a117211 */ /* 0x000fe400030f0eff */
[C---:B------:R-:W-:Y:S02]  /*675f0*/  LEA R4, P6, R6.reuse, R3, 0x1 ;  /* 0x0000000306047211 */ /* 0x040fe400078c08ff */
[----:B------:R-:W-:-:S02]  /*67600*/  IADD3 R10, R6, c[0x0][0x198], RZ ;  /* 0x00006600060a7a10 */ /* 0x000fc40007ffe0ff */
[----:B---3--:R-:W-:Y:S01]  /*67610*/  PRMT R5, R29, 0x7632, R5 ;  /* 0x000076321d057816 */ /* 0x008fe20000000005 */
[----:B------:R-:W-:Y:S04]  /*67620*/  @P1 STG.E.U16 [R8.64], R29 ;  /* 0x0000001d08001986 */ /* 0x000fe8000c101506 */
[----:B------:R0:W-:Y:S01]  /*67630*/  @P5 STG.E.U16 [R16.64], R5 ;  /* 0x0000000510005986 */ /* 0x0001e2000c101506 */
[----:B------:R-:W-:Y:S02]  /*67640*/  IADD3 R0, R28, 0x1f8, RZ ;  /* 0x000001f81c007810 */ /* 0x000fe40007ffe0ff */
[----:B0-----:R-:W-:Y:S02]  /*67650*/  LEA.HI.X.SX32 R5, R6, R2, 0x1, P6 ;  /* 0x0000000206057211 */ /* 0x001fe400030f0eff */
[----:B------:R-:W-:-:S02]  /*67660*/  LEA R12, P6, R10, R3, 0x1 ;  /* 0x000000030a0c7211 */ /* 0x000fc400078c08ff */
[C---:B------:R-:W-:Y:S02]  /*67670*/  IADD3 R6, R10.reuse, c[0x0][0x198], RZ ;  /* 0x000066000a067a10 */ /* 0x040fe40007ffe0ff */
[----:B------:R-:W-:Y:S02]  /*67680*/  PRMT R9, R27, 0x7632, R9 ;  /* 0x000076321b097816 */ /* 0x000fe40000000009 */
[----:B------:R-:W-:Y:S02]  /*67690*/  LEA.HI.X.SX32 R13, R10, R2, 0x1, P6 ;  /* 0x000000020a0d7211 */ /* 0x000fe400030f0eff */
[----:B------:R-:W-:Y:S01]  /*676a0*/  LEA R8, P6, R6, R3, 0x1 ;  /* 0x0000000306087211 */ /* 0x000fe200078c08ff */
[----:B------:R-:W-:Y:S01]  /*676b0*/  @P4 STG.E.U16 [R4.64], R27 ;  /* 0x0000001b04004986 */ /* 0x000fe2000c101506 */
[----:B------:R-:W-:Y:S02]  /*676c0*/  ISETP.LT.AND P2, PT, R0, c[0x0][0x17c], !P0 ;  /* 0x00005f0000007a0c */ /* 0x000fe40004741270 */
[----:B------:R-:W-:Y:S01]  /*676d0*/  IADD3 R10, R6, c[0x0][0x198], RZ ;  /* 0x00006600060a7a10 */ /* 0x000fe20007ffe0ff */
[----:B------:R0:W-:Y:S01]  /*676e0*/  @P3 STG.E.U16 [R12.64], R9 ;  /* 0x000000090c003986 */ /* 0x0001e2000c101506 */
[----:B------:R-:W-:-:S04]  /*676f0*/  IADD3 R0, R28, 0x1f9, RZ ;  /* 0x000001f91c007810 */ /* 0x000fc80007ffe0ff */
[----:B------:R-:W-:Y:S02]  /*67700*/  ISETP.LT.AND P1, PT, R0, c[0x0][0x17c], !P0 ;  /* 0x00005f0000007a0c */ /* 0x000fe40004721270 */
[----:B------:R-:W-:Y:S02]  /*67710*/  IADD3 R0, R28, 0x1fa, RZ ;  /* 0x000001fa1c007810 */ /* 0x000fe40007ffe0ff */
[-C--:B0-----:R-:W-:Y:S02]  /*67720*/  LEA.HI.X.SX32 R9, R6, R2.reuse, 0x1, P6 ;  /* 0x0000000206097211 */ /* 0x081fe400030f0eff */
[C---:B------:R-:W-:Y:S02]  /*67730*/  LEA R20, P6, R10.reuse, R3, 0x1 ;  /* 0x000000030a147211 */ /* 0x040fe400078c08ff */
[C---:B------:R-:W-:Y:S02]  /*67740*/  IADD3 R6, R10.reuse, c[0x0][0x198], RZ ;  /* 0x000066000a067a10 */ /* 0x040fe40007ffe0ff */
[----:B------:R-:W-:-:S02]  /*67750*/  LEA.HI.X.SX32 R21, R10, R2, 0x1, P6 ;  /* 0x000000020a157211 */ /* 0x000fc400030f0eff */
[----:B------:R-:W-:Y:S02]  /*67760*/  IADD3 R10, R6, c[0x0][0x198], RZ ;  /* 0x00006600060a7a10 */ /* 0x000fe40007ffe0ff */
[----:B------:R-:W-:Y:S02]  /*67770*/  ISETP.LT.AND P5, PT, R0, c[0x0][0x17c], !P0 ;  /* 0x00005f0000007a0c */ /* 0x000fe400047a1270 */
[----:B------:R-:W-:Y:S02]  /*67780*/  IADD3 R0, R28, 0x1fb, RZ ;  /* 0x000001fb1c007810 */ /* 0x000fe40007ffe0ff */
[----:B------:R-:W-:Y:S02]  /*67790*/  IADD3 R14, R10, c[0x0][0x198], RZ ;  /* 0x000066000a0e7a10 */ /* 0x000fe40007ffe0ff */
[----:B------:R-:W-:Y:S02]  /*677a0*/  PRMT R5, R7, 0x7632, R5 ;  /* 0x0000763207057816 */ /* 0x000fe40000000005 */
[----:B------:R-:W-:-:S02]  /*677b0*/  ISETP.LT.AND P4, PT, R0, c[0x0][0x17c], !P0 ;  /* 0x00005f0000007a0c */ /* 0x000fc40004781270 */
[----:B------:R-:W-:Y:S01]  /*677c0*/  IADD3 R0, R28, 0x1fc, RZ ;  /* 0x000001fc1c007810 */ /* 0x000fe20007ffe0ff */
[----:B------:R-:W-:Y:S01]  /*677d0*/  @P2 STG.E.U16 [R8.64], R7 ;  /* 0x0000000708002986 */ /* 0x000fe2000c101506 */
[----:B------:R-:W-:Y:S02]  /*677e0*/  IADD3 R18, R14, c[0x0][0x198], RZ ;  /* 0x000066000e127a10 */ /* 0x000fe40007ffe0ff */
[----:B------:R-:W-:Y:S01]  /*677f0*/  ISETP.LT.AND P3, PT, R0, c[0x0][0x17c], !P0 ;  /* 0x00005f0000007a0c */ /* 0x000fe20004761270 */
[----:B------:R0:W-:Y:S01]  /*67800*/  @P1 STG.E.U16 [R20.64], R5 ;  /* 0x0000000514001986 */ /* 0x0001e2000c101506 */
[-C--:B------:R-:W-:Y:S02]  /*67810*/  LEA R12, P1, R10, R3.reuse, 0x1 ;  /* 0x000000030a0c7211 */ /* 0x080fe400078208ff */
[----:B------:R-:W-:Y:S02]  /*67820*/  IADD3 R0, R28, 0x1fd, RZ ;  /* 0x000001fd1c007810 */ /* 0x000fe40007ffe0ff */
[----:B------:R-:W-:-:S02]  /*67830*/  LEA R4, P6, R6, R3, 0x1 ;  /* 0x0000000306047211 */ /* 0x000fc400078c08ff */
[----:B------:R-:W-:Y:S02]  /*67840*/  IADD3 R22, R18, c[0x0][0x198], RZ ;  /* 0x0000660012167a10 */ /* 0x000fe40007ffe0ff */
[-C--:B------:R-:W-:Y:S02]  /*67850*/  LEA.HI.X.SX32 R13, R10, R2.reuse, 0x1, P1 ;  /* 0x000000020a0d7211 */ /* 0x080fe400008f0eff */
[----:B------:R-:W-:Y:S02]  /*67860*/  ISETP.LT.AND P2, PT, R0, c[0x0][0x17c], !P0 ;  /* 0x00005f0000007a0c */ /* 0x000fe40004741270 */
[----:B0-----:R-:W-:Y:S02]  /*67870*/  LEA.HI.X.SX32 R5, R6, R2, 0x1, P6 ;  /* 0x0000000206057211 */ /* 0x001fe400030f0eff */
[-C--:B------:R-:W-:Y:S02]  /*67880*/  LEA R8, P1, R22, R3.reuse, 0x1 ;  /* 0x0000000316087211 */ /* 0x080fe400078208ff */
[----:B------:R-:W-:-:S02]  /*67890*/  LEA R16, P6, R14, R3, 0x1 ;  /* 0x000000030e107211 */ /* 0x000fc400078c08ff */
[C---:B------:R-:W-:Y:S02]  /*678a0*/  IADD3 R0, R28.reuse, 0x1fe, RZ ;  /* 0x000001fe1c007810 */ /* 0x040fe40007ffe0ff */
[----:B------:R-:W-:Y:S02]  /*678b0*/  IADD3 R28, R28, 0x1ff, RZ ;  /* 0x000001ff1c1c7810 */ /* 0x000fe40007ffe0ff */
[-C--:B------:R-:W-:Y:S02]  /*678c0*/  LEA.HI.X.SX32 R9, R22, R2.reuse, 0x1, P1 ;  /* 0x0000000216097211 */ /* 0x080fe400008f0eff */
[----:B------:R-:W-:Y:S02]  /*678d0*/  LEA.HI.X.SX32 R17, R14, R2, 0x1, P6 ;  /* 0x000000020e117211 */ /* 0x000fe400030f0eff */
[----:B------:R-:W-:Y:S02]  /*678e0*/  ISETP.LT.AND P1, PT, R0, c[0x0][0x17c], !P0 ;  /* 0x00005f0000007a0c */ /* 0x000fe40004721270 */
[----:B------:R-:W-:-:S02]  /*678f0*/  LEA R6, P6, R18, R3, 0x1 ;  /* 0x0000000312067211 */ /* 0x000fc400078c08ff */
[----:B------:R-:W-:Y:S02]  /*67900*/  ISETP.LT.AND P0, PT, R28, c[0x0][0x17c], !P0 ;  /* 0x00005f001c007a0c */ /* 0x000fe40004701270 */
[----:B------:R-:W-:Y:S02]  /*67910*/  IADD3 R10, R22, c[0x0][0x198], RZ ;  /* 0x00006600160a7a10 */ /* 0x000fe40007ffe0ff */
[-C--:B------:R-:W-:Y:S02]  /*67920*/  LEA.HI.X.SX32 R7, R18, R2.reuse, 0x1, P6 ;  /* 0x0000000212077211 */ /* 0x080fe400030f0eff */
[----:B------:R-:W-:Y:S02]  /*67930*/  PRMT R0, R11, 0x7632, R0 ;  /* 0x000076320b007816 */ /* 0x000fe40000000000 */
[C---:B------:R-:W-:Y:S02]  /*67940*/  LEA R20, P6, R10.reuse, R3, 0x1 ;  /* 0x000000030a147211 */ /* 0x040fe400078c08ff */
[----:B------:R-:W-:Y:S01]  /*67950*/  PRMT R3, R15, 0x7632, R3 ;  /* 0x000076320f037816 */ /* 0x000fe20000000003 */
[----:B------:R0:W-:Y:S04]  /*67960*/  @P5 STG.E.U16 [R4.64], R11 ;  /* 0x0000000b04005986 */ /* 0x0001e8000c101506 */
[----:B------:R0:W-:Y:S04]  /*67970*/  @P4 STG.E.U16 [R12.64], R0 ;  /* 0x000000000c004986 */ /* 0x0001e8000c101506 */
[----:B------:R0:W-:Y:S04]  /*67980*/  @P3 STG.E.U16 [R16.64], R15 ;  /* 0x0000000f10003986 */ /* 0x0001e8000c101506 */
[----:B------:R0:W-:Y:S01]  /*67990*/  @P2 STG.E.U16 [R6.64], R3 ;  /* 0x0000000306002986 */ /* 0x0001e2000c101506 */
[----:B------:R-:W-:-:S03]  /*679a0*/  LEA.HI.X.SX32 R21, R10, R2, 0x1, P6 ;  /* 0x000000020a157211 */ /* 0x000fc600030f0eff */
[----:B------:R0:W-:Y:S01]  /*679b0*/  @P1 STG.E.U16 [R8.64], R19 ;  /* 0x0000001308001986 */ /* 0x0001e2000c101506 */
[----:B------:R-:W-:Y:S05]  /*679c0*/  @!P0 EXIT ;  /* 0x000000000000894d */ /* 0x000fea0003800000 */
[----:B------:R-:W-:-:S05]  /*679d0*/  PRMT R10, R19, 0x7632, R10 ;  /* 0x00007632130a7816 */ /* 0x000fca000000000a */
[----:B------:R-:W-:Y:S01]  /*679e0*/  STG.E.U16 [R20.64], R10 ;  /* 0x0000000a14007986 */ /* 0x000fe2000c101506 */
[----:B------:R-:W-:Y:S05]  /*679f0*/  EXIT ;  /* 0x000000000000794d */ /* 0x000fea0003800000 */
.L_x_4:
[----:B------:R-:W-:-:S00]  /*67a00*/  BRA `(.L_x_4) ;  /* 0xfffffff000007947 */ /* 0x000fc0000383ffff */
[----:B------:R-:W-:-:S00]  /*67a10*/  NOP ;  /* 0x0000000000007918 */ /* 0x000fc00000000000 */
        /* <DEDUP_REMOVED lines=14> */
.L_x_5:


//--------------------- .nv.shared.matmul_kernel  --------------------------
	.section	.nv.shared.matmul_kernel,"aw",@nobits
	.sectionflags	@""
	.align	16
